	.target	sm_100a

	.elftype	@"ET_EXEC"


//--------------------- .note.nv.tkinfo           --------------------------
	.section	.note.nv.tkinfo,"",@"SHT_NOTE"
	.sectionflags	@"SHF_NOTE_NV_TKINFO"
	.tkinfo
        /*0018*/ 	.word	0x00000002
        /*0030*/ 	.string	""
        /*0030*/ 	.string	"ptxas"
        /*0030*/ 	.string	"Cuda compilation tools, release 13.0, V13.0.88"
        /*0030*/ 	.string	"Build cuda_13.0.r13.0/compiler.36424714_0"
        /*0030*/ 	.string	"-arch sm_100a -m 64 "



//--------------------- .note.nv.cuinfo           --------------------------
	.section	.note.nv.cuinfo,"",@"SHT_NOTE"
	.sectionflags	@"SHF_NOTE_NV_CUINFO"
        /*0018*/ 	.short	0x0002
        /*001a*/ 	.short	0x0064
        /*001c*/ 	.short	0x0082
	.zero		2


//--------------------- .nv.info                  --------------------------
	.section	.nv.info,"",@"SHT_CUDA_INFO"
	.align	4


	//----- nvinfo : EIATTR_REGCOUNT
	.align		4
        /*0000*/ 	.byte	0x04, 0x2f
        /*0002*/ 	.short	(.L_19 - .L_18)
	.align		4
.L_18:
        /*0004*/ 	.word	index@(_ZN7cutlass13device_kernelINS_4gemm6kernel13GemmUniversalIN4cute5tupleIJiiiiEEENS1_10collective13CollectiveMmaINS1_46MainloopSm100TmaUmmaWarpSpecializedBlockScaledILi12ELi2ELi2ENS5_IJNS4_1CILi2EEESB_NSA_ILi1EEEEEEEENS5_IJNSA_ILi128EEESF_SF_EEENS5_IJNS_12float_e2m1_tENS_13float_ue8m0_tEEEENS5_IJNS5_IJlSC_lEEENS4_6LayoutINS5_IJNS5_IJNS5_IJNSA_ILi32EEENSA_ILi4EEEEEEiEEESP_NS5_IJSC_iEEEEEENS5_IJNS5_IJNS5_IJNSA_ILi16EEESN_EEEiEEENS5_IJNS5_IJNSA_ILi0EEESC_EEENSA_ILi512EEEEEENS5_IJSV_iEEEEEEEEEEESJ_S12_NS4_8TiledMMAINS4_8MMA_AtomIJNS4_17SM100_MMA_MXF4_SSISH_SH_fSI_Li128ELi128ELi32ELNS4_4UMMA5MajorE0ELS17_0ELNS16_7ScaleInE0ELS18_0EEEEEENSL_INS5_IJSC_SC_SC_EEENS5_IJSV_SV_SV_EEEEENS5_IJNS4_10UnderscoreES1E_S1E_EEEEENS5_IJNS4_23SM90_TMA_LOAD_MULTICASTES1H_EEENS5_IJNS4_14ComposedLayoutINS4_7SwizzleILi2ELi4ELi3EEENS4_18smem_ptr_flag_bitsILi4EEENSL_INS5_IJNSA_ILi8EEESF_EEENS5_IJSF_SC_EEEEEEENSL_INS5_IJNS5_IJNS5_IJSO_SC_EEENS5_IJSM_SB_EEEEEESC_NS5_IJSB_SC_EEEEEENS5_IJNS5_IJNS5_IJST_SX_EEESW_EEESV_NS5_IJSB_SX_EEEEEEEEEEEvNS4_8identityES1I_S23_vS24_EENS_8epilogue10collective18CollectiveEpilogueINS26_23Sm100TmaWarpSpecializedILi4ELi2ELi16ELb1ELb0EEEJNS5_IJNSA_ILi64EEESF_SF_EEENS5_IJNSL_IS2B_SC_EENSL_INS5_IJSS_SB_EEENS5_IJSC_S2B_EEEEEEEENS_10bfloat16_tESK_S2I_SK_NS26_6fusion15FusionCallbacksIS2A_NS2J_17LinearCombinationIS2I_fS2I_fLNS_15FloatRoundStyleE2EEES2C_S2H_JEEENS4_5SM1004TMEM4LOAD26SM100_TMEM_LOAD_32dp32b16xENS4_13SM90_TMA_LOADENS1J_INS1K_ILi1ELi4ELi3EEENS1M_ILi16EEENSL_INS5_IJS1O_SS_EEENS5_IJSS_SC_EEEEEEENS4_39AutoVectorizingCopyWithAssumedAlignmentILi128EEENS4_14SM90_TMA_STOREES2Z_S31_S31_EEEvvEEEEvNT_6ParamsE)
        /*0008*/ 	.word	0x0000007a


	//----- nvinfo : EIATTR_FRAME_SIZE
	.align		4
.L_19:
        /*000c*/ 	.byte	0x04, 0x11
        /*000e*/ 	.short	(.L_21 - .L_20)
	.align		4
.L_20:
        /*0010*/ 	.word	index@($__internal_2_$__cuda_sm10x_tcgen05_guardrail_trap_unallocated_columns_being_dealloced)
        /*0014*/ 	.word	0x00000000


	//----- nvinfo : EIATTR_FRAME_SIZE
	.align		4
.L_21:
        /*0018*/ 	.byte	0x04, 0x11
        /*001a*/ 	.short	(.L_23 - .L_22)
	.align		4
.L_22:
        /*001c*/ 	.word	index@($__internal_1_$__cuda_sm10x_tcgen05_guardrail_trap_phase_invalid_during_alloc)
        /*0020*/ 	.word	0x00000000


	//----- nvinfo : EIATTR_FRAME_SIZE
	.align		4
.L_23:
        /*0024*/ 	.byte	0x04, 0x11
        /*0026*/ 	.short	(.L_25 - .L_24)
	.align		4
.L_24:
        /*0028*/ 	.word	index@($__internal_0_$__cuda_sm10x_tcgen05_guardrail_trap_col_being_dealloced_not_returned_by_alloc)
        /*002c*/ 	.word	0x00000000


	//----- nvinfo : EIATTR_FRAME_SIZE
	.align		4
.L_25:
        /*0030*/ 	.byte	0x04, 0x11
        /*0032*/ 	.short	(.L_27 - .L_26)
	.align		4
.L_26:
        /*0034*/ 	.word	index@(_ZN7cutlass13device_kernelINS_4gemm6kernel13GemmUniversalIN4cute5tupleIJiiiiEEENS1_10collective13CollectiveMmaINS1_46MainloopSm100TmaUmmaWarpSpecializedBlockScaledILi12ELi2ELi2ENS5_IJNS4_1CILi2EEESB_NSA_ILi1EEEEEEEENS5_IJNSA_ILi128EEESF_SF_EEENS5_IJNS_12float_e2m1_tENS_13float_ue8m0_tEEEENS5_IJNS5_IJlSC_lEEENS4_6LayoutINS5_IJNS5_IJNS5_IJNSA_ILi32EEENSA_ILi4EEEEEEiEEESP_NS5_IJSC_iEEEEEENS5_IJNS5_IJNS5_IJNSA_ILi16EEESN_EEEiEEENS5_IJNS5_IJNSA_ILi0EEESC_EEENSA_ILi512EEEEEENS5_IJSV_iEEEEEEEEEEESJ_S12_NS4_8TiledMMAINS4_8MMA_AtomIJNS4_17SM100_MMA_MXF4_SSISH_SH_fSI_Li128ELi128ELi32ELNS4_4UMMA5MajorE0ELS17_0ELNS16_7ScaleInE0ELS18_0EEEEEENSL_INS5_IJSC_SC_SC_EEENS5_IJSV_SV_SV_EEEEENS5_IJNS4_10UnderscoreES1E_S1E_EEEEENS5_IJNS4_23SM90_TMA_LOAD_MULTICASTES1H_EEENS5_IJNS4_14ComposedLayoutINS4_7SwizzleILi2ELi4ELi3EEENS4_18smem_ptr_flag_bitsILi4EEENSL_INS5_IJNSA_ILi8EEESF_EEENS5_IJSF_SC_EEEEEEENSL_INS5_IJNS5_IJNS5_IJSO_SC_EEENS5_IJSM_SB_EEEEEESC_NS5_IJSB_SC_EEEEEENS5_IJNS5_IJNS5_IJST_SX_EEESW_EEESV_NS5_IJSB_SX_EEEEEEEEEEEvNS4_8identityES1I_S23_vS24_EENS_8epilogue10collective18CollectiveEpilogueINS26_23Sm100TmaWarpSpecializedILi4ELi2ELi16ELb1ELb0EEEJNS5_IJNSA_ILi64EEESF_SF_EEENS5_IJNSL_IS2B_SC_EENSL_INS5_IJSS_SB_EEENS5_IJSC_S2B_EEEEEEEENS_10bfloat16_tESK_S2I_SK_NS26_6fusion15FusionCallbacksIS2A_NS2J_17LinearCombinationIS2I_fS2I_fLNS_15FloatRoundStyleE2EEES2C_S2H_JEEENS4_5SM1004TMEM4LOAD26SM100_TMEM_LOAD_32dp32b16xENS4_13SM90_TMA_LOADENS1J_INS1K_ILi1ELi4ELi3EEENS1M_ILi16EEENSL_INS5_IJS1O_SS_EEENS5_IJSS_SC_EEEEEEENS4_39AutoVectorizingCopyWithAssumedAlignmentILi128EEENS4_14SM90_TMA_STOREES2Z_S31_S31_EEEvvEEEEvNT_6ParamsE)
        /*0038*/ 	.word	0x00000000


	//----- nvinfo : EIATTR_MIN_STACK_SIZE
	.align		4
.L_27:
        /*003c*/ 	.byte	0x04, 0x12
        /*003e*/ 	.short	(.L_29 - .L_28)
	.align		4
.L_28:
        /*0040*/ 	.word	index@(_ZN7cutlass13device_kernelINS_4gemm6kernel13GemmUniversalIN4cute5tupleIJiiiiEEENS1_10collective13CollectiveMmaINS1_46MainloopSm100TmaUmmaWarpSpecializedBlockScaledILi12ELi2ELi2ENS5_IJNS4_1CILi2EEESB_NSA_ILi1EEEEEEEENS5_IJNSA_ILi128EEESF_SF_EEENS5_IJNS_12float_e2m1_tENS_13float_ue8m0_tEEEENS5_IJNS5_IJlSC_lEEENS4_6LayoutINS5_IJNS5_IJNS5_IJNSA_ILi32EEENSA_ILi4EEEEEEiEEESP_NS5_IJSC_iEEEEEENS5_IJNS5_IJNS5_IJNSA_ILi16EEESN_EEEiEEENS5_IJNS5_IJNSA_ILi0EEESC_EEENSA_ILi512EEEEEENS5_IJSV_iEEEEEEEEEEESJ_S12_NS4_8TiledMMAINS4_8MMA_AtomIJNS4_17SM100_MMA_MXF4_SSISH_SH_fSI_Li128ELi128ELi32ELNS4_4UMMA5MajorE0ELS17_0ELNS16_7ScaleInE0ELS18_0EEEEEENSL_INS5_IJSC_SC_SC_EEENS5_IJSV_SV_SV_EEEEENS5_IJNS4_10UnderscoreES1E_S1E_EEEEENS5_IJNS4_23SM90_TMA_LOAD_MULTICASTES1H_EEENS5_IJNS4_14ComposedLayoutINS4_7SwizzleILi2ELi4ELi3EEENS4_18smem_ptr_flag_bitsILi4EEENSL_INS5_IJNSA_ILi8EEESF_EEENS5_IJSF_SC_EEEEEEENSL_INS5_IJNS5_IJNS5_IJSO_SC_EEENS5_IJSM_SB_EEEEEESC_NS5_IJSB_SC_EEEEEENS5_IJNS5_IJNS5_IJST_SX_EEESW_EEESV_NS5_IJSB_SX_EEEEEEEEEEEvNS4_8identityES1I_S23_vS24_EENS_8epilogue10collective18CollectiveEpilogueINS26_23Sm100TmaWarpSpecializedILi4ELi2ELi16ELb1ELb0EEEJNS5_IJNSA_ILi64EEESF_SF_EEENS5_IJNSL_IS2B_SC_EENSL_INS5_IJSS_SB_EEENS5_IJSC_S2B_EEEEEEEENS_10bfloat16_tESK_S2I_SK_NS26_6fusion15FusionCallbacksIS2A_NS2J_17LinearCombinationIS2I_fS2I_fLNS_15FloatRoundStyleE2EEES2C_S2H_JEEENS4_5SM1004TMEM4LOAD26SM100_TMEM_LOAD_32dp32b16xENS4_13SM90_TMA_LOADENS1J_INS1K_ILi1ELi4ELi3EEENS1M_ILi16EEENSL_INS5_IJS1O_SS_EEENS5_IJSS_SC_EEEEEEENS4_39AutoVectorizingCopyWithAssumedAlignmentILi128EEENS4_14SM90_TMA_STOREES2Z_S31_S31_EEEvvEEEEvNT_6ParamsE)
        /*0044*/ 	.word	0x00000000
.L_29:


//--------------------- .nv.compat                --------------------------
	.section	.nv.compat,"",@"SHT_CUDA_COMPAT_INFO"
	.align	4
        /*0000*/ 	.byte	0x02, 0x09, 0x01, 0x00, 0x02, 0x02, 0x02, 0x00, 0x02, 0x05, 0x05, 0x00, 0x03, 0x07, 0x01, 0x01
        /*0010*/ 	.byte	0x02, 0x03, 0x01, 0x00, 0x02, 0x06, 0x01, 0x00, 0x04, 0x0b, 0x08, 0x00, 0x09, 0x00, 0x00, 0x00
        /*0020*/ 	.byte	0x00, 0x00, 0x00, 0x00


//--------------------- .nv.info._ZN7cutlass13device_kernelINS_4gemm6kernel13GemmUniversalIN4cute5tupleIJiiiiEEENS1_10collective13CollectiveMmaINS1_46MainloopSm100TmaUmmaWarpSpecializedBlockScaledILi12ELi2ELi2ENS5_IJNS4_1CILi2EEESB_NSA_ILi1EEEEEEEENS5_IJNSA_ILi128EEESF_SF_EEENS5_IJNS_12float_e2m1_tENS_13float_ue8m0_tEEEENS5_IJNS5_IJlSC_lEEENS4_6LayoutINS5_IJNS5_IJNS5_IJNSA_ILi32EEENSA_ILi4EEEEEEiEEESP_NS5_IJSC_iEEEEEENS5_IJNS5_IJNS5_IJNSA_ILi16EEESN_EEEiEEENS5_IJNS5_IJNSA_ILi0EEESC_EEENSA_ILi512EEEEEENS5_IJSV_iEEEEEEEEEEESJ_S12_NS4_8TiledMMAINS4_8MMA_AtomIJNS4_17SM100_MMA_MXF4_SSISH_SH_fSI_Li128ELi128ELi32ELNS4_4UMMA5MajorE0ELS17_0ELNS16_7ScaleInE0ELS18_0EEEEEENSL_INS5_IJSC_SC_SC_EEENS5_IJSV_SV_SV_EEEEENS5_IJNS4_10UnderscoreES1E_S1E_EEEEENS5_IJNS4_23SM90_TMA_LOAD_MULTICASTES1H_EEENS5_IJNS4_14ComposedLayoutINS4_7SwizzleILi2ELi4ELi3EEENS4_18smem_ptr_flag_bitsILi4EEENSL_INS5_IJNSA_ILi8EEESF_EEENS5_IJSF_SC_EEEEEEENSL_INS5_IJNS5_IJNS5_IJSO_SC_EEENS5_IJSM_SB_EEEEEESC_NS5_IJSB_SC_EEEEEENS5_IJNS5_IJNS5_IJST_SX_EEESW_EEESV_NS5_IJSB_SX_EEEEEEEEEEEvNS4_8identityES1I_S23_vS24_EENS_8epilogue10collective18CollectiveEpilogueINS26_23Sm100TmaWarpSpecializedILi4ELi2ELi16ELb1ELb0EEEJNS5_IJNSA_ILi64EEESF_SF_EEENS5_IJNSL_IS2B_SC_EENSL_INS5_IJSS_SB_EEENS5_IJSC_S2B_EEEEEEEENS_10bfloat16_tESK_S2I_SK_NS26_6fusion15FusionCallbacksIS2A_NS2J_17LinearCombinationIS2I_fS2I_fLNS_15FloatRoundStyleE2EEES2C_S2H_JEEENS4_5SM1004TMEM4LOAD26SM100_TMEM_LOAD_32dp32b16xENS4_13SM90_TMA_LOADENS1J_INS1K_ILi1ELi4ELi3EEENS1M_ILi16EEENSL_INS5_IJS1O_SS_EEENS5_IJSS_SC_EEEEEEENS4_39AutoVectorizingCopyWithAssumedAlignmentILi128EEENS4_14SM90_TMA_STOREES2Z_S31_S31_EEEvvEEEEvNT_6ParamsE --------------------------
	.section	.nv.info._ZN7cutlass13device_kernelINS_4gemm6kernel13GemmUniversalIN4cute5tupleIJiiiiEEENS1_10collective13CollectiveMmaINS1_46MainloopSm100TmaUmmaWarpSpecializedBlockScaledILi12ELi2ELi2ENS5_IJNS4_1CILi2EEESB_NSA_ILi1EEEEEEEENS5_IJNSA_ILi128EEESF_SF_EEENS5_IJNS_12float_e2m1_tENS_13float_ue8m0_tEEEENS5_IJNS5_IJlSC_lEEENS4_6LayoutINS5_IJNS5_IJNS5_IJNSA_ILi32EEENSA_ILi4EEEEEEiEEESP_NS5_IJSC_iEEEEEENS5_IJNS5_IJNS5_IJNSA_ILi16EEESN_EEEiEEENS5_IJNS5_IJNSA_ILi0EEESC_EEENSA_ILi512EEEEEENS5_IJSV_iEEEEEEEEEEESJ_S12_NS4_8TiledMMAINS4_8MMA_AtomIJNS4_17SM100_MMA_MXF4_SSISH_SH_fSI_Li128ELi128ELi32ELNS4_4UMMA5MajorE0ELS17_0ELNS16_7ScaleInE0ELS18_0EEEEEENSL_INS5_IJSC_SC_SC_EEENS5_IJSV_SV_SV_EEEEENS5_IJNS4_10UnderscoreES1E_S1E_EEEEENS5_IJNS4_23SM90_TMA_LOAD_MULTICASTES1H_EEENS5_IJNS4_14ComposedLayoutINS4_7SwizzleILi2ELi4ELi3EEENS4_18smem_ptr_flag_bitsILi4EEENSL_INS5_IJNSA_ILi8EEESF_EEENS5_IJSF_SC_EEEEEEENSL_INS5_IJNS5_IJNS5_IJSO_SC_EEENS5_IJSM_SB_EEEEEESC_NS5_IJSB_SC_EEEEEENS5_IJNS5_IJNS5_IJST_SX_EEESW_EEESV_NS5_IJSB_SX_EEEEEEEEEEEvNS4_8identityES1I_S23_vS24_EENS_8epilogue10collective18CollectiveEpilogueINS26_23Sm100TmaWarpSpecializedILi4ELi2ELi16ELb1ELb0EEEJNS5_IJNSA_ILi64EEESF_SF_EEENS5_IJNSL_IS2B_SC_EENSL_INS5_IJSS_SB_EEENS5_IJSC_S2B_EEEEEEEENS_10bfloat16_tESK_S2I_SK_NS26_6fusion15FusionCallbacksIS2A_NS2J_17LinearCombinationIS2I_fS2I_fLNS_15FloatRoundStyleE2EEES2C_S2H_JEEENS4_5SM1004TMEM4LOAD26SM100_TMEM_LOAD_32dp32b16xENS4_13SM90_TMA_LOADENS1J_INS1K_ILi1ELi4ELi3EEENS1M_ILi16EEENSL_INS5_IJS1O_SS_EEENS5_IJSS_SC_EEEEEEENS4_39AutoVectorizingCopyWithAssumedAlignmentILi128EEENS4_14SM90_TMA_STOREES2Z_S31_S31_EEEvvEEEEvNT_6ParamsE,"",@"SHT_CUDA_INFO"
	.sectionflags	@""
	.align	4


	//----- nvinfo : EIATTR_CUDA_API_VERSION
	.align		4
        /*0000*/ 	.byte	0x04, 0x37
        /*0002*/ 	.short	(.L_31 - .L_30)
.L_30:
        /*0004*/ 	.word	0x00000082


	//----- nvinfo : EIATTR_KPARAM_INFO
	.align		4
.L_31:
        /*0008*/ 	.byte	0x04, 0x17
        /*000a*/ 	.short	(.L_33 - .L_32)
.L_32:
        /*000c*/ 	.word	0x00000000
        /*0010*/ 	.short	0x0000
        /*0012*/ 	.short	0x0000
        /*0014*/ 	.byte	0x00, 0xf0, 0x01, 0x30


	//----- nvinfo : EIATTR_AT_ENTRY_FRAGMENTS
	.align		4
.L_33:
        /*0018*/ 	.byte	0x04, 0x4f
        /*001a*/ 	.short	(.L_35 - .L_34)


	//   ....[0]....
.L_34:
        /*001c*/ 	.word	0x00000006


	//----- nvinfo : EIATTR_RESERVED_SMEM_USED
	.align		4
.L_35:
        /*0020*/ 	.byte	0x01, 0x41
	.zero		2


	//----- nvinfo : EIATTR_SPARSE_MMA_MASK
	.align		4
        /*0024*/ 	.byte	0x03, 0x50
        /*0026*/ 	.short	0x0000


	//----- nvinfo : EIATTR_TCGEN05_1CTA_USED
	.align		4
        /*0028*/ 	.byte	0x01, 0x51
	.zero		2


	//----- nvinfo : EIATTR_MAXREG_COUNT
	.align		4
        /*002c*/ 	.byte	0x03, 0x1b
        /*002e*/ 	.short	0x00ff


	//----- nvinfo : EIATTR_NUM_BARRIERS
	.align		4
        /*0030*/ 	.byte	0x02, 0x4c
        /*0032*/ 	.byte	0x07
	.zero		1


	//----- nvinfo : EIATTR_EXTERNS
	.align		4
        /*0034*/ 	.byte	0x04, 0x0f
        /*0036*/ 	.short	(.L_37 - .L_36)


	//   ....[0]....
	.align		4
.L_36:
        /*0038*/ 	.word	index@(__assertfail)


	//----- nvinfo : EIATTR_MERCURY_ISA_VERSION
	.align		4
.L_37:
        /*003c*/ 	.byte	0x03, 0x5f
        /*003e*/ 	.short	0x0101


	//----- nvinfo : EIATTR_INT_WARP_WIDE_INSTR_OFFSETS
	.align		4
        /*0040*/ 	.byte	0x04, 0x31
        /*0042*/ 	.short	(.L_39 - .L_38)


	//   ....[0]....
.L_38:
        /*0044*/ 	.word	0x00002680


	//   ....[1]....
        /*0048*/ 	.word	0x00004560


	//   ....[2]....
        /*004c*/ 	.word	0x00004590


	//   ....[3]....
        /*0050*/ 	.word	0x000045e0


	//   ....[4]....
        /*0054*/ 	.word	0x00004e90


	//   ....[5]....
        /*0058*/ 	.word	0x00004eb0


	//   ....[6]....
        /*005c*/ 	.word	0x00004f10


	//   ....[7]....
        /*0060*/ 	.word	0x00005050


	//   ....[8]....
        /*0064*/ 	.word	0x00005070


	//   ....[9]....
        /*0068*/ 	.word	0x00005130


	//   ....[10]....
        /*006c*/ 	.word	0x00005230


	//   ....[11]....
        /*0070*/ 	.word	0x00005270


	//   ....[12]....
        /*0074*/ 	.word	0x00005300


	//   ....[13]....
        /*0078*/ 	.word	0x00005400


	//   ....[14]....
        /*007c*/ 	.word	0x00005420


	//   ....[15]....
        /*0080*/ 	.word	0x000054f0


	//   ....[16]....
        /*0084*/ 	.word	0x000055f0


	//   ....[17]....
        /*0088*/ 	.word	0x00005630


	//   ....[18]....
        /*008c*/ 	.word	0x000056f0


	//   ....[19]....
        /*0090*/ 	.word	0x000057d0


	//   ....[20]....
        /*0094*/ 	.word	0x000057f0


	//   ....[21]....
        /*0098*/ 	.word	0x000058d0


	//   ....[22]....
        /*009c*/ 	.word	0x000059b0


	//   ....[23]....
        /*00a0*/ 	.word	0x00005a20


	//   ....[24]....
        /*00a4*/ 	.word	0x00005af0


	//   ....[25]....
        /*00a8*/ 	.word	0x00005c80


	//   ....[26]....
        /*00ac*/ 	.word	0x00005c90


	//   ....[27]....
        /*00b0*/ 	.word	0x00005da0


	//----- nvinfo : EIATTR_COOP_GROUP_MASK_REGIDS
	.align		4
.L_39:
        /*00b4*/ 	.byte	0x04, 0x29
        /*00b6*/ 	.short	(.L_41 - .L_40)


	//   ....[0]....
.L_40:
        /*00b8*/ 	.word	0xffffffff


	//   ....[1]....
        /*00bc*/ 	.word	0xffffffff


	//   ....[2]....
        /*00c0*/ 	.word	0xffffffff


	//   ....[3]....
        /*00c4*/ 	.word	0xffffffff


	//   ....[4]....
        /*00c8*/ 	.word	0xffffffff


	//   ....[5]....
        /*00cc*/ 	.word	0xffffffff


	//   ....[6]....
        /*00d0*/ 	.word	0xffffffff


	//   ....[7]....
        /*00d4*/ 	.word	0xffffffff


	//   ....[8]....
        /*00d8*/ 	.word	0xffffffff


	//   ....[9]....
        /*00dc*/ 	.word	0xffffffff


	//   ....[10]....
        /*00e0*/ 	.word	0xffffffff


	//   ....[11]....
        /*00e4*/ 	.word	0xffffffff


	//   ....[12]....
        /*00e8*/ 	.word	0xffffffff


	//   ....[13]....
        /*00ec*/ 	.word	0xffffffff


	//----- nvinfo : EIATTR_COOP_GROUP_INSTR_OFFSETS
	.align		4
.L_41:
        /*00f0*/ 	.byte	0x04, 0x28
        /*00f2*/ 	.short	(.L_43 - .L_42)


	//   ....[0]....
.L_42:
        /*00f4*/ 	.word	0x00000090


	//   ....[1]....
        /*00f8*/ 	.word	0x00000530


	//   ....[2]....
        /*00fc*/ 	.word	0x00000810


	//   ....[3]....
        /*0100*/ 	.word	0x000009b0


	//   ....[4]....
        /*0104*/ 	.word	0x00000ab0


	//   ....[5]....
        /*0108*/ 	.word	0x00000c20


	//   ....[6]....
        /*010c*/ 	.word	0x00000d80


	//   ....[7]....
        /*0110*/ 	.word	0x00000f30


	//   ....[8]....
        /*0114*/ 	.word	0x00002560


	//   ....[9]....
        /*0118*/ 	.word	0x000037d0


	//   ....[10]....
        /*011c*/ 	.word	0x000039e0


	//   ....[11]....
        /*0120*/ 	.word	0x00003a10


	//   ....[12]....
        /*0124*/ 	.word	0x00004450


	//   ....[13]....
        /*0128*/ 	.word	0x00004680


	//----- nvinfo : EIATTR_VRC_CTA_INIT_COUNT
	.align		4
.L_43:
        /*012c*/ 	.byte	0x02, 0x4a
        /*012e*/ 	.byte	0x80
	.zero		1


	//----- nvinfo : EIATTR_SYSCALL_OFFSETS
	.align		4
        /*0130*/ 	.byte	0x04, 0x46
        /*0132*/ 	.short	(.L_45 - .L_44)


	//   ....[0]....
.L_44:
        /*0134*/ 	.word	0x00006880


	//   ....[1]....
        /*0138*/ 	.word	0x00006970


	//   ....[2]....
        /*013c*/ 	.word	0x00007260


	//   ....[3]....
        /*0140*/ 	.word	0x000073d0


	//   ....[4]....
        /*0144*/ 	.word	0x000080f0


	//   ....[5]....
        /*0148*/ 	.word	0x00008260


	//   ....[6]....
        /*014c*/ 	.word	0x00008f70


	//   ....[7]....
        /*0150*/ 	.word	0x000090e0


	//   ....[8]....
        /*0154*/ 	.word	0x00009e20


	//   ....[9]....
        /*0158*/ 	.word	0x00009f90


	//   ....[10]....
        /*015c*/ 	.word	0x0000ace0


	//   ....[11]....
        /*0160*/ 	.word	0x0000ae50


	//   ....[12]....
        /*0164*/ 	.word	0x0000bbb0


	//   ....[13]....
        /*0168*/ 	.word	0x0000bd20


	//   ....[14]....
        /*016c*/ 	.word	0x0000ca70


	//   ....[15]....
        /*0170*/ 	.word	0x0000cbe0


	//   ....[16]....
        /*0174*/ 	.word	0x0000d8d0


	//   ....[17]....
        /*0178*/ 	.word	0x0000da40


	//----- nvinfo : EIATTR_MBARRIER_INSTR_OFFSETS
	.align		4
.L_45:
        /*017c*/ 	.byte	0x04, 0x39
        /*017e*/ 	.short	(.L_47 - .L_46)


	//   ....[0]....
.L_46:
        /*0180*/ 	.word	0x00000670
        /*0184*/ 	.word	0x000000ff
        /*0188*/ 	.word	0x00000000
        /*018c*/ 	.short	0x0100
        /*018e*/ 	.byte	0x07
	.zero		1


	//   ....[1]....
        /*0190*/ 	.word	0x00000680
        /*0194*/ 	.word	0x000000ff
        /*0198*/ 	.word	0x00000060
        /*019c*/ 	.short	0x0100
        /*019e*/ 	.byte	0x07
	.zero		1


	//   ....[2]....
        /*01a0*/ 	.word	0x00000690
        /*01a4*/ 	.word	0x000000ff
        /*01a8*/ 	.word	0x00000008
        /*01ac*/ 	.short	0x0100
        /*01ae*/ 	.byte	0x07
	.zero		1


	//   ....[3]....
        /*01b0*/ 	.word	0x000006a0
        /*01b4*/ 	.word	0x000000ff
        /*01b8*/ 	.word	0x00000068
        /*01bc*/ 	.short	0x0100
        /*01be*/ 	.byte	0x07
	.zero		1


	//   ....[4]....
        /*01c0*/ 	.word	0x000006b0
        /*01c4*/ 	.word	0x000000ff
        /*01c8*/ 	.word	0x00000010
        /*01cc*/ 	.short	0x0100
        /*01ce*/ 	.byte	0x07
	.zero		1


	//   ....[5]....
        /*01d0*/ 	.word	0x000006c0
        /*01d4*/ 	.word	0x000000ff
        /*01d8*/ 	.word	0x00000070
        /*01dc*/ 	.short	0x0100
        /*01de*/ 	.byte	0x07
	.zero		1


	//   ....[6]....
        /*01e0*/ 	.word	0x000006d0
        /*01e4*/ 	.word	0x000000ff
        /*01e8*/ 	.word	0x00000018
        /*01ec*/ 	.short	0x0100
        /*01ee*/ 	.byte	0x07
	.zero		1


	//   ....[7]....
        /*01f0*/ 	.word	0x000006e0
        /*01f4*/ 	.word	0x000000ff
        /*01f8*/ 	.word	0x00000078
        /*01fc*/ 	.short	0x0100
        /*01fe*/ 	.byte	0x07
	.zero		1


	//   ....[8]....
        /*0200*/ 	.word	0x000006f0
        /*0204*/ 	.word	0x000000ff
        /*0208*/ 	.word	0x00000020
        /*020c*/ 	.short	0x0100
        /*020e*/ 	.byte	0x07
	.zero		1


	//   ....[9]....
        /*0210*/ 	.word	0x00000700
        /*0214*/ 	.word	0x000000ff
        /*0218*/ 	.word	0x00000080
        /*021c*/ 	.short	0x0100
        /*021e*/ 	.byte	0x07
	.zero		1


	//   ....[10]....
        /*0220*/ 	.word	0x00000710
        /*0224*/ 	.word	0x000000ff
        /*0228*/ 	.word	0x00000028
        /*022c*/ 	.short	0x0100
        /*022e*/ 	.byte	0x07
	.zero		1


	//   ....[11]....
        /*0230*/ 	.word	0x00000720
        /*0234*/ 	.word	0x000000ff
        /*0238*/ 	.word	0x00000088
        /*023c*/ 	.short	0x0100
        /*023e*/ 	.byte	0x07
	.zero		1


	//   ....[12]....
        /*0240*/ 	.word	0x00000730
        /*0244*/ 	.word	0x000000ff
        /*0248*/ 	.word	0x00000030
        /*024c*/ 	.short	0x0100
        /*024e*/ 	.byte	0x07
	.zero		1


	//   ....[13]....
        /*0250*/ 	.word	0x00000740
        /*0254*/ 	.word	0x000000ff
        /*0258*/ 	.word	0x00000090
        /*025c*/ 	.short	0x0100
        /*025e*/ 	.byte	0x07
	.zero		1


	//   ....[14]....
        /*0260*/ 	.word	0x00000750
        /*0264*/ 	.word	0x000000ff
        /*0268*/ 	.word	0x00000038
        /*026c*/ 	.short	0x0100
        /*026e*/ 	.byte	0x07
	.zero		1


	//   ....[15]....
        /*0270*/ 	.word	0x00000760
        /*0274*/ 	.word	0x000000ff
        /*0278*/ 	.word	0x00000098
        /*027c*/ 	.short	0x0100
        /*027e*/ 	.byte	0x07
	.zero		1


	//   ....[16]....
        /*0280*/ 	.word	0x00000770
        /*0284*/ 	.word	0x000000ff
        /*0288*/ 	.word	0x00000040
        /*028c*/ 	.short	0x0100
        /*028e*/ 	.byte	0x07
	.zero		1


	//   ....[17]....
        /*0290*/ 	.word	0x00000780
        /*0294*/ 	.word	0x000000ff
        /*0298*/ 	.word	0x000000a0
        /*029c*/ 	.short	0x0100
        /*029e*/ 	.byte	0x07
	.zero		1


	//   ....[18]....
        /*02a0*/ 	.word	0x00000790
        /*02a4*/ 	.word	0x000000ff
        /*02a8*/ 	.word	0x00000048
        /*02ac*/ 	.short	0x0100
        /*02ae*/ 	.byte	0x07
	.zero		1


	//   ....[19]....
        /*02b0*/ 	.word	0x000007a0
        /*02b4*/ 	.word	0x000000ff
        /*02b8*/ 	.word	0x000000a8
        /*02bc*/ 	.short	0x0100
        /*02be*/ 	.byte	0x07
	.zero		1


	//   ....[20]....
        /*02c0*/ 	.word	0x000007b0
        /*02c4*/ 	.word	0x000000ff
        /*02c8*/ 	.word	0x00000050
        /*02cc*/ 	.short	0x0100
        /*02ce*/ 	.byte	0x07
	.zero		1


	//   ....[21]....
        /*02d0*/ 	.word	0x000007c0
        /*02d4*/ 	.word	0x000000ff
        /*02d8*/ 	.word	0x000000b0
        /*02dc*/ 	.short	0x0100
        /*02de*/ 	.byte	0x07
	.zero		1


	//   ....[22]....
        /*02e0*/ 	.word	0x000007d0
        /*02e4*/ 	.word	0x000000ff
        /*02e8*/ 	.word	0x00000058
        /*02ec*/ 	.short	0x0100
        /*02ee*/ 	.byte	0x07
	.zero		1


	//   ....[23]....
        /*02f0*/ 	.word	0x000007e0
        /*02f4*/ 	.word	0x000000ff
        /*02f8*/ 	.word	0x000000b8
        /*02fc*/ 	.short	0x0100
        /*02fe*/ 	.byte	0x07
	.zero		1


	//   ....[24]....
        /*0300*/ 	.word	0x00000920
        /*0304*/ 	.word	0x000000ff
        /*0308*/ 	.word	0x000000c0
        /*030c*/ 	.short	0x0100
        /*030e*/ 	.byte	0x07
	.zero		1


	//   ....[25]....
        /*0310*/ 	.word	0x00000930
        /*0314*/ 	.word	0x000000ff
        /*0318*/ 	.word	0x000000e0
        /*031c*/ 	.short	0x0100
        /*031e*/ 	.byte	0x07
	.zero		1


	//   ....[26]....
        /*0320*/ 	.word	0x00000940
        /*0324*/ 	.word	0x000000ff
        /*0328*/ 	.word	0x000000c8
        /*032c*/ 	.short	0x0100
        /*032e*/ 	.byte	0x07
	.zero		1


	//   ....[27]....
        /*0330*/ 	.word	0x00000950
        /*0334*/ 	.word	0x000000ff
        /*0338*/ 	.word	0x000000e8
        /*033c*/ 	.short	0x0100
        /*033e*/ 	.byte	0x07
	.zero		1


	//   ....[28]....
        /*0340*/ 	.word	0x00000960
        /*0344*/ 	.word	0x000000ff
        /*0348*/ 	.word	0x000000d0
        /*034c*/ 	.short	0x0100
        /*034e*/ 	.byte	0x07
	.zero		1


	//   ....[29]....
        /*0350*/ 	.word	0x00000970
        /*0354*/ 	.word	0x000000ff
        /*0358*/ 	.word	0x000000f0
        /*035c*/ 	.short	0x0100
        /*035e*/ 	.byte	0x07
	.zero		1


	//   ....[30]....
        /*0360*/ 	.word	0x00000980
        /*0364*/ 	.word	0x000000ff
        /*0368*/ 	.word	0x000000d8
        /*036c*/ 	.short	0x0100
        /*036e*/ 	.byte	0x07
	.zero		1


	//   ....[31]....
        /*0370*/ 	.word	0x00000990
        /*0374*/ 	.word	0x000000ff
        /*0378*/ 	.word	0x000000f8
        /*037c*/ 	.short	0x0100
        /*037e*/ 	.byte	0x07
	.zero		1


	//   ....[32]....
        /*0380*/ 	.word	0x00000a80
        /*0384*/ 	.word	0x000000ff
        /*0388*/ 	.word	0x00000100
        /*038c*/ 	.short	0x0100
        /*038e*/ 	.byte	0x06
	.zero		1


	//   ....[33]....
        /*0390*/ 	.word	0x00000a90
        /*0394*/ 	.word	0x000000ff
        /*0398*/ 	.word	0x00000108
        /*039c*/ 	.short	0x0100
        /*039e*/ 	.byte	0x06
	.zero		1


	//   ....[34]....
        /*03a0*/ 	.word	0x00000bd0
        /*03a4*/ 	.word	0x000000ff
        /*03a8*/ 	.word	0x00000110
        /*03ac*/ 	.short	0x0100
        /*03ae*/ 	.byte	0x06
	.zero		1


	//   ....[35]....
        /*03b0*/ 	.word	0x00000be0
        /*03b4*/ 	.word	0x000000ff
        /*03b8*/ 	.word	0x00000120
        /*03bc*/ 	.short	0x0100
        /*03be*/ 	.byte	0x06
	.zero		1


	//   ....[36]....
        /*03c0*/ 	.word	0x00000bf0
        /*03c4*/ 	.word	0x000000ff
        /*03c8*/ 	.word	0x00000118
        /*03cc*/ 	.short	0x0100
        /*03ce*/ 	.byte	0x06
	.zero		1


	//   ....[37]....
        /*03d0*/ 	.word	0x00000c00
        /*03d4*/ 	.word	0x000000ff
        /*03d8*/ 	.word	0x00000128
        /*03dc*/ 	.short	0x0100
        /*03de*/ 	.byte	0x06
	.zero		1


	//   ....[38]....
        /*03e0*/ 	.word	0x00000d30
        /*03e4*/ 	.word	0x000000ff
        /*03e8*/ 	.word	0x00000130
        /*03ec*/ 	.short	0x0100
        /*03ee*/ 	.byte	0x07
	.zero		1


	//   ....[39]....
        /*03f0*/ 	.word	0x00000d40
        /*03f4*/ 	.word	0x000000ff
        /*03f8*/ 	.word	0x00000140
        /*03fc*/ 	.short	0x0100
        /*03fe*/ 	.byte	0x07
	.zero		1


	//   ....[40]....
        /*0400*/ 	.word	0x00000d50
        /*0404*/ 	.word	0x000000ff
        /*0408*/ 	.word	0x00000138
        /*040c*/ 	.short	0x0100
        /*040e*/ 	.byte	0x07
	.zero		1


	//   ....[41]....
        /*0410*/ 	.word	0x00000d60
        /*0414*/ 	.word	0x000000ff
        /*0418*/ 	.word	0x00000148
        /*041c*/ 	.short	0x0100
        /*041e*/ 	.byte	0x07
	.zero		1


	//   ....[42]....
        /*0420*/ 	.word	0x00000e50
        /*0424*/ 	.word	0x000000ff
        /*0428*/ 	.word	0x00000150
        /*042c*/ 	.short	0x0100
        /*042e*/ 	.byte	0x06
	.zero		1


	//   ....[43]....
        /*0430*/ 	.word	0x00000e60
        /*0434*/ 	.word	0x000000ff
        /*0438*/ 	.word	0x00000160
        /*043c*/ 	.short	0x0100
        /*043e*/ 	.byte	0x06
	.zero		1


	//   ....[44]....
        /*0440*/ 	.word	0x00000e70
        /*0444*/ 	.word	0x000000ff
        /*0448*/ 	.word	0x00000158
        /*044c*/ 	.short	0x0100
        /*044e*/ 	.byte	0x06
	.zero		1


	//   ....[45]....
        /*0450*/ 	.word	0x00000e80
        /*0454*/ 	.word	0x000000ff
        /*0458*/ 	.word	0x00000168
        /*045c*/ 	.short	0x0100
        /*045e*/ 	.byte	0x06
	.zero		1


	//   ....[46]....
        /*0460*/ 	.word	0x00001af0
        /*0464*/ 	.word	0x00000002
        /*0468*/ 	.word	0x00000160
        /*046c*/ 	.short	0x010a
        /*046e*/ 	.byte	0xff
	.zero		1


	//   ....[47]....
        /*0470*/ 	.word	0x00001b20
        /*0474*/ 	.word	0x00000002
        /*0478*/ 	.word	0x00000150
        /*047c*/ 	.short	0x0101
        /*047e*/ 	.byte	0xff
	.zero		1


	//   ....[48]....
        /*0480*/ 	.word	0x00001c00
        /*0484*/ 	.word	0x000000ff
        /*0488*/ 	.word	0x00000060
        /*048c*/ 	.short	0x010a
        /*048e*/ 	.byte	0x08
	.zero		1


	//   ....[49]....
        /*0490*/ 	.word	0x00001c80
        /*0494*/ 	.word	0x000000ff
        /*0498*/ 	.word	0x00000060
        /*049c*/ 	.short	0x010a
        /*049e*/ 	.byte	0x29
	.zero		1


	//   ....[50]....
        /*04a0*/ 	.word	0x00001dc0
        /*04a4*/ 	.word	0x000000ff
        /*04a8*/ 	.word	0x00000060
        /*04ac*/ 	.short	0x010a
        /*04ae*/ 	.byte	0x08
	.zero		1


	//   ....[51]....
        /*04b0*/ 	.word	0x000020a0
        /*04b4*/ 	.word	0x000000ff
        /*04b8*/ 	.word	0x00000108
        /*04bc*/ 	.short	0x0101
        /*04be*/ 	.byte	0x04
	.zero		1


	//   ....[52]....
        /*04c0*/ 	.word	0x000020c0
        /*04c4*/ 	.word	0x000000ff
        /*04c8*/ 	.word	0x00000060
        /*04cc*/ 	.short	0x010a
        /*04ce*/ 	.byte	0x08
	.zero		1


	//   ....[53]....
        /*04d0*/ 	.word	0x00002140
        /*04d4*/ 	.word	0x000000ff
        /*04d8*/ 	.word	0x00000060
        /*04dc*/ 	.short	0x010a
        /*04de*/ 	.byte	0x29
	.zero		1


	//   ....[54]....
        /*04e0*/ 	.word	0x00002280
        /*04e4*/ 	.word	0x000000ff
        /*04e8*/ 	.word	0x00000060
        /*04ec*/ 	.short	0x010a
        /*04ee*/ 	.byte	0x08
	.zero		1


	//   ....[55]....
        /*04f0*/ 	.word	0x00002590
        /*04f4*/ 	.word	0x00000002
        /*04f8*/ 	.word	0x00000110
        /*04fc*/ 	.short	0x010a
        /*04fe*/ 	.byte	0xff
	.zero		1


	//   ....[56]....
        /*0500*/ 	.word	0x00002650
        /*0504*/ 	.word	0x00000002
        /*0508*/ 	.word	0x00000000
        /*050c*/ 	.short	0x0101
        /*050e*/ 	.byte	0xff
	.zero		1


	//   ....[57]....
        /*0510*/ 	.word	0x00002bd0
        /*0514*/ 	.word	0x000000ff
        /*0518*/ 	.word	0x00000000
        /*051c*/ 	.short	0x010a
        /*051e*/ 	.byte	0x05
	.zero		1


	//   ....[58]....
        /*0520*/ 	.word	0x00002c60
        /*0524*/ 	.word	0x000000ff
        /*0528*/ 	.word	0x00000000
        /*052c*/ 	.short	0x010a
        /*052e*/ 	.byte	0x05
	.zero		1


	//   ....[59]....
        /*0530*/ 	.word	0x00002cf0
        /*0534*/ 	.word	0x000000ff
        /*0538*/ 	.word	0x00000000
        /*053c*/ 	.short	0x010a
        /*053e*/ 	.byte	0x05
	.zero		1


	//   ....[60]....
        /*0540*/ 	.word	0x00002d80
        /*0544*/ 	.word	0x000000ff
        /*0548*/ 	.word	0x00000000
        /*054c*/ 	.short	0x010a
        /*054e*/ 	.byte	0x05
	.zero		1


	//   ....[61]....
        /*0550*/ 	.word	0x00002e10
        /*0554*/ 	.word	0x000000ff
        /*0558*/ 	.word	0x00000000
        /*055c*/ 	.short	0x010a
        /*055e*/ 	.byte	0x05
	.zero		1


	//   ....[62]....
        /*0560*/ 	.word	0x00002ea0
        /*0564*/ 	.word	0x000000ff
        /*0568*/ 	.word	0x00000000
        /*056c*/ 	.short	0x010a
        /*056e*/ 	.byte	0x05
	.zero		1


	//   ....[63]....
        /*0570*/ 	.word	0x00002f30
        /*0574*/ 	.word	0x000000ff
        /*0578*/ 	.word	0x00000000
        /*057c*/ 	.short	0x010a
        /*057e*/ 	.byte	0x05
	.zero		1


	//   ....[64]....
        /*0580*/ 	.word	0x00002fc0
        /*0584*/ 	.word	0x000000ff
        /*0588*/ 	.word	0x00000000
        /*058c*/ 	.short	0x010a
        /*058e*/ 	.byte	0x05
	.zero		1


	//   ....[65]....
        /*0590*/ 	.word	0x00003050
        /*0594*/ 	.word	0x000000ff
        /*0598*/ 	.word	0x00000000
        /*059c*/ 	.short	0x010a
        /*059e*/ 	.byte	0x05
	.zero		1


	//   ....[66]....
        /*05a0*/ 	.word	0x000030e0
        /*05a4*/ 	.word	0x000000ff
        /*05a8*/ 	.word	0x00000000
        /*05ac*/ 	.short	0x010a
        /*05ae*/ 	.byte	0x05
	.zero		1


	//   ....[67]....
        /*05b0*/ 	.word	0x00003170
        /*05b4*/ 	.word	0x000000ff
        /*05b8*/ 	.word	0x00000000
        /*05bc*/ 	.short	0x010a
        /*05be*/ 	.byte	0x05
	.zero		1


	//   ....[68]....
        /*05c0*/ 	.word	0x00003210
        /*05c4*/ 	.word	0x00000000
        /*05c8*/ 	.word	0x00000000
        /*05cc*/ 	.short	0x010a
        /*05ce*/ 	.byte	0xff
	.zero		1


	//   ....[69]....
        /*05d0*/ 	.word	0x00003330
        /*05d4*/ 	.word	0x00000000
        /*05d8*/ 	.word	0x00000150
        /*05dc*/ 	.short	0x010a
        /*05de*/ 	.byte	0xff
	.zero		1


	//   ....[70]....
        /*05e0*/ 	.word	0x000033a0
        /*05e4*/ 	.word	0x00000000
        /*05e8*/ 	.word	0x00000000
        /*05ec*/ 	.short	0x0101
        /*05ee*/ 	.byte	0xff
	.zero		1


	//   ....[71]....
        /*05f0*/ 	.word	0x000033c0
        /*05f4*/ 	.word	0x000000ff
        /*05f8*/ 	.word	0x00000120
        /*05fc*/ 	.short	0x010a
        /*05fe*/ 	.byte	0x05
	.zero		1


	//   ....[72]....
        /*0600*/ 	.word	0x000034e0
        /*0604*/ 	.word	0x00000000
        /*0608*/ 	.word	0x00000110
        /*060c*/ 	.short	0x010a
        /*060e*/ 	.byte	0xff
	.zero		1


	//   ....[73]....
        /*0610*/ 	.word	0x000035e0
        /*0614*/ 	.word	0x00000000
        /*0618*/ 	.word	0x00000000
        /*061c*/ 	.short	0x0101
        /*061e*/ 	.byte	0xff
	.zero		1


	//   ....[74]....
        /*0620*/ 	.word	0x00003670
        /*0624*/ 	.word	0x000000ff
        /*0628*/ 	.word	0x00000120
        /*062c*/ 	.short	0x0106
        /*062e*/ 	.byte	0x05
	.zero		1


	//   ....[75]....
        /*0630*/ 	.word	0x00003690
        /*0634*/ 	.word	0x000000ff
        /*0638*/ 	.word	0x00000120
        /*063c*/ 	.short	0x010a
        /*063e*/ 	.byte	0x05
	.zero		1


	//   ....[76]....
        /*0640*/ 	.word	0x00003720
        /*0644*/ 	.word	0x000000ff
        /*0648*/ 	.word	0x00000120
        /*064c*/ 	.short	0x0106
        /*064e*/ 	.byte	0x04
	.zero		1


	//   ....[77]....
        /*0650*/ 	.word	0x00003760
        /*0654*/ 	.word	0x00000000
        /*0658*/ 	.word	0x00000120
        /*065c*/ 	.short	0x010a
        /*065e*/ 	.byte	0xff
	.zero		1


	//   ....[78]....
        /*0660*/ 	.word	0x00003df0
        /*0664*/ 	.word	0x00000000
        /*0668*/ 	.word	0x00000110
        /*066c*/ 	.short	0x010a
        /*066e*/ 	.byte	0xff
	.zero		1


	//   ....[79]....
        /*0670*/ 	.word	0x00003f00
        /*0674*/ 	.word	0x00000003
        /*0678*/ 	.word	0x00000000
        /*067c*/ 	.short	0x0101
        /*067e*/ 	.byte	0xff
	.zero		1


	//   ....[80]....
        /*0680*/ 	.word	0x00003f10
        /*0684*/ 	.word	0x000000ff
        /*0688*/ 	.word	0x00000000
        /*068c*/ 	.short	0x010a
        /*068e*/ 	.byte	0x0a
	.zero		1


	//   ....[81]....
        /*0690*/ 	.word	0x00003f30
        /*0694*/ 	.word	0x000000ff
        /*0698*/ 	.word	0x00000140
        /*069c*/ 	.short	0x010a
        /*069e*/ 	.byte	0x0b
	.zero		1


	//   ....[82]....
        /*06a0*/ 	.word	0x00004000
        /*06a4*/ 	.word	0x000000ff
        /*06a8*/ 	.word	0x00000000
        /*06ac*/ 	.short	0x010a
        /*06ae*/ 	.byte	0x0a
	.zero		1


	//   ....[83]....
        /*06b0*/ 	.word	0x00004130
        /*06b4*/ 	.word	0x000000ff
        /*06b8*/ 	.word	0x00000000
        /*06bc*/ 	.short	0x010a
        /*06be*/ 	.byte	0x1e
	.zero		1


	//   ....[84]....
        /*06c0*/ 	.word	0x000043a0
        /*06c4*/ 	.word	0x000000ff
        /*06c8*/ 	.word	0x00000000
        /*06cc*/ 	.short	0x010a
        /*06ce*/ 	.byte	0x05
	.zero		1


	//   ....[85]....
        /*06d0*/ 	.word	0x00004430
        /*06d4*/ 	.word	0x000000ff
        /*06d8*/ 	.word	0x00000000
        /*06dc*/ 	.short	0x010a
        /*06de*/ 	.byte	0x06
	.zero		1


	//   ....[86]....
        /*06e0*/ 	.word	0x00004840
        /*06e4*/ 	.word	0x00000000
        /*06e8*/ 	.word	0x00000110
        /*06ec*/ 	.short	0x010a
        /*06ee*/ 	.byte	0xff
	.zero		1


	//   ....[87]....
        /*06f0*/ 	.word	0x00004980
        /*06f4*/ 	.word	0x00000000
        /*06f8*/ 	.word	0x00000000
        /*06fc*/ 	.short	0x0101
        /*06fe*/ 	.byte	0xff
	.zero		1


	//   ....[88]....
        /*0700*/ 	.word	0x00004ca0
        /*0704*/ 	.word	0x000000ff
        /*0708*/ 	.word	0x00000108
        /*070c*/ 	.short	0x010a
        /*070e*/ 	.byte	0x05
	.zero		1


	//   ....[89]....
        /*0710*/ 	.word	0x00004e10
        /*0714*/ 	.word	0x000000ff
        /*0718*/ 	.word	0x000000e0
        /*071c*/ 	.short	0x010a
        /*071e*/ 	.byte	0x05
	.zero		1


	//   ....[90]....
        /*0720*/ 	.word	0x00005000
        /*0724*/ 	.word	0x000000ff
        /*0728*/ 	.word	0x000000c0
        /*072c*/ 	.short	0x010b
        /*072e*/ 	.byte	0x05
	.zero		1


	//   ....[91]....
        /*0730*/ 	.word	0x00005010
        /*0734*/ 	.word	0x000000ff
        /*0738*/ 	.word	0x00000000
        /*073c*/ 	.short	0x0101
        /*073e*/ 	.byte	0x0e
	.zero		1


	//   ....[92]....
        /*0740*/ 	.word	0x00005020
        /*0744*/ 	.word	0x000000ff
        /*0748*/ 	.word	0x000000e8
        /*074c*/ 	.short	0x010a
        /*074e*/ 	.byte	0x05
	.zero		1


	//   ....[93]....
        /*0750*/ 	.word	0x000051e0
        /*0754*/ 	.word	0x000000ff
        /*0758*/ 	.word	0x000000c8
        /*075c*/ 	.short	0x010b
        /*075e*/ 	.byte	0x05
	.zero		1


	//   ....[94]....
        /*0760*/ 	.word	0x000051f0
        /*0764*/ 	.word	0x000000ff
        /*0768*/ 	.word	0x00000000
        /*076c*/ 	.short	0x0101
        /*076e*/ 	.byte	0x0d
	.zero		1


	//   ....[95]....
        /*0770*/ 	.word	0x00005200
        /*0774*/ 	.word	0x000000ff
        /*0778*/ 	.word	0x000000f0
        /*077c*/ 	.short	0x010a
        /*077e*/ 	.byte	0x05
	.zero		1


	//   ....[96]....
        /*0780*/ 	.word	0x000053b0
        /*0784*/ 	.word	0x000000ff
        /*0788*/ 	.word	0x000000d0
        /*078c*/ 	.short	0x010b
        /*078e*/ 	.byte	0x05
	.zero		1


	//   ....[97]....
        /*0790*/ 	.word	0x000053c0
        /*0794*/ 	.word	0x000000ff
        /*0798*/ 	.word	0x00000000
        /*079c*/ 	.short	0x0101
        /*079e*/ 	.byte	0x07
	.zero		1


	//   ....[98]....
        /*07a0*/ 	.word	0x000053d0
        /*07a4*/ 	.word	0x000000ff
        /*07a8*/ 	.word	0x000000f8
        /*07ac*/ 	.short	0x010a
        /*07ae*/ 	.byte	0x05
	.zero		1


	//   ....[99]....
        /*07b0*/ 	.word	0x000055a0
        /*07b4*/ 	.word	0x000000ff
        /*07b8*/ 	.word	0x000000d8
        /*07bc*/ 	.short	0x010b
        /*07be*/ 	.byte	0x05
	.zero		1


	//   ....[100]....
        /*07c0*/ 	.word	0x000055b0
        /*07c4*/ 	.word	0x000000ff
        /*07c8*/ 	.word	0x00000000
        /*07cc*/ 	.short	0x0101
        /*07ce*/ 	.byte	0x06
	.zero		1


	//   ....[101]....
        /*07d0*/ 	.word	0x000055c0
        /*07d4*/ 	.word	0x000000ff
        /*07d8*/ 	.word	0x000000e0
        /*07dc*/ 	.short	0x010a
        /*07de*/ 	.byte	0x05
	.zero		1


	//   ....[102]....
        /*07e0*/ 	.word	0x00005780
        /*07e4*/ 	.word	0x000000ff
        /*07e8*/ 	.word	0x000000c0
        /*07ec*/ 	.short	0x010b
        /*07ee*/ 	.byte	0x05
	.zero		1


	//   ....[103]....
        /*07f0*/ 	.word	0x00005790
        /*07f4*/ 	.word	0x000000ff
        /*07f8*/ 	.word	0x00000000
        /*07fc*/ 	.short	0x0101
        /*07fe*/ 	.byte	0x0e
	.zero		1


	//   ....[104]....
        /*0800*/ 	.word	0x000057a0
        /*0804*/ 	.word	0x000000ff
        /*0808*/ 	.word	0x000000e8
        /*080c*/ 	.short	0x010a
        /*080e*/ 	.byte	0x05
	.zero		1


	//   ....[105]....
        /*0810*/ 	.word	0x00005950
        /*0814*/ 	.word	0x000000ff
        /*0818*/ 	.word	0x000000c8
        /*081c*/ 	.short	0x010b
        /*081e*/ 	.byte	0x05
	.zero		1


	//   ....[106]....
        /*0820*/ 	.word	0x00005960
        /*0824*/ 	.word	0x000000ff
        /*0828*/ 	.word	0x00000000
        /*082c*/ 	.short	0x0101
        /*082e*/ 	.byte	0x0d
	.zero		1


	//   ....[107]....
        /*0830*/ 	.word	0x00005970
        /*0834*/ 	.word	0x000000ff
        /*0838*/ 	.word	0x000000f0
        /*083c*/ 	.short	0x010a
        /*083e*/ 	.byte	0x05
	.zero		1


	//   ....[108]....
        /*0840*/ 	.word	0x00005b60
        /*0844*/ 	.word	0x000000ff
        /*0848*/ 	.word	0x000000d0
        /*084c*/ 	.short	0x010b
        /*084e*/ 	.byte	0x05
	.zero		1


	//   ....[109]....
        /*0850*/ 	.word	0x00005bd0
        /*0854*/ 	.word	0x000000ff
        /*0858*/ 	.word	0x00000000
        /*085c*/ 	.short	0x0101
        /*085e*/ 	.byte	0x07
	.zero		1


	//   ....[110]....
        /*0860*/ 	.word	0x00005be0
        /*0864*/ 	.word	0x000000ff
        /*0868*/ 	.word	0x000000f8
        /*086c*/ 	.short	0x010a
        /*086e*/ 	.byte	0x05
	.zero		1


	//   ....[111]....
        /*0870*/ 	.word	0x00005e80
        /*0874*/ 	.word	0x000000ff
        /*0878*/ 	.word	0x000000d8
        /*087c*/ 	.short	0x010b
        /*087e*/ 	.byte	0x05
	.zero		1


	//   ....[112]....
        /*0880*/ 	.word	0x00005ea0
        /*0884*/ 	.word	0x000000ff
        /*0888*/ 	.word	0x00000000
        /*088c*/ 	.short	0x0101
        /*088e*/ 	.byte	0x06
	.zero		1


	//   ....[113]....
        /*0890*/ 	.word	0x00005ec0
        /*0894*/ 	.word	0x000000ff
        /*0898*/ 	.word	0x000000e0
        /*089c*/ 	.short	0x010a
        /*089e*/ 	.byte	0x05
	.zero		1


	//   ....[114]....
        /*08a0*/ 	.word	0x00005ee0
        /*08a4*/ 	.word	0x000000ff
        /*08a8*/ 	.word	0x000000e8
        /*08ac*/ 	.short	0x010a
        /*08ae*/ 	.byte	0x05
	.zero		1


	//   ....[115]....
        /*08b0*/ 	.word	0x00005f00
        /*08b4*/ 	.word	0x000000ff
        /*08b8*/ 	.word	0x000000f0
        /*08bc*/ 	.short	0x010a
        /*08be*/ 	.byte	0x05
	.zero		1


	//   ....[116]....
        /*08c0*/ 	.word	0x00005f50
        /*08c4*/ 	.word	0x00000002
        /*08c8*/ 	.word	0x000000f8
        /*08cc*/ 	.short	0x010a
        /*08ce*/ 	.byte	0xff
	.zero		1


	//   ....[117]....
        /*08d0*/ 	.word	0x00006260
        /*08d4*/ 	.word	0x00000000
        /*08d8*/ 	.word	0x00000110
        /*08dc*/ 	.short	0x010a
        /*08de*/ 	.byte	0xff
	.zero		1


	//   ....[118]....
        /*08e0*/ 	.word	0x00006370
        /*08e4*/ 	.word	0x00000000
        /*08e8*/ 	.word	0x00000000
        /*08ec*/ 	.short	0x0101
        /*08ee*/ 	.byte	0xff
	.zero		1


	//   ....[119]....
        /*08f0*/ 	.word	0x00006db0
        /*08f4*/ 	.word	0x000000ff
        /*08f8*/ 	.word	0x000000c0
        /*08fc*/ 	.short	0x010a
        /*08fe*/ 	.byte	0x2d
	.zero		1


	//   ....[120]....
        /*0900*/ 	.word	0x00006dc0
        /*0904*/ 	.word	0x0000003a
        /*0908*/ 	.word	0x00000130
        /*090c*/ 	.short	0x010a
        /*090e*/ 	.byte	0xff
	.zero		1


	//   ....[121]....
        /*0910*/ 	.word	0x00006f30
        /*0914*/ 	.word	0x000000ff
        /*0918*/ 	.word	0x000000c0
        /*091c*/ 	.short	0x010a
        /*091e*/ 	.byte	0x2d
	.zero		1


	//   ....[122]....
        /*0920*/ 	.word	0x00007010
        /*0924*/ 	.word	0x0000003a
        /*0928*/ 	.word	0x00000130
        /*092c*/ 	.short	0x010a
        /*092e*/ 	.byte	0xff
	.zero		1


	//   ....[123]....
        /*0930*/ 	.word	0x00007e00
        /*0934*/ 	.word	0x00000000
        /*0938*/ 	.word	0x00000000
        /*093c*/ 	.short	0x0101
        /*093e*/ 	.byte	0xff
	.zero		1


	//   ....[124]....
        /*0940*/ 	.word	0x00007e10
        /*0944*/ 	.word	0x00000002
        /*0948*/ 	.word	0x000000c0
        /*094c*/ 	.short	0x010a
        /*094e*/ 	.byte	0xff
	.zero		1


	//   ....[125]....
        /*0950*/ 	.word	0x00007ed0
        /*0954*/ 	.word	0x00000002
        /*0958*/ 	.word	0x000000c0
        /*095c*/ 	.short	0x010a
        /*095e*/ 	.byte	0xff
	.zero		1


	//   ....[126]....
        /*0960*/ 	.word	0x00008cb0
        /*0964*/ 	.word	0x0000006a
        /*0968*/ 	.word	0x00000000
        /*096c*/ 	.short	0x0101
        /*096e*/ 	.byte	0xff
	.zero		1


	//   ....[127]....
        /*0970*/ 	.word	0x00008cd0
        /*0974*/ 	.word	0x00000000
        /*0978*/ 	.word	0x000000c0
        /*097c*/ 	.short	0x010a
        /*097e*/ 	.byte	0xff
	.zero		1


	//   ....[128]....
        /*0980*/ 	.word	0x00008d80
        /*0984*/ 	.word	0x00000000
        /*0988*/ 	.word	0x000000c0
        /*098c*/ 	.short	0x010a
        /*098e*/ 	.byte	0xff
	.zero		1


	//   ....[129]....
        /*0990*/ 	.word	0x00009ae0
        /*0994*/ 	.word	0x0000006a
        /*0998*/ 	.word	0x00000000
        /*099c*/ 	.short	0x0101
        /*099e*/ 	.byte	0xff
	.zero		1


	//   ....[130]....
        /*09a0*/ 	.word	0x00009b00
        /*09a4*/ 	.word	0x00000000
        /*09a8*/ 	.word	0x000000c0
        /*09ac*/ 	.short	0x010a
        /*09ae*/ 	.byte	0xff
	.zero		1


	//   ....[131]....
        /*09b0*/ 	.word	0x00009bc0
        /*09b4*/ 	.word	0x00000000
        /*09b8*/ 	.word	0x000000c0
        /*09bc*/ 	.short	0x010a
        /*09be*/ 	.byte	0xff
	.zero		1


	//   ....[132]....
        /*09c0*/ 	.word	0x0000a9d0
        /*09c4*/ 	.word	0x0000006b
        /*09c8*/ 	.word	0x00000000
        /*09cc*/ 	.short	0x0101
        /*09ce*/ 	.byte	0xff
	.zero		1


	//   ....[133]....
        /*09d0*/ 	.word	0x0000a9f0
        /*09d4*/ 	.word	0x00000000
        /*09d8*/ 	.word	0x000000c0
        /*09dc*/ 	.short	0x010a
        /*09de*/ 	.byte	0xff
	.zero		1


	//   ....[134]....
        /*09e0*/ 	.word	0x0000aaa0
        /*09e4*/ 	.word	0x00000000
        /*09e8*/ 	.word	0x000000c0
        /*09ec*/ 	.short	0x010a
        /*09ee*/ 	.byte	0xff
	.zero		1


	//   ....[135]....
        /*09f0*/ 	.word	0x0000b870
        /*09f4*/ 	.word	0x0000006b
        /*09f8*/ 	.word	0x00000000
        /*09fc*/ 	.short	0x0101
        /*09fe*/ 	.byte	0xff
	.zero		1


	//   ....[136]....
        /*0a00*/ 	.word	0x0000b890
        /*0a04*/ 	.word	0x00000000
        /*0a08*/ 	.word	0x000000c0
        /*0a0c*/ 	.short	0x010a
        /*0a0e*/ 	.byte	0xff
	.zero		1


	//   ....[137]....
        /*0a10*/ 	.word	0x0000b940
        /*0a14*/ 	.word	0x00000000
        /*0a18*/ 	.word	0x000000c0
        /*0a1c*/ 	.short	0x010a
        /*0a1e*/ 	.byte	0xff
	.zero		1


	//   ....[138]....
        /*0a20*/ 	.word	0x0000c760
        /*0a24*/ 	.word	0x0000006b
        /*0a28*/ 	.word	0x00000000
        /*0a2c*/ 	.short	0x0101
        /*0a2e*/ 	.byte	0xff
	.zero		1


	//   ....[139]....
        /*0a30*/ 	.word	0x0000c780
        /*0a34*/ 	.word	0x00000000
        /*0a38*/ 	.word	0x000000c0
        /*0a3c*/ 	.short	0x010a
        /*0a3e*/ 	.byte	0xff
	.zero		1


	//   ....[140]....
        /*0a40*/ 	.word	0x0000c830
        /*0a44*/ 	.word	0x00000000
        /*0a48*/ 	.word	0x000000c0
        /*0a4c*/ 	.short	0x010a
        /*0a4e*/ 	.byte	0xff
	.zero		1


	//   ....[141]....
        /*0a50*/ 	.word	0x0000d5e0
        /*0a54*/ 	.word	0x0000006b
        /*0a58*/ 	.word	0x00000000
        /*0a5c*/ 	.short	0x0101
        /*0a5e*/ 	.byte	0xff
	.zero		1


	//   ....[142]....
        /*0a60*/ 	.word	0x0000d600
        /*0a64*/ 	.word	0x00000000
        /*0a68*/ 	.word	0x000000c0
        /*0a6c*/ 	.short	0x010a
        /*0a6e*/ 	.byte	0xff
	.zero		1


	//   ....[143]....
        /*0a70*/ 	.word	0x0000d6b0
        /*0a74*/ 	.word	0x00000000
        /*0a78*/ 	.word	0x000000c0
        /*0a7c*/ 	.short	0x010a
        /*0a7e*/ 	.byte	0xff
	.zero		1


	//   ....[144]....
        /*0a80*/ 	.word	0x0000df20
        /*0a84*/ 	.word	0x000000ff
        /*0a88*/ 	.word	0x00000000
        /*0a8c*/ 	.short	0x0101
        /*0a8e*/ 	.byte	0x04
	.zero		1


	//   ....[145]....
        /*0a90*/ 	.word	0x0000e4a0
        /*0a94*/ 	.word	0x00000000
        /*0a98*/ 	.word	0x00000000
        /*0a9c*/ 	.short	0x0101
        /*0a9e*/ 	.byte	0xff
	.zero		1


	//   ....[146]....
        /*0aa0*/ 	.word	0x0000e730
        /*0aa4*/ 	.word	0x000000ff
        /*0aa8*/ 	.word	0x00000000
        /*0aac*/ 	.short	0x0101
        /*0aae*/ 	.byte	0x04
	.zero		1


	//   ....[147]....
        /*0ab0*/ 	.word	0x0000e750
        /*0ab4*/ 	.word	0x00000002
        /*0ab8*/ 	.word	0x00000160
        /*0abc*/ 	.short	0x010a
        /*0abe*/ 	.byte	0xff
	.zero		1


	//   ....[148]....
        /*0ac0*/ 	.word	0x0000e7b0
        /*0ac4*/ 	.word	0x00000002
        /*0ac8*/ 	.word	0x00000060
        /*0acc*/ 	.short	0x010a
        /*0ace*/ 	.byte	0xff
	.zero		1


	//   ....[149]....
        /*0ad0*/ 	.word	0x0000e810
        /*0ad4*/ 	.word	0x00000002
        /*0ad8*/ 	.word	0x00000060
        /*0adc*/ 	.short	0x010a
        /*0ade*/ 	.byte	0xff
	.zero		1


	//   ....[150]....
        /*0ae0*/ 	.word	0x0000e860
        /*0ae4*/ 	.word	0x00000002
        /*0ae8*/ 	.word	0x00000110
        /*0aec*/ 	.short	0x010a
        /*0aee*/ 	.byte	0xff
	.zero		1


	//   ....[151]....
        /*0af0*/ 	.word	0x0000e8c0
        /*0af4*/ 	.word	0x00000000
        /*0af8*/ 	.word	0x00000000
        /*0afc*/ 	.short	0x010a
        /*0afe*/ 	.byte	0xff
	.zero		1


	//   ....[152]....
        /*0b00*/ 	.word	0x0000e920
        /*0b04*/ 	.word	0x00000000
        /*0b08*/ 	.word	0x00000000
        /*0b0c*/ 	.short	0x010a
        /*0b0e*/ 	.byte	0xff
	.zero		1


	//   ....[153]....
        /*0b10*/ 	.word	0x0000e980
        /*0b14*/ 	.word	0x00000000
        /*0b18*/ 	.word	0x00000000
        /*0b1c*/ 	.short	0x010a
        /*0b1e*/ 	.byte	0xff
	.zero		1


	//   ....[154]....
        /*0b20*/ 	.word	0x0000e9e0
        /*0b24*/ 	.word	0x00000000
        /*0b28*/ 	.word	0x00000000
        /*0b2c*/ 	.short	0x010a
        /*0b2e*/ 	.byte	0xff
	.zero		1


	//   ....[155]....
        /*0b30*/ 	.word	0x0000ea40
        /*0b34*/ 	.word	0x00000000
        /*0b38*/ 	.word	0x00000000
        /*0b3c*/ 	.short	0x010a
        /*0b3e*/ 	.byte	0xff
	.zero		1


	//   ....[156]....
        /*0b40*/ 	.word	0x0000eaa0
        /*0b44*/ 	.word	0x00000000
        /*0b48*/ 	.word	0x00000000
        /*0b4c*/ 	.short	0x010a
        /*0b4e*/ 	.byte	0xff
	.zero		1


	//   ....[157]....
        /*0b50*/ 	.word	0x0000eb00
        /*0b54*/ 	.word	0x00000000
        /*0b58*/ 	.word	0x00000000
        /*0b5c*/ 	.short	0x010a
        /*0b5e*/ 	.byte	0xff
	.zero		1


	//   ....[158]....
        /*0b60*/ 	.word	0x0000eb60
        /*0b64*/ 	.word	0x00000000
        /*0b68*/ 	.word	0x00000000
        /*0b6c*/ 	.short	0x010a
        /*0b6e*/ 	.byte	0xff
	.zero		1


	//   ....[159]....
        /*0b70*/ 	.word	0x0000ebc0
        /*0b74*/ 	.word	0x00000000
        /*0b78*/ 	.word	0x00000000
        /*0b7c*/ 	.short	0x010a
        /*0b7e*/ 	.byte	0xff
	.zero		1


	//   ....[160]....
        /*0b80*/ 	.word	0x0000ec20
        /*0b84*/ 	.word	0x00000000
        /*0b88*/ 	.word	0x00000000
        /*0b8c*/ 	.short	0x010a
        /*0b8e*/ 	.byte	0xff
	.zero		1


	//   ....[161]....
        /*0b90*/ 	.word	0x0000ec80
        /*0b94*/ 	.word	0x00000000
        /*0b98*/ 	.word	0x00000000
        /*0b9c*/ 	.short	0x010a
        /*0b9e*/ 	.byte	0xff
	.zero		1


	//   ....[162]....
        /*0ba0*/ 	.word	0x0000ecd0
        /*0ba4*/ 	.word	0x00000000
        /*0ba8*/ 	.word	0x00000150
        /*0bac*/ 	.short	0x010a
        /*0bae*/ 	.byte	0xff
	.zero		1


	//   ....[163]....
        /*0bb0*/ 	.word	0x0000ed30
        /*0bb4*/ 	.word	0x00000000
        /*0bb8*/ 	.word	0x00000120
        /*0bbc*/ 	.short	0x010a
        /*0bbe*/ 	.byte	0xff
	.zero		1


	//   ....[164]....
        /*0bc0*/ 	.word	0x0000ed80
        /*0bc4*/ 	.word	0x00000000
        /*0bc8*/ 	.word	0x00000110
        /*0bcc*/ 	.short	0x010a
        /*0bce*/ 	.byte	0xff
	.zero		1


	//   ....[165]....
        /*0bd0*/ 	.word	0x0000ede0
        /*0bd4*/ 	.word	0x00000000
        /*0bd8*/ 	.word	0x00000120
        /*0bdc*/ 	.short	0x010a
        /*0bde*/ 	.byte	0xff
	.zero		1


	//   ....[166]....
        /*0be0*/ 	.word	0x0000ee30
        /*0be4*/ 	.word	0x00000000
        /*0be8*/ 	.word	0x00000110
        /*0bec*/ 	.short	0x010a
        /*0bee*/ 	.byte	0xff
	.zero		1


	//   ....[167]....
        /*0bf0*/ 	.word	0x0000ee90
        /*0bf4*/ 	.word	0x00000002
        /*0bf8*/ 	.word	0x00000140
        /*0bfc*/ 	.short	0x010a
        /*0bfe*/ 	.byte	0xff
	.zero		1


	//   ....[168]....
        /*0c00*/ 	.word	0x0000eef0
        /*0c04*/ 	.word	0x00000000
        /*0c08*/ 	.word	0x00000000
        /*0c0c*/ 	.short	0x010a
        /*0c0e*/ 	.byte	0xff
	.zero		1


	//   ....[169]....
        /*0c10*/ 	.word	0x0000ef50
        /*0c14*/ 	.word	0x00000000
        /*0c18*/ 	.word	0x00000000
        /*0c1c*/ 	.short	0x010a
        /*0c1e*/ 	.byte	0xff
	.zero		1


	//   ....[170]....
        /*0c20*/ 	.word	0x0000efb0
        /*0c24*/ 	.word	0x00000000
        /*0c28*/ 	.word	0x00000000
        /*0c2c*/ 	.short	0x010a
        /*0c2e*/ 	.byte	0xff
	.zero		1


	//   ....[171]....
        /*0c30*/ 	.word	0x0000f000
        /*0c34*/ 	.word	0x00000000
        /*0c38*/ 	.word	0x00000110
        /*0c3c*/ 	.short	0x010a
        /*0c3e*/ 	.byte	0xff
	.zero		1


	//   ....[172]....
        /*0c40*/ 	.word	0x0000f060
        /*0c44*/ 	.word	0x00000000
        /*0c48*/ 	.word	0x00000108
        /*0c4c*/ 	.short	0x010a
        /*0c4e*/ 	.byte	0xff
	.zero		1


	//   ....[173]....
        /*0c50*/ 	.word	0x0000f0c0
        /*0c54*/ 	.word	0x00000000
        /*0c58*/ 	.word	0x000000e0
        /*0c5c*/ 	.short	0x010a
        /*0c5e*/ 	.byte	0xff
	.zero		1


	//   ....[174]....
        /*0c60*/ 	.word	0x0000f120
        /*0c64*/ 	.word	0x00000000
        /*0c68*/ 	.word	0x000000e8
        /*0c6c*/ 	.short	0x010a
        /*0c6e*/ 	.byte	0xff
	.zero		1


	//   ....[175]....
        /*0c70*/ 	.word	0x0000f180
        /*0c74*/ 	.word	0x00000000
        /*0c78*/ 	.word	0x000000f0
        /*0c7c*/ 	.short	0x010a
        /*0c7e*/ 	.byte	0xff
	.zero		1


	//   ....[176]....
        /*0c80*/ 	.word	0x0000f1e0
        /*0c84*/ 	.word	0x00000000
        /*0c88*/ 	.word	0x000000f8
        /*0c8c*/ 	.short	0x010a
        /*0c8e*/ 	.byte	0xff
	.zero		1


	//   ....[177]....
        /*0c90*/ 	.word	0x0000f240
        /*0c94*/ 	.word	0x00000000
        /*0c98*/ 	.word	0x000000e0
        /*0c9c*/ 	.short	0x010a
        /*0c9e*/ 	.byte	0xff
	.zero		1


	//   ....[178]....
        /*0ca0*/ 	.word	0x0000f2a0
        /*0ca4*/ 	.word	0x00000000
        /*0ca8*/ 	.word	0x000000e8
        /*0cac*/ 	.short	0x010a
        /*0cae*/ 	.byte	0xff
	.zero		1


	//   ....[179]....
        /*0cb0*/ 	.word	0x0000f300
        /*0cb4*/ 	.word	0x00000000
        /*0cb8*/ 	.word	0x000000f0
        /*0cbc*/ 	.short	0x010a
        /*0cbe*/ 	.byte	0xff
	.zero		1


	//   ....[180]....
        /*0cc0*/ 	.word	0x0000f360
        /*0cc4*/ 	.word	0x00000000
        /*0cc8*/ 	.word	0x000000f8
        /*0ccc*/ 	.short	0x010a
        /*0cce*/ 	.byte	0xff
	.zero		1


	//   ....[181]....
        /*0cd0*/ 	.word	0x0000f3c0
        /*0cd4*/ 	.word	0x00000000
        /*0cd8*/ 	.word	0x000000e0
        /*0cdc*/ 	.short	0x010a
        /*0cde*/ 	.byte	0xff
	.zero		1


	//   ....[182]....
        /*0ce0*/ 	.word	0x0000f420
        /*0ce4*/ 	.word	0x00000000
        /*0ce8*/ 	.word	0x000000e8
        /*0cec*/ 	.short	0x010a
        /*0cee*/ 	.byte	0xff
	.zero		1


	//   ....[183]....
        /*0cf0*/ 	.word	0x0000f480
        /*0cf4*/ 	.word	0x00000002
        /*0cf8*/ 	.word	0x000000f0
        /*0cfc*/ 	.short	0x010a
        /*0cfe*/ 	.byte	0xff
	.zero		1


	//   ....[184]....
        /*0d00*/ 	.word	0x0000f4d0
        /*0d04*/ 	.word	0x00000000
        /*0d08*/ 	.word	0x00000110
        /*0d0c*/ 	.short	0x010a
        /*0d0e*/ 	.byte	0xff
	.zero		1


	//   ....[185]....
        /*0d10*/ 	.word	0x0000f530
        /*0d14*/ 	.word	0x00000004
        /*0d18*/ 	.word	0x000000c0
        /*0d1c*/ 	.short	0x010a
        /*0d1e*/ 	.byte	0xff
	.zero		1


	//   ....[186]....
        /*0d20*/ 	.word	0x0000f580
        /*0d24*/ 	.word	0x0000003a
        /*0d28*/ 	.word	0x00000130
        /*0d2c*/ 	.short	0x010a
        /*0d2e*/ 	.byte	0xff
	.zero		1


	//   ....[187]....
        /*0d30*/ 	.word	0x0000f5d0
        /*0d34*/ 	.word	0x00000002
        /*0d38*/ 	.word	0x000000c0
        /*0d3c*/ 	.short	0x010a
        /*0d3e*/ 	.byte	0xff
	.zero		1


	//   ....[188]....
        /*0d40*/ 	.word	0x0000f620
        /*0d44*/ 	.word	0x00000000
        /*0d48*/ 	.word	0x000000c0
        /*0d4c*/ 	.short	0x010a
        /*0d4e*/ 	.byte	0xff
	.zero		1


	//   ....[189]....
        /*0d50*/ 	.word	0x0000f670
        /*0d54*/ 	.word	0x00000000
        /*0d58*/ 	.word	0x000000c0
        /*0d5c*/ 	.short	0x010a
        /*0d5e*/ 	.byte	0xff
	.zero		1


	//   ....[190]....
        /*0d60*/ 	.word	0x0000f6c0
        /*0d64*/ 	.word	0x00000000
        /*0d68*/ 	.word	0x000000c0
        /*0d6c*/ 	.short	0x010a
        /*0d6e*/ 	.byte	0xff
	.zero		1


	//   ....[191]....
        /*0d70*/ 	.word	0x0000f710
        /*0d74*/ 	.word	0x00000000
        /*0d78*/ 	.word	0x000000c0
        /*0d7c*/ 	.short	0x010a
        /*0d7e*/ 	.byte	0xff
	.zero		1


	//   ....[192]....
        /*0d80*/ 	.word	0x0000f760
        /*0d84*/ 	.word	0x00000000
        /*0d88*/ 	.word	0x000000c0
        /*0d8c*/ 	.short	0x010a
        /*0d8e*/ 	.byte	0xff
	.zero		1


	//   ....[193]....
        /*0d90*/ 	.word	0x0000f7b0
        /*0d94*/ 	.word	0x00000000
        /*0d98*/ 	.word	0x000000c0
        /*0d9c*/ 	.short	0x010a
        /*0d9e*/ 	.byte	0xff
	.zero		1


	//----- nvinfo : EIATTR_NUM_MBARRIERS
	.align		4
.L_47:
        /*0da0*/ 	.byte	0x03, 0x38
        /*0da2*/ 	.short	0x002e


	//----- nvinfo : EIATTR_EXIT_INSTR_OFFSETS
	.align		4
        /*0da4*/ 	.byte	0x04, 0x1c
        /*0da6*/ 	.short	(.L_49 - .L_48)


	//   ....[0]....
.L_48:
        /*0da8*/ 	.word	0x00003240


	//   ....[1]....
        /*0dac*/ 	.word	0x00003730


	//   ....[2]....
        /*0db0*/ 	.word	0x00003790


	//   ....[3]....
        /*0db4*/ 	.word	0x00004690


	//   ....[4]....
        /*0db8*/ 	.word	0x00005f80


	//   ....[5]....
        /*0dbc*/ 	.word	0x00005fc0


	//   ....[6]....
        /*0dc0*/ 	.word	0x0000e620


	//   ....[7]....
        /*0dc4*/ 	.word	0x0000e6a0


	//   ....[8]....
        /*0dc8*/ 	.word	0x0000e6d0


	//   ....[9]....
        /*0dcc*/ 	.word	0x0000e740


	//----- nvinfo : EIATTR_MAX_THREADS
	.align		4
.L_49:
        /*0dd0*/ 	.byte	0x04, 0x05
        /*0dd2*/ 	.short	(.L_51 - .L_50)
.L_50:
        /*0dd4*/ 	.word	0x00000100
        /*0dd8*/ 	.word	0x00000001
        /*0ddc*/ 	.word	0x00000001


	//----- nvinfo : EIATTR_CRS_STACK_SIZE
	.align		4
.L_51:
        /*0de0*/ 	.byte	0x04, 0x1e
        /*0de2*/ 	.short	(.L_53 - .L_52)
.L_52:
        /*0de4*/ 	.word	0x00000000


	//----- nvinfo : EIATTR_CBANK_PARAM_SIZE
	.align		4
.L_53:
        /*0de8*/ 	.byte	0x03, 0x19
        /*0dea*/ 	.short	0x0c00


	//----- nvinfo : EIATTR_PARAM_CBANK
	.align		4
        /*0dec*/ 	.byte	0x04, 0x0a
        /*0dee*/ 	.short	(.L_55 - .L_54)
	.align		4
.L_54:
        /*0df0*/ 	.word	index@(.nv.constant0._ZN7cutlass13device_kernelINS_4gemm6kernel13GemmUniversalIN4cute5tupleIJiiiiEEENS1_10collective13CollectiveMmaINS1_46MainloopSm100TmaUmmaWarpSpecializedBlockScaledILi12ELi2ELi2ENS5_IJNS4_1CILi2EEESB_NSA_ILi1EEEEEEEENS5_IJNSA_ILi128EEESF_SF_EEENS5_IJNS_12float_e2m1_tENS_13float_ue8m0_tEEEENS5_IJNS5_IJlSC_lEEENS4_6LayoutINS5_IJNS5_IJNS5_IJNSA_ILi32EEENSA_ILi4EEEEEEiEEESP_NS5_IJSC_iEEEEEENS5_IJNS5_IJNS5_IJNSA_ILi16EEESN_EEEiEEENS5_IJNS5_IJNSA_ILi0EEESC_EEENSA_ILi512EEEEEENS5_IJSV_iEEEEEEEEEEESJ_S12_NS4_8TiledMMAINS4_8MMA_AtomIJNS4_17SM100_MMA_MXF4_SSISH_SH_fSI_Li128ELi128ELi32ELNS4_4UMMA5MajorE0ELS17_0ELNS16_7ScaleInE0ELS18_0EEEEEENSL_INS5_IJSC_SC_SC_EEENS5_IJSV_SV_SV_EEEEENS5_IJNS4_10UnderscoreES1E_S1E_EEEEENS5_IJNS4_23SM90_TMA_LOAD_MULTICASTES1H_EEENS5_IJNS4_14ComposedLayoutINS4_7SwizzleILi2ELi4ELi3EEENS4_18smem_ptr_flag_bitsILi4EEENSL_INS5_IJNSA_ILi8EEESF_EEENS5_IJSF_SC_EEEEEEENSL_INS5_IJNS5_IJNS5_IJSO_SC_EEENS5_IJSM_SB_EEEEEESC_NS5_IJSB_SC_EEEEEENS5_IJNS5_IJNS5_IJST_SX_EEESW_EEESV_NS5_IJSB_SX_EEEEEEEEEEEvNS4_8identityES1I_S23_vS24_EENS_8epilogue10collective18CollectiveEpilogueINS26_23Sm100TmaWarpSpecializedILi4ELi2ELi16ELb1ELb0EEEJNS5_IJNSA_ILi64EEESF_SF_EEENS5_IJNSL_IS2B_SC_EENSL_INS5_IJSS_SB_EEENS5_IJSC_S2B_EEEEEEEENS_10bfloat16_tESK_S2I_SK_NS26_6fusion15FusionCallbacksIS2A_NS2J_17LinearCombinationIS2I_fS2I_fLNS_15FloatRoundStyleE2EEES2C_S2H_JEEENS4_5SM1004TMEM4LOAD26SM100_TMEM_LOAD_32dp32b16xENS4_13SM90_TMA_LOADENS1J_INS1K_ILi1ELi4ELi3EEENS1M_ILi16EEENSL_INS5_IJS1O_SS_EEENS5_IJSS_SC_EEEEEEENS4_39AutoVectorizingCopyWithAssumedAlignmentILi128EEENS4_14SM90_TMA_STOREES2Z_S31_S31_EEEvvEEEEvNT_6ParamsE)
        /*0df4*/ 	.short	0x0380
        /*0df6*/ 	.short	0x0c00


	//----- nvinfo : EIATTR_SW_WAR
	.align		4
.L_55:
        /*0df8*/ 	.byte	0x04, 0x36
        /*0dfa*/ 	.short	(.L_57 - .L_56)
.L_56:
        /*0dfc*/ 	.word	0x00000008
.L_57:


//--------------------- .nv.callgraph             --------------------------
	.section	.nv.callgraph,"",@"SHT_CUDA_CALLGRAPH"
	.align	4
	.sectionentsize	8
	.align		4
        /*0000*/ 	.word	0x00000000
	.align		4
        /*0004*/ 	.word	0xffffffff
	.align		4
        /*0008*/ 	.word	index@(_ZN7cutlass13device_kernelINS_4gemm6kernel13GemmUniversalIN4cute5tupleIJiiiiEEENS1_10collective13CollectiveMmaINS1_46MainloopSm100TmaUmmaWarpSpecializedBlockScaledILi12ELi2ELi2ENS5_IJNS4_1CILi2EEESB_NSA_ILi1EEEEEEEENS5_IJNSA_ILi128EEESF_SF_EEENS5_IJNS_12float_e2m1_tENS_13float_ue8m0_tEEEENS5_IJNS5_IJlSC_lEEENS4_6LayoutINS5_IJNS5_IJNS5_IJNSA_ILi32EEENSA_ILi4EEEEEEiEEESP_NS5_IJSC_iEEEEEENS5_IJNS5_IJNS5_IJNSA_ILi16EEESN_EEEiEEENS5_IJNS5_IJNSA_ILi0EEESC_EEENSA_ILi512EEEEEENS5_IJSV_iEEEEEEEEEEESJ_S12_NS4_8TiledMMAINS4_8MMA_AtomIJNS4_17SM100_MMA_MXF4_SSISH_SH_fSI_Li128ELi128ELi32ELNS4_4UMMA5MajorE0ELS17_0ELNS16_7ScaleInE0ELS18_0EEEEEENSL_INS5_IJSC_SC_SC_EEENS5_IJSV_SV_SV_EEEEENS5_IJNS4_10UnderscoreES1E_S1E_EEEEENS5_IJNS4_23SM90_TMA_LOAD_MULTICASTES1H_EEENS5_IJNS4_14ComposedLayoutINS4_7SwizzleILi2ELi4ELi3EEENS4_18smem_ptr_flag_bitsILi4EEENSL_INS5_IJNSA_ILi8EEESF_EEENS5_IJSF_SC_EEEEEEENSL_INS5_IJNS5_IJNS5_IJSO_SC_EEENS5_IJSM_SB_EEEEEESC_NS5_IJSB_SC_EEEEEENS5_IJNS5_IJNS5_IJST_SX_EEESW_EEESV_NS5_IJSB_SX_EEEEEEEEEEEvNS4_8identityES1I_S23_vS24_EENS_8epilogue10collective18CollectiveEpilogueINS26_23Sm100TmaWarpSpecializedILi4ELi2ELi16ELb1ELb0EEEJNS5_IJNSA_ILi64EEESF_SF_EEENS5_IJNSL_IS2B_SC_EENSL_INS5_IJSS_SB_EEENS5_IJSC_S2B_EEEEEEEENS_10bfloat16_tESK_S2I_SK_NS26_6fusion15FusionCallbacksIS2A_NS2J_17LinearCombinationIS2I_fS2I_fLNS_15FloatRoundStyleE2EEES2C_S2H_JEEENS4_5SM1004TMEM4LOAD26SM100_TMEM_LOAD_32dp32b16xENS4_13SM90_TMA_LOADENS1J_INS1K_ILi1ELi4ELi3EEENS1M_ILi16EEENSL_INS5_IJS1O_SS_EEENS5_IJSS_SC_EEEEEEENS4_39AutoVectorizingCopyWithAssumedAlignmentILi128EEENS4_14SM90_TMA_STOREES2Z_S31_S31_EEEvvEEEEvNT_6ParamsE)
	.align		4
        /*000c*/ 	.word	index@(__assertfail)
	.align		4
        /*0010*/ 	.word	0x00000000
	.align		4
        /*0014*/ 	.word	0xfffffffe
	.align		4
        /*0018*/ 	.word	0x00000000
	.align		4
        /*001c*/ 	.word	0xfffffffd
	.align		4
        /*0020*/ 	.word	0x00000000
	.align		4
        /*0024*/ 	.word	0xfffffffc


//--------------------- .nv.constant4             --------------------------
	.section	.nv.constant4,"a",@progbits
	.align	8
	.align		8
.nv.constant4:
        /*0000*/ 	.dword	__assertfail
	.align		8
        /*0008*/ 	.dword	__unnamed_1
	.align		8
        /*0010*/ 	.dword	__unnamed_2
	.align		8
        /*0018*/ 	.dword	_ZN40_INTERNAL_5ad995d3_4_k_cu_029af82b_260974cuda3std3__45__cpo5beginE
	.align		8
        /*0020*/ 	.dword	_ZN40_INTERNAL_5ad995d3_4_k_cu_029af82b_260974cuda3std3__45__cpo3endE
	.align		8
        /*0028*/ 	.dword	_ZN40_INTERNAL_5ad995d3_4_k_cu_029af82b_260974cuda3std3__45__cpo6cbeginE
	.align		8
        /*0030*/ 	.dword	_ZN40_INTERNAL_5ad995d3_4_k_cu_029af82b_260974cuda3std3__45__cpo4cendE
	.align		8
        /*0038*/ 	.dword	_ZN40_INTERNAL_5ad995d3_4_k_cu_029af82b_260974cuda3std3__442_GLOBAL__N__5ad995d3_4_k_cu_029af82b_260976ignoreE
	.align		8
        /*0040*/ 	.dword	_ZN40_INTERNAL_5ad995d3_4_k_cu_029af82b_260974cuda3std3__419piecewise_constructE
	.align		8
        /*0048*/ 	.dword	_ZN40_INTERNAL_5ad995d3_4_k_cu_029af82b_260974cuda3std3__48in_placeE
	.align		8
        /*0050*/ 	.dword	_ZN40_INTERNAL_5ad995d3_4_k_cu_029af82b_260974cuda3std6ranges3__45__cpo4swapE
	.align		8
        /*0058*/ 	.dword	_ZN40_INTERNAL_5ad995d3_4_k_cu_029af82b_260974cuda3std6ranges3__45__cpo9iter_moveE
	.align		8
        /*0060*/ 	.dword	_ZN40_INTERNAL_5ad995d3_4_k_cu_029af82b_260974cute7productE
	.align		8
        /*0068*/ 	.dword	_ZN40_INTERNAL_5ad995d3_4_k_cu_029af82b_260974cute1_E
	.align		8
        /*0070*/ 	.dword	$str$25
	.align		8
        /*0078*/ 	.dword	$str$26
	.align		8
        /*0080*/ 	.dword	$str$29
	.align		8
        /*0088*/ 	.dword	$str$30


//--------------------- .text._ZN7cutlass13device_kernelINS_4gemm6kernel13GemmUniversalIN4cute5tupleIJiiiiEEENS1_10collective13CollectiveMmaINS1_46MainloopSm100TmaUmmaWarpSpecializedBlockScaledILi12ELi2ELi2ENS5_IJNS4_1CILi2EEESB_NSA_ILi1EEEEEEEENS5_IJNSA_ILi128EEESF_SF_EEENS5_IJNS_12float_e2m1_tENS_13float_ue8m0_tEEEENS5_IJNS5_IJlSC_lEEENS4_6LayoutINS5_IJNS5_IJNS5_IJNSA_ILi32EEENSA_ILi4EEEEEEiEEESP_NS5_IJSC_iEEEEEENS5_IJNS5_IJNS5_IJNSA_ILi16EEESN_EEEiEEENS5_IJNS5_IJNSA_ILi0EEESC_EEENSA_ILi512EEEEEENS5_IJSV_iEEEEEEEEEEESJ_S12_NS4_8TiledMMAINS4_8MMA_AtomIJNS4_17SM100_MMA_MXF4_SSISH_SH_fSI_Li128ELi128ELi32ELNS4_4UMMA5MajorE0ELS17_0ELNS16_7ScaleInE0ELS18_0EEEEEENSL_INS5_IJSC_SC_SC_EEENS5_IJSV_SV_SV_EEEEENS5_IJNS4_10UnderscoreES1E_S1E_EEEEENS5_IJNS4_23SM90_TMA_LOAD_MULTICASTES1H_EEENS5_IJNS4_14ComposedLayoutINS4_7SwizzleILi2ELi4ELi3EEENS4_18smem_ptr_flag_bitsILi4EEENSL_INS5_IJNSA_ILi8EEESF_EEENS5_IJSF_SC_EEEEEEENSL_INS5_IJNS5_IJNS5_IJSO_SC_EEENS5_IJSM_SB_EEEEEESC_NS5_IJSB_SC_EEEEEENS5_IJNS5_IJNS5_IJST_SX_EEESW_EEESV_NS5_IJSB_SX_EEEEEEEEEEEvNS4_8identityES1I_S23_vS24_EENS_8epilogue10collective18CollectiveEpilogueINS26_23Sm100TmaWarpSpecializedILi4ELi2ELi16ELb1ELb0EEEJNS5_IJNSA_ILi64EEESF_SF_EEENS5_IJNSL_IS2B_SC_EENSL_INS5_IJSS_SB_EEENS5_IJSC_S2B_EEEEEEEENS_10bfloat16_tESK_S2I_SK_NS26_6fusion15FusionCallbacksIS2A_NS2J_17LinearCombinationIS2I_fS2I_fLNS_15FloatRoundStyleE2EEES2C_S2H_JEEENS4_5SM1004TMEM4LOAD26SM100_TMEM_LOAD_32dp32b16xENS4_13SM90_TMA_LOADENS1J_INS1K_ILi1ELi4ELi3EEENS1M_ILi16EEENSL_INS5_IJS1O_SS_EEENS5_IJSS_SC_EEEEEEENS4_39AutoVectorizingCopyWithAssumedAlignmentILi128EEENS4_14SM90_TMA_STOREES2Z_S31_S31_EEEvvEEEEvNT_6ParamsE --------------------------
	.section	.text._ZN7cutlass13device_kernelINS_4gemm6kernel13GemmUniversalIN4cute5tupleIJiiiiEEENS1_10collective13CollectiveMmaINS1_46MainloopSm100TmaUmmaWarpSpecializedBlockScaledILi12ELi2ELi2ENS5_IJNS4_1CILi2EEESB_NSA_ILi1EEEEEEEENS5_IJNSA_ILi128EEESF_SF_EEENS5_IJNS_12float_e2m1_tENS_13float_ue8m0_tEEEENS5_IJNS5_IJlSC_lEEENS4_6LayoutINS5_IJNS5_IJNS5_IJNSA_ILi32EEENSA_ILi4EEEEEEiEEESP_NS5_IJSC_iEEEEEENS5_IJNS5_IJNS5_IJNSA_ILi16EEESN_EEEiEEENS5_IJNS5_IJNSA_ILi0EEESC_EEENSA_ILi512EEEEEENS5_IJSV_iEEEEEEEEEEESJ_S12_NS4_8TiledMMAINS4_8MMA_AtomIJNS4_17SM100_MMA_MXF4_SSISH_SH_fSI_Li128ELi128ELi32ELNS4_4UMMA5MajorE0ELS17_0ELNS16_7ScaleInE0ELS18_0EEEEEENSL_INS5_IJSC_SC_SC_EEENS5_IJSV_SV_SV_EEEEENS5_IJNS4_10UnderscoreES1E_S1E_EEEEENS5_IJNS4_23SM90_TMA_LOAD_MULTICASTES1H_EEENS5_IJNS4_14ComposedLayoutINS4_7SwizzleILi2ELi4ELi3EEENS4_18smem_ptr_flag_bitsILi4EEENSL_INS5_IJNSA_ILi8EEESF_EEENS5_IJSF_SC_EEEEEEENSL_INS5_IJNS5_IJNS5_IJSO_SC_EEENS5_IJSM_SB_EEEEEESC_NS5_IJSB_SC_EEEEEENS5_IJNS5_IJNS5_IJST_SX_EEESW_EEESV_NS5_IJSB_SX_EEEEEEEEEEEvNS4_8identityES1I_S23_vS24_EENS_8epilogue10collective18CollectiveEpilogueINS26_23Sm100TmaWarpSpecializedILi4ELi2ELi16ELb1ELb0EEEJNS5_IJNSA_ILi64EEESF_SF_EEENS5_IJNSL_IS2B_SC_EENSL_INS5_IJSS_SB_EEENS5_IJSC_S2B_EEEEEEEENS_10bfloat16_tESK_S2I_SK_NS26_6fusion15FusionCallbacksIS2A_NS2J_17LinearCombinationIS2I_fS2I_fLNS_15FloatRoundStyleE2EEES2C_S2H_JEEENS4_5SM1004TMEM4LOAD26SM100_TMEM_LOAD_32dp32b16xENS4_13SM90_TMA_LOADENS1J_INS1K_ILi1ELi4ELi3EEENS1M_ILi16EEENSL_INS5_IJS1O_SS_EEENS5_IJSS_SC_EEEEEEENS4_39AutoVectorizingCopyWithAssumedAlignmentILi128EEENS4_14SM90_TMA_STOREES2Z_S31_S31_EEEvvEEEEvNT_6ParamsE,"ax",@progbits
	.align	128
.text._ZN7cutlass13device_kernelINS_4gemm6kernel13GemmUniversalIN4cute5tupleIJiiiiEEENS1_10collective13CollectiveMmaINS1_46MainloopSm100TmaUmmaWarpSpecializedBlockScaledILi12ELi2ELi2ENS5_IJNS4_1CILi2EEESB_NSA_ILi1EEEEEEEENS5_IJNSA_ILi128EEESF_SF_EEENS5_IJNS_12float_e2m1_tENS_13float_ue8m0_tEEEENS5_IJNS5_IJlSC_lEEENS4_6LayoutINS5_IJNS5_IJNS5_IJNSA_ILi32EEENSA_ILi4EEEEEEiEEESP_NS5_IJSC_iEEEEEENS5_IJNS5_IJNS5_IJNSA_ILi16EEESN_EEEiEEENS5_IJNS5_IJNSA_ILi0EEESC_EEENSA_ILi512EEEEEENS5_IJSV_iEEEEEEEEEEESJ_S12_NS4_8TiledMMAINS4_8MMA_AtomIJNS4_17SM100_MMA_MXF4_SSISH_SH_fSI_Li128ELi128ELi32ELNS4_4UMMA5MajorE0ELS17_0ELNS16_7ScaleInE0ELS18_0EEEEEENSL_INS5_IJSC_SC_SC_EEENS5_IJSV_SV_SV_EEEEENS5_IJNS4_10UnderscoreES1E_S1E_EEEEENS5_IJNS4_23SM90_TMA_LOAD_MULTICASTES1H_EEENS5_IJNS4_14ComposedLayoutINS4_7SwizzleILi2ELi4ELi3EEENS4_18smem_ptr_flag_bitsILi4EEENSL_INS5_IJNSA_ILi8EEESF_EEENS5_IJSF_SC_EEEEEEENSL_INS5_IJNS5_IJNS5_IJSO_SC_EEENS5_IJSM_SB_EEEEEESC_NS5_IJSB_SC_EEEEEENS5_IJNS5_IJNS5_IJST_SX_EEESW_EEESV_NS5_IJSB_SX_EEEEEEEEEEEvNS4_8identityES1I_S23_vS24_EENS_8epilogue10collective18CollectiveEpilogueINS26_23Sm100TmaWarpSpecializedILi4ELi2ELi16ELb1ELb0EEEJNS5_IJNSA_ILi64EEESF_SF_EEENS5_IJNSL_IS2B_SC_EENSL_INS5_IJSS_SB_EEENS5_IJSC_S2B_EEEEEEEENS_10bfloat16_tESK_S2I_SK_NS26_6fusion15FusionCallbacksIS2A_NS2J_17LinearCombinationIS2I_fS2I_fLNS_15FloatRoundStyleE2EEES2C_S2H_JEEENS4_5SM1004TMEM4LOAD26SM100_TMEM_LOAD_32dp32b16xENS4_13SM90_TMA_LOADENS1J_INS1K_ILi1ELi4ELi3EEENS1M_ILi16EEENSL_INS5_IJS1O_SS_EEENS5_IJSS_SC_EEEEEEENS4_39AutoVectorizingCopyWithAssumedAlignmentILi128EEENS4_14SM90_TMA_STOREES2Z_S31_S31_EEEvvEEEEvNT_6ParamsE:
        .type           _ZN7cutlass13device_kernelINS_4gemm6kernel13GemmUniversalIN4cute5tupleIJiiiiEEENS1_10collective13CollectiveMmaINS1_46MainloopSm100TmaUmmaWarpSpecializedBlockScaledILi12ELi2ELi2ENS5_IJNS4_1CILi2EEESB_NSA_ILi1EEEEEEEENS5_IJNSA_ILi128EEESF_SF_EEENS5_IJNS_12float_e2m1_tENS_13float_ue8m0_tEEEENS5_IJNS5_IJlSC_lEEENS4_6LayoutINS5_IJNS5_IJNS5_IJNSA_ILi32EEENSA_ILi4EEEEEEiEEESP_NS5_IJSC_iEEEEEENS5_IJNS5_IJNS5_IJNSA_ILi16EEESN_EEEiEEENS5_IJNS5_IJNSA_ILi0EEESC_EEENSA_ILi512EEEEEENS5_IJSV_iEEEEEEEEEEESJ_S12_NS4_8TiledMMAINS4_8MMA_AtomIJNS4_17SM100_MMA_MXF4_SSISH_SH_fSI_Li128ELi128ELi32ELNS4_4UMMA5MajorE0ELS17_0ELNS16_7ScaleInE0ELS18_0EEEEEENSL_INS5_IJSC_SC_SC_EEENS5_IJSV_SV_SV_EEEEENS5_IJNS4_10UnderscoreES1E_S1E_EEEEENS5_IJNS4_23SM90_TMA_LOAD_MULTICASTES1H_EEENS5_IJNS4_14ComposedLayoutINS4_7SwizzleILi2ELi4ELi3EEENS4_18smem_ptr_flag_bitsILi4EEENSL_INS5_IJNSA_ILi8EEESF_EEENS5_IJSF_SC_EEEEEEENSL_INS5_IJNS5_IJNS5_IJSO_SC_EEENS5_IJSM_SB_EEEEEESC_NS5_IJSB_SC_EEEEEENS5_IJNS5_IJNS5_IJST_SX_EEESW_EEESV_NS5_IJSB_SX_EEEEEEEEEEEvNS4_8identityES1I_S23_vS24_EENS_8epilogue10collective18CollectiveEpilogueINS26_23Sm100TmaWarpSpecializedILi4ELi2ELi16ELb1ELb0EEEJNS5_IJNSA_ILi64EEESF_SF_EEENS5_IJNSL_IS2B_SC_EENSL_INS5_IJSS_SB_EEENS5_IJSC_S2B_EEEEEEEENS_10bfloat16_tESK_S2I_SK_NS26_6fusion15FusionCallbacksIS2A_NS2J_17LinearCombinationIS2I_fS2I_fLNS_15FloatRoundStyleE2EEES2C_S2H_JEEENS4_5SM1004TMEM4LOAD26SM100_TMEM_LOAD_32dp32b16xENS4_13SM90_TMA_LOADENS1J_INS1K_ILi1ELi4ELi3EEENS1M_ILi16EEENSL_INS5_IJS1O_SS_EEENS5_IJSS_SC_EEEEEEENS4_39AutoVectorizingCopyWithAssumedAlignmentILi128EEENS4_14SM90_TMA_STOREES2Z_S31_S31_EEEvvEEEEvNT_6ParamsE,@function
        .size           _ZN7cutlass13device_kernelINS_4gemm6kernel13GemmUniversalIN4cute5tupleIJiiiiEEENS1_10collective13CollectiveMmaINS1_46MainloopSm100TmaUmmaWarpSpecializedBlockScaledILi12ELi2ELi2ENS5_IJNS4_1CILi2EEESB_NSA_ILi1EEEEEEEENS5_IJNSA_ILi128EEESF_SF_EEENS5_IJNS_12float_e2m1_tENS_13float_ue8m0_tEEEENS5_IJNS5_IJlSC_lEEENS4_6LayoutINS5_IJNS5_IJNS5_IJNSA_ILi32EEENSA_ILi4EEEEEEiEEESP_NS5_IJSC_iEEEEEENS5_IJNS5_IJNS5_IJNSA_ILi16EEESN_EEEiEEENS5_IJNS5_IJNSA_ILi0EEESC_EEENSA_ILi512EEEEEENS5_IJSV_iEEEEEEEEEEESJ_S12_NS4_8TiledMMAINS4_8MMA_AtomIJNS4_17SM100_MMA_MXF4_SSISH_SH_fSI_Li128ELi128ELi32ELNS4_4UMMA5MajorE0ELS17_0ELNS16_7ScaleInE0ELS18_0EEEEEENSL_INS5_IJSC_SC_SC_EEENS5_IJSV_SV_SV_EEEEENS5_IJNS4_10UnderscoreES1E_S1E_EEEEENS5_IJNS4_23SM90_TMA_LOAD_MULTICASTES1H_EEENS5_IJNS4_14ComposedLayoutINS4_7SwizzleILi2ELi4ELi3EEENS4_18smem_ptr_flag_bitsILi4EEENSL_INS5_IJNSA_ILi8EEESF_EEENS5_IJSF_SC_EEEEEEENSL_INS5_IJNS5_IJNS5_IJSO_SC_EEENS5_IJSM_SB_EEEEEESC_NS5_IJSB_SC_EEEEEENS5_IJNS5_IJNS5_IJST_SX_EEESW_EEESV_NS5_IJSB_SX_EEEEEEEEEEEvNS4_8identityES1I_S23_vS24_EENS_8epilogue10collective18CollectiveEpilogueINS26_23Sm100TmaWarpSpecializedILi4ELi2ELi16ELb1ELb0EEEJNS5_IJNSA_ILi64EEESF_SF_EEENS5_IJNSL_IS2B_SC_EENSL_INS5_IJSS_SB_EEENS5_IJSC_S2B_EEEEEEEENS_10bfloat16_tESK_S2I_SK_NS26_6fusion15FusionCallbacksIS2A_NS2J_17LinearCombinationIS2I_fS2I_fLNS_15FloatRoundStyleE2EEES2C_S2H_JEEENS4_5SM1004TMEM4LOAD26SM100_TMEM_LOAD_32dp32b16xENS4_13SM90_TMA_LOADENS1J_INS1K_ILi1ELi4ELi3EEENS1M_ILi16EEENSL_INS5_IJS1O_SS_EEENS5_IJSS_SC_EEEEEEENS4_39AutoVectorizingCopyWithAssumedAlignmentILi128EEENS4_14SM90_TMA_STOREES2Z_S31_S31_EEEvvEEEEvNT_6ParamsE,(.L_x_266 - _ZN7cutlass13device_kernelINS_4gemm6kernel13GemmUniversalIN4cute5tupleIJiiiiEEENS1_10collective13CollectiveMmaINS1_46MainloopSm100TmaUmmaWarpSpecializedBlockScaledILi12ELi2ELi2ENS5_IJNS4_1CILi2EEESB_NSA_ILi1EEEEEEEENS5_IJNSA_ILi128EEESF_SF_EEENS5_IJNS_12float_e2m1_tENS_13float_ue8m0_tEEEENS5_IJNS5_IJlSC_lEEENS4_6LayoutINS5_IJNS5_IJNS5_IJNSA_ILi32EEENSA_ILi4EEEEEEiEEESP_NS5_IJSC_iEEEEEENS5_IJNS5_IJNS5_IJNSA_ILi16EEESN_EEEiEEENS5_IJNS5_IJNSA_ILi0EEESC_EEENSA_ILi512EEEEEENS5_IJSV_iEEEEEEEEEEESJ_S12_NS4_8TiledMMAINS4_8MMA_AtomIJNS4_17SM100_MMA_MXF4_SSISH_SH_fSI_Li128ELi128ELi32ELNS4_4UMMA5MajorE0ELS17_0ELNS16_7ScaleInE0ELS18_0EEEEEENSL_INS5_IJSC_SC_SC_EEENS5_IJSV_SV_SV_EEEEENS5_IJNS4_10UnderscoreES1E_S1E_EEEEENS5_IJNS4_23SM90_TMA_LOAD_MULTICASTES1H_EEENS5_IJNS4_14ComposedLayoutINS4_7SwizzleILi2ELi4ELi3EEENS4_18smem_ptr_flag_bitsILi4EEENSL_INS5_IJNSA_ILi8EEESF_EEENS5_IJSF_SC_EEEEEEENSL_INS5_IJNS5_IJNS5_IJSO_SC_EEENS5_IJSM_SB_EEEEEESC_NS5_IJSB_SC_EEEEEENS5_IJNS5_IJNS5_IJST_SX_EEESW_EEESV_NS5_IJSB_SX_EEEEEEEEEEEvNS4_8identityES1I_S23_vS24_EENS_8epilogue10collective18CollectiveEpilogueINS26_23Sm100TmaWarpSpecializedILi4ELi2ELi16ELb1ELb0EEEJNS5_IJNSA_ILi64EEESF_SF_EEENS5_IJNSL_IS2B_SC_EENSL_INS5_IJSS_SB_EEENS5_IJSC_S2B_EEEEEEEENS_10bfloat16_tESK_S2I_SK_NS26_6fusion15FusionCallbacksIS2A_NS2J_17LinearCombinationIS2I_fS2I_fLNS_15FloatRoundStyleE2EEES2C_S2H_JEEENS4_5SM1004TMEM4LOAD26SM100_TMEM_LOAD_32dp32b16xENS4_13SM90_TMA_LOADENS1J_INS1K_ILi1ELi4ELi3EEENS1M_ILi16EEENSL_INS5_IJS1O_SS_EEENS5_IJSS_SC_EEEEEEENS4_39AutoVectorizingCopyWithAssumedAlignmentILi128EEENS4_14SM90_TMA_STOREES2Z_S31_S31_EEEvvEEEEvNT_6ParamsE)
        .other          _ZN7cutlass13device_kernelINS_4gemm6kernel13GemmUniversalIN4cute5tupleIJiiiiEEENS1_10collective13CollectiveMmaINS1_46MainloopSm100TmaUmmaWarpSpecializedBlockScaledILi12ELi2ELi2ENS5_IJNS4_1CILi2EEESB_NSA_ILi1EEEEEEEENS5_IJNSA_ILi128EEESF_SF_EEENS5_IJNS_12float_e2m1_tENS_13float_ue8m0_tEEEENS5_IJNS5_IJlSC_lEEENS4_6LayoutINS5_IJNS5_IJNS5_IJNSA_ILi32EEENSA_ILi4EEEEEEiEEESP_NS5_IJSC_iEEEEEENS5_IJNS5_IJNS5_IJNSA_ILi16EEESN_EEEiEEENS5_IJNS5_IJNSA_ILi0EEESC_EEENSA_ILi512EEEEEENS5_IJSV_iEEEEEEEEEEESJ_S12_NS4_8TiledMMAINS4_8MMA_AtomIJNS4_17SM100_MMA_MXF4_SSISH_SH_fSI_Li128ELi128ELi32ELNS4_4UMMA5MajorE0ELS17_0ELNS16_7ScaleInE0ELS18_0EEEEEENSL_INS5_IJSC_SC_SC_EEENS5_IJSV_SV_SV_EEEEENS5_IJNS4_10UnderscoreES1E_S1E_EEEEENS5_IJNS4_23SM90_TMA_LOAD_MULTICASTES1H_EEENS5_IJNS4_14ComposedLayoutINS4_7SwizzleILi2ELi4ELi3EEENS4_18smem_ptr_flag_bitsILi4EEENSL_INS5_IJNSA_ILi8EEESF_EEENS5_IJSF_SC_EEEEEEENSL_INS5_IJNS5_IJNS5_IJSO_SC_EEENS5_IJSM_SB_EEEEEESC_NS5_IJSB_SC_EEEEEENS5_IJNS5_IJNS5_IJST_SX_EEESW_EEESV_NS5_IJSB_SX_EEEEEEEEEEEvNS4_8identityES1I_S23_vS24_EENS_8epilogue10collective18CollectiveEpilogueINS26_23Sm100TmaWarpSpecializedILi4ELi2ELi16ELb1ELb0EEEJNS5_IJNSA_ILi64EEESF_SF_EEENS5_IJNSL_IS2B_SC_EENSL_INS5_IJSS_SB_EEENS5_IJSC_S2B_EEEEEEEENS_10bfloat16_tESK_S2I_SK_NS26_6fusion15FusionCallbacksIS2A_NS2J_17LinearCombinationIS2I_fS2I_fLNS_15FloatRoundStyleE2EEES2C_S2H_JEEENS4_5SM1004TMEM4LOAD26SM100_TMEM_LOAD_32dp32b16xENS4_13SM90_TMA_LOADENS1J_INS1K_ILi1ELi4ELi3EEENS1M_ILi16EEENSL_INS5_IJS1O_SS_EEENS5_IJSS_SC_EEEEEEENS4_39AutoVectorizingCopyWithAssumedAlignmentILi128EEENS4_14SM90_TMA_STOREES2Z_S31_S31_EEEvvEEEEvNT_6ParamsE,@"STO_CUDA_ENTRY STV_DEFAULT"
_ZN7cutlass13device_kernelINS_4gemm6kernel13GemmUniversalIN4cute5tupleIJiiiiEEENS1_10collective13CollectiveMmaINS1_46MainloopSm100TmaUmmaWarpSpecializedBlockScaledILi12ELi2ELi2ENS5_IJNS4_1CILi2EEESB_NSA_ILi1EEEEEEEENS5_IJNSA_ILi128EEESF_SF_EEENS5_IJNS_12float_e2m1_tENS_13float_ue8m0_tEEEENS5_IJNS5_IJlSC_lEEENS4_6LayoutINS5_IJNS5_IJNS5_IJNSA_ILi32EEENSA_ILi4EEEEEEiEEESP_NS5_IJSC_iEEEEEENS5_IJNS5_IJNS5_IJNSA_ILi16EEESN_EEEiEEENS5_IJNS5_IJNSA_ILi0EEESC_EEENSA_ILi512EEEEEENS5_IJSV_iEEEEEEEEEEESJ_S12_NS4_8TiledMMAINS4_8MMA_AtomIJNS4_17SM100_MMA_MXF4_SSISH_SH_fSI_Li128ELi128ELi32ELNS4_4UMMA5MajorE0ELS17_0ELNS16_7ScaleInE0ELS18_0EEEEEENSL_INS5_IJSC_SC_SC_EEENS5_IJSV_SV_SV_EEEEENS5_IJNS4_10UnderscoreES1E_S1E_EEEEENS5_IJNS4_23SM90_TMA_LOAD_MULTICASTES1H_EEENS5_IJNS4_14ComposedLayoutINS4_7SwizzleILi2ELi4ELi3EEENS4_18smem_ptr_flag_bitsILi4EEENSL_INS5_IJNSA_ILi8EEESF_EEENS5_IJSF_SC_EEEEEEENSL_INS5_IJNS5_IJNS5_IJSO_SC_EEENS5_IJSM_SB_EEEEEESC_NS5_IJSB_SC_EEEEEENS5_IJNS5_IJNS5_IJST_SX_EEESW_EEESV_NS5_IJSB_SX_EEEEEEEEEEEvNS4_8identityES1I_S23_vS24_EENS_8epilogue10collective18CollectiveEpilogueINS26_23Sm100TmaWarpSpecializedILi4ELi2ELi16ELb1ELb0EEEJNS5_IJNSA_ILi64EEESF_SF_EEENS5_IJNSL_IS2B_SC_EENSL_INS5_IJSS_SB_EEENS5_IJSC_S2B_EEEEEEEENS_10bfloat16_tESK_S2I_SK_NS26_6fusion15FusionCallbacksIS2A_NS2J_17LinearCombinationIS2I_fS2I_fLNS_15FloatRoundStyleE2EEES2C_S2H_JEEENS4_5SM1004TMEM4LOAD26SM100_TMEM_LOAD_32dp32b16xENS4_13SM90_TMA_LOADENS1J_INS1K_ILi1ELi4ELi3EEENS1M_ILi16EEENSL_INS5_IJS1O_SS_EEENS5_IJSS_SC_EEEEEEENS4_39AutoVectorizingCopyWithAssumedAlignmentILi128EEENS4_14SM90_TMA_STOREES2Z_S31_S31_EEEvvEEEEvNT_6ParamsE:
[----:B------:R-:W1:Y:S01]  /*0000*/  LDC R1, c[0x0][0x37c] ;  /* 0x0000df00ff017b82 */ /* 0x000e620000000800 */
[----:B------:R-:W2:Y:S01]  /*0010*/  S2R R3, SR_TID.X ;  /* 0x0000000000037919 */ /* 0x000ea20000002100 */
[----:B------:R-:W3:Y:S01]  /*0020*/  LDCU.64 UR4, c[0x0][0xc90] ;  /* 0x00019200ff0477ac */ /* 0x000ee20008000a00 */
[----:B------:R-:W-:Y:S02]  /*0030*/  PRMT R86, RZ, 0x7610, R86 ;  /* 0x00007610ff567816 */ /* 0x000fe40000000056 */
[----:B------:R-:W-:Y:S01]  /*0040*/  ELECT P5, URZ, PT ;  /* 0x0000000000ff782f */ /* 0x000fe200038a0000 */
[----:B------:R-:W4:Y:S01]  /*0050*/  LDCU.64 UR46, c[0x0][0x358] ;  /* 0x00006b00ff2e77ac */ /* 0x000f220008000a00 */
[----:B---3--:R-:W-:-:S04]  /*0060*/  UISETP.NE.U32.AND UP0, UPT, UR4, URZ, UPT ;  /* 0x000000ff0400728c */ /* 0x008fc8000bf05070 */
[----:B------:R-:W-:Y:S01]  /*0070*/  UISETP.NE.AND.EX UP0, UPT, UR5, URZ, UPT, UP0 ;  /* 0x000000ff0500728c */ /* 0x000fe2000bf05300 */
[----:B--2---:R-:W-:-:S05]  /*0080*/  SHF.R.U32.HI R99, RZ, 0x5, R3 ;  /* 0x00000005ff637819 */ /* 0x004fca0000011603 */
[----:B------:R-:W2:Y:S02]  /*0090*/  SHFL.IDX PT, R0, R99, RZ, 0x1f ;  /* 0x00001fff63007589 */ /* 0x000ea400000e0000 */
[----:B--2---:R-:W-:Y:S01]  /*00a0*/  R2UR UR8, R0 ;  /* 0x00000000000872ca */ /* 0x004fe200000e0000 */
[----:B-1--4-:R-:W-:-:S14]  /*00b0*/  BRA.U UP0, `(.L_x_0) ;  /* 0x00000001002c7547 */ /* 0x012fdc000b800000 */
[----:B------:R-:W1:Y:S02]  /*00c0*/  LDCU.64 UR6, c[0x0][0xc88] ;  /* 0x00019100ff0677ac */ /* 0x000e640008000a00 */
[----:B-1----:R-:W-:-:S04]  /*00d0*/  UISETP.NE.U32.AND UP0, UPT, UR6, URZ, UPT ;  /* 0x000000ff0600728c */ /* 0x002fc8000bf05070 */
[----:B------:R-:W-:-:S09]  /*00e0*/  UISETP.NE.AND.EX UP0, UPT, UR7, URZ, UPT, UP0 ;  /* 0x000000ff0700728c */ /* 0x000fd2000bf05300 */
[----:B------:R-:W-:Y:S05]  /*00f0*/  BRA.U !UP0, `(.L_x_1) ;  /* 0x0000000108107547 */ /* 0x000fea000b800000 */
[----:B------:R-:W1:Y:S02]  /*0100*/  LDC.64 R4, c[0x0][0xc88] ;  /* 0x00032200ff047b82 */ /* 0x000e640000000a00 */
[----:B-1----:R1:W5:Y:S01]  /*0110*/  LDG.E R53, desc[UR46][R4.64] ;  /* 0x0000002e04357981 */ /* 0x002362000c1e1900 */
[----:B------:R-:W-:Y:S01]  /*0120*/  HFMA2 R86, -RZ, RZ, 0, 5.9604644775390625e-08 ;  /* 0x00000001ff567431 */ /* 0x000fe200000001ff */
[----:B------:R-:W-:Y:S05]  /*0130*/  BRA `(.L_x_0) ;  /* 0x00000000000c7947 */ /* 0x000fea0003800000 */
.L_x_1:
[----:B------:R-:W1:Y:S01]  /*0140*/  LDCU UR6, c[0x0][0xc80] ;  /* 0x00019000ff0677ac */ /* 0x000e620008000800 */
[----:B------:R-:W-:Y:S01]  /*0150*/  HFMA2 R86, -RZ, RZ, 0, 5.9604644775390625e-08 ;  /* 0x00000001ff567431 */ /* 0x000fe200000001ff */
[----:B-1----:R-:W-:-:S07]  /*0160*/  MOV R53, UR6 ;  /* 0x0000000600357c02 */ /* 0x002fce0008000f00 */
.L_x_0:
[----:B------:R-:W2:Y:S02]  /*0170*/  LDCU.64 UR6, c[0x0][0xcb0] ;  /* 0x00019600ff0677ac */ /* 0x000ea40008000a00 */
[----:B--2---:R-:W-:-:S04]  /*0180*/  UISETP.NE.U32.AND UP0, UPT, UR6, URZ, UPT ;  /* 0x000000ff0600728c */ /* 0x004fc8000bf05070 */
[----:B------:R-:W-:-:S09]  /*0190*/  UISETP.NE.AND.EX UP0, UPT, UR7, URZ, UPT, UP0 ;  /* 0x000000ff0700728c */ /* 0x000fd2000bf05300 */
[----:B------:R-:W-:Y:S05]  /*01a0*/  BRA.U UP0, `(.L_x_2) ;  /* 0x0000000100247547 */ /* 0x000fea000b800000 */
[----:B------:R-:W2:Y:S02]  /*01b0*/  LDCU.64 UR6, c[0x0][0xca8] ;  /* 0x00019500ff0677ac */ /* 0x000ea40008000a00 */
[----:B--2---:R-:W-:-:S04]  /*01c0*/  UISETP.NE.U32.AND UP0, UPT, UR6, URZ, UPT ;  /* 0x000000ff0600728c */ /* 0x004fc8000bf05070 */
[----:B------:R-:W-:-:S09]  /*01d0*/  UISETP.NE.AND.EX UP0, UPT, UR7, URZ, UPT, UP0 ;  /* 0x000000ff0700728c */ /* 0x000fd2000bf05300 */
[----:B------:R-:W-:Y:S05]  /*01e0*/  BRA.U !UP0, `(.L_x_3) ;  /* 0x00000001080c7547 */ /* 0x000fea000b800000 */
[----:B-1----:R-:W1:Y:S02]  /*01f0*/  LDC.64 R4, c[0x0][0xca8] ;  /* 0x00032a00ff047b82 */ /* 0x002e640000000a00 */
[----:B-1----:R2:W5:Y:S01]  /*0200*/  LDG.E R52, desc[UR46][R4.64] ;  /* 0x0000002e04347981 */ /* 0x002562000c1e1900 */
[----:B------:R-:W-:Y:S05]  /*0210*/  BRA `(.L_x_2) ;  /* 0x0000000000087947 */ /* 0x000fea0003800000 */
.L_x_3:
[----:B------:R-:W2:Y:S02]  /*0220*/  LDCU UR6, c[0x0][0xca0] ;  /* 0x00019400ff0677ac */ /* 0x000ea40008000800 */
[----:B--2---:R-:W-:Y:S02]  /*0230*/  MOV R52, UR6 ;  /* 0x0000000600347c02 */ /* 0x004fe40008000f00 */
.L_x_2:
[----:B------:R-:W-:Y:S01]  /*0240*/  IMAD.U32 R0, RZ, RZ, UR8 ;  /* 0x00000008ff007e24 */ /* 0x000fe2000f8e00ff */
[----:B------:R-:W-:Y:S04]  /*0250*/  BSSY.RECONVERGENT B0, `(.L_x_4) ;  /* 0x0000012000007945 */ /* 0x000fe80003800200 */
[C---:B------:R-:W-:Y:S02]  /*0260*/  ISETP.NE.OR P1, PT, R0.reuse, 0x1, !P5 ;  /* 0x000000010000780c */ /* 0x040fe40006f25670 */
[----:B------:R-:W-:-:S11]  /*0270*/  ISETP.NE.OR P0, PT, R0, 0x3, !P5 ;  /* 0x000000030000780c */ /* 0x000fd60006f05670 */
[----:B------:R-:W-:Y:S05]  /*0280*/  @P1 BRA `(.L_x_5) ;  /* 0x0000000000381947 */ /* 0x000fea0003800000 */
[----:B------:R-:W3:Y:S02]  /*0290*/  LDCU.64 UR6, c[0x0][0x348] ;  /* 0x00006900ff0677ac */ /* 0x000ee40008000a00 */
[----:B---3--:R-:W-:Y:S02]  /*02a0*/  UIADD3 UR14, UP3, UPT, UR6, 0x80, URZ ;  /* 0x00000080060e7890 */ /* 0x008fe4000ff7e0ff */
[----:B------:R-:W-:Y:S02]  /*02b0*/  UIADD3 UR12, UP2, UPT, UR6, 0x180, URZ ;  /* 0x00000180060c7890 */ /* 0x000fe4000ff5e0ff */
[----:B------:R-:W-:Y:S02]  /*02c0*/  UIADD3 UR10, UP1, UPT, UR6, 0x280, URZ ;  /* 0x00000280060a7890 */ /* 0x000fe4000ff3e0ff */
[----:B------:R-:W-:Y:S02]  /*02d0*/  UIADD3 UR6, UP0, UPT, UR6, 0x380, URZ ;  /* 0x0000038006067890 */ /* 0x000fe4000ff1e0ff */
[----:B------:R-:W-:-:S02]  /*02e0*/  UIADD3.X UR15, UPT, UPT, URZ, UR7, URZ, UP3, !UPT ;  /* 0x00000007ff0f7290 */ /* 0x000fc40009ffe4ff */
[----:B------:R-:W-:Y:S02]  /*02f0*/  UIADD3.X UR13, UPT, UPT, URZ, UR7, URZ, UP2, !UPT ;  /* 0x00000007ff0d7290 */ /* 0x000fe400097fe4ff */
[----:B------:R-:W-:Y:S02]  /*0300*/  UIADD3.X UR11, UPT, UPT, URZ, UR7, URZ, UP1, !UPT ;  /* 0x00000007ff0b7290 */ /* 0x000fe40008ffe4ff */
[----:B------:R-:W-:-:S03]  /*0310*/  UIADD3.X UR7, UPT, UPT, URZ, UR7, URZ, UP0, !UPT ;  /* 0x00000007ff077290 */ /* 0x000fc600087fe4ff */
[----:B------:R3:W-:Y:S02]  /*0320*/  UTMACCTL.PF [UR14] ;  /* 0x000000000e0079b9 */ /* 0x0007e40008040000 */
[----:B------:R3:W-:Y:S02]  /*0330*/  UTMACCTL.PF [UR12] ;  /* 0x000000000c0079b9 */ /* 0x0007e40008040000 */
[----:B------:R3:W-:Y:S02]  /*0340*/  UTMACCTL.PF [UR10] ;  /* 0x000000000a0079b9 */ /* 0x0007e40008040000 */
[----:B------:R3:W-:Y:S02]  /*0350*/  UTMACCTL.PF [UR6] ;  /* 0x00000000060079b9 */ /* 0x0007e40008040000 */
[----:B---3--:R-:W-:Y:S01]  /*0360*/  NOP ;  /* 0x0000000000007918 */ /* 0x008fe20000000000 */
.L_x_5:
[----:B------:R-:W-:Y:S05]  /*0370*/  BSYNC.RECONVERGENT B0 ;  /* 0x0000000000007941 */ /* 0x000fea0003800200 */
.L_x_4:
[----:B------:R-:W-:Y:S04]  /*0380*/  BSSY.RECONVERGENT B0, `(.L_x_6) ;  /* 0x000000a000007945 */ /* 0x000fe80003800200 */
[----:B------:R-:W-:Y:S05]  /*0390*/  @P0 BRA `(.L_x_7) ;  /* 0x0000000000200947 */ /* 0x000fea0003800000 */
[----:B------:R-:W3:Y:S02]  /*03a0*/  LDCU.64 UR6, c[0x0][0x348] ;  /* 0x00006900ff0677ac */ /* 0x000ee40008000a00 */
[----:B---3--:R-:W-:Y:S02]  /*03b0*/  UIADD3 UR10, UP1, UPT, UR6, 0x980, URZ ;  /* 0x00000980060a7890 */ /* 0x008fe4000ff3e0ff */
[----:B------:R-:W-:Y:S02]  /*03c0*/  UIADD3 UR6, UP0, UPT, UR6, 0xa80, URZ ;  /* 0x00000a8006067890 */ /* 0x000fe4000ff1e0ff */
[----:B------:R-:W-:Y:S02]  /*03d0*/  UIADD3.X UR11, UPT, UPT, URZ, UR7, URZ, UP1, !UPT ;  /* 0x00000007ff0b7290 */ /* 0x000fe40008ffe4ff */
[----:B------:R-:W-:-:S07]  /*03e0*/  UIADD3.X UR7, UPT, UPT, URZ, UR7, URZ, UP0, !UPT ;  /* 0x00000007ff077290 */ /* 0x000fce00087fe4ff */
[----:B------:R3:W-:Y:S02]  /*03f0*/  UTMACCTL.PF [UR10] ;  /* 0x000000000a0079b9 */ /* 0x0007e40008040000 */
[----:B------:R3:W-:Y:S02]  /*0400*/  UTMACCTL.PF [UR6] ;  /* 0x00000000060079b9 */ /* 0x0007e40008040000 */
[----:B---3--:R-:W-:Y:S01]  /*0410*/  NOP ;  /* 0x0000000000007918 */ /* 0x008fe20000000000 */
.L_x_7:
[----:B------:R-:W-:Y:S05]  /*0420*/  BSYNC.RECONVERGENT B0 ;  /* 0x0000000000007941 */ /* 0x000fea0003800200 */
.L_x_6:
[----:B------:R-:W3:Y:S01]  /*0430*/  LDCU.64 UR6, c[0x0][0xc88] ;  /* 0x00019100ff0677ac */ /* 0x000ee20008000a00 */
[----:B------:R-:W-:Y:S02]  /*0440*/  UISETP.EQ.U32.AND UP1, UPT, UR4, URZ, UPT ;  /* 0x000000ff0400728c */ /* 0x000fe4000bf22070 */
[----:B------:R-:W-:Y:S02]  /*0450*/  UPLOP3.LUT UP5, UPT, UPT, UPT, UPT, 0x80, 0x8 ;  /* 0x000000000008789c */ /* 0x000fe40003faf070 */
[----:B---3--:R-:W-:-:S04]  /*0460*/  UISETP.NE.U32.AND UP0, UPT, UR6, URZ, UPT ;  /* 0x000000ff0600728c */ /* 0x008fc8000bf05070 */
[----:B------:R-:W-:-:S04]  /*0470*/  UISETP.NE.AND.EX UP0, UPT, UR7, URZ, UPT, UP0 ;  /* 0x000000ff0700728c */ /* 0x000fc8000bf05300 */
[----:B------:R-:W-:-:S04]  /*0480*/  UISETP.EQ.OR.EX UP2, UPT, UR5, URZ, !UP0, UP1 ;  /* 0x000000ff0500728c */ /* 0x000fc8000c742710 */
[----:B------:R-:W-:-:S05]  /*0490*/  UP2UR UR36, UPR, URZ, 0x4 ;  /* 0x00000004ff247883 */ /* 0x000fca0008000000 */
[----:B------:R-:W-:Y:S07]  /*04a0*/  BRA.U !UP2, `(.L_x_8) ;  /* 0x000000010a207547 */ /* 0x000fee000b800000 */
[----:B------:R-:W-:Y:S01]  /*04b0*/  UISETP.NE.U32.AND UP1, UPT, UR4, URZ, UPT ;  /* 0x000000ff0400728c */ /* 0x000fe2000bf25070 */
[----:B-----5:R-:W-:Y:S01]  /*04c0*/  FSETP.NEU.AND P0, PT, R53, RZ, PT ;  /* 0x000000ff3500720b */ /* 0x020fe20003f0d000 */
[----:B------:R-:W-:Y:S02]  /*04d0*/  USEL UR4, URZ, 0xffffffff, UP0 ;  /* 0xffffffffff047887 */ /* 0x000fe40008000000 */
[----:B------:R-:W-:-:S10]  /*04e0*/  UISETP.NE.AND.EX UP1, UPT, UR5, URZ, UPT, UP1 ;  /* 0x000000ff0500728c */ /* 0x000fd4000bf25310 */
[----:B------:R-:W-:Y:S01]  /*04f0*/  VOTEU.ANY UP0, P0 ;  /* 0x0000000000ff7886 */ /* 0x000fe20000000100 */
[----:B------:R-:W-:-:S04]  /*0500*/  @!UP1 USEL UR4, URZ, 0xffffffff, UP0 ;  /* 0xffffffffff049887 */ /* 0x000fc80008000000 */
[----:B------:R-:W-:-:S04]  /*0510*/  ULOP3.LUT UR4, UR4, 0x1, URZ, 0xc0, !UPT ;  /* 0x0000000104047892 */ /* 0x000fc8000f8ec0ff */
[----:B------:R-:W-:-:S11]  /*0520*/  UISETP.NE.U32.AND UP5, UPT, UR4, 0x1, UPT ;  /* 0x000000010400788c */ /* 0x000fd6000bfa5070 */
.L_x_8:
[----:B------:R-:W3:Y:S01]  /*0530*/  SHFL.IDX PT, R2, R99, RZ, 0x1f ;  /* 0x00001fff63027589 */ /* 0x000ee200000e0000 */
[----:B------:R-:W-:-:S04]  /*0540*/  UISETP.NE.AND UP0, UPT, UR8, 0x2, UPT ;  /* 0x000000020800788c */ /* 0x000fc8000bf05270 */
[----:B------:R-:W-:Y:S01]  /*0550*/  USEL UR4, URZ, 0x1, UP0 ;  /* 0x00000001ff047887 */ /* 0x000fe20008000000 */
[----:B---3--:R-:W-:-:S13]  /*0560*/  ISETP.NE.AND P0, PT, R2, RZ, PT ;  /* 0x000000ff0200720c */ /* 0x008fda0003f05270 */
[----:B------:R-:W-:Y:S05]  /*0570*/  @P0 BRA `(.L_x_9) ;  /* 0x0000000000a40947 */ /* 0x000fea0003800000 */
[----:B------:R-:W-:Y:S01]  /*0580*/  ELECT P0, URZ, PT ;  /* 0x0000000000ff782f */ /* 0x000fe20003800000 */
[----:B------:R-:W-:-:S12]  /*0590*/  BSSY.RECONVERGENT B0, `(.L_x_9) ;  /* 0x0000027000007945 */ /* 0x000fd80003800200 */
[----:B------:R-:W-:Y:S05]  /*05a0*/  @!P0 BRA `(.L_x_10) ;  /* 0x0000000000948947 */ /* 0x000fea0003800000 */
[----:B------:R-:W3:Y:S01]  /*05b0*/  S2UR UR7, SR_CgaCtaId ;  /* 0x00000000000779c3 */ /* 0x000ee20000008800 */
[----:B------:R-:W-:Y:S01]  /*05c0*/  UMOV UR9, 0x400 ;  /* 0x0000040000097882 */ /* 0x000fe20000000000 */
[----:B------:R-:W-:Y:S01]  /*05d0*/  UMOV UR6, 0x1 ;  /* 0x0000000100067882 */ /* 0x000fe20000000000 */
[----:B------:R-:W-:Y:S01]  /*05e0*/  UMOV UR5, 0x3 ;  /* 0x0000000300057882 */ /* 0x000fe20000000000 */
[----:B------:R-:W-:-:S04]  /*05f0*/  UIADD3 UR10, UPT, UPT, -UR6, 0x100000, URZ ;  /* 0x00100000060a7890 */ /* 0x000fc8000fffe1ff */
[----:B------:R-:W-:Y:S02]  /*0600*/  USHF.L.U32 UR11, UR10, 0xb, URZ ;  /* 0x0000000b0a0b7899 */ /* 0x000fe400080006ff */
[----:B------:R-:W-:Y:S02]  /*0610*/  USHF.L.U32 UR10, UR10, 0x1, URZ ;  /* 0x000000010a0a7899 */ /* 0x000fe400080006ff */
[----:B------:R-:W-:-:S04]  /*0620*/  UIADD3 UR12, UPT, UPT, -UR5, 0x100000, URZ ;  /* 0x00100000050c7890 */ /* 0x000fc8000fffe1ff */
[----:B------:R-:W-:Y:S02]  /*0630*/  USHF.L.U32 UR13, UR12, 0xb, URZ ;  /* 0x0000000b0c0d7899 */ /* 0x000fe400080006ff */
[----:B------:R-:W-:Y:S02]  /*0640*/  USHF.L.U32 UR12, UR12, 0x1, URZ ;  /* 0x000000010c0c7899 */ /* 0x000fe400080006ff */
[----:B---3--:R-:W-:Y:S01]  /*0650*/  ULEA UR7, UR7, UR9, 0x18 ;  /* 0x0000000907077291 */ /* 0x008fe2000f8ec0ff */
[----:B------:R-:W3:Y:S11]  /*0660*/  FENCE.VIEW.ASYNC.S ;  /* 0x00000000000073c6 */ /* 0x000ef60000000000 */
[----:B---3--:R3:W4:Y:S01]  /*0670*/  SYNCS.EXCH.64 URZ, [UR7], UR10 ;  /* 0x0000000a07ff75b2 */ /* 0x0087220008000100 */
[----:B------:R3:W1:Y:S01]  /*0680*/  SYNCS.EXCH.64 URZ, [UR7+0x60], UR12 ;  /* 0x0000600c07ff75b2 */ /* 0x0006620008000100 */
        /* <DEDUP_REMOVED lines=21> */
[----:B------:R3:W1:Y:S02]  /*07e0*/  SYNCS.EXCH.64 URZ, [UR7+0xb8], UR12 ;  /* 0x0000b80c07ff75b2 */ /* 0x0006640008000100 */
[----:B---34-:R-:W-:Y:S01]  /*07f0*/  NOP ;  /* 0x0000000000007918 */ /* 0x018fe20000000000 */
.L_x_10:
[----:B------:R-:W-:Y:S05]  /*0800*/  BSYNC.RECONVERGENT B0 ;  /* 0x0000000000007941 */ /* 0x000fea0003800200 */
.L_x_9:
[----:B------:R-:W3:Y:S01]  /*0810*/  SHFL.IDX PT, R2, R99, RZ, 0x1f ;  /* 0x00001fff63027589 */ /* 0x000ee200000e0000 */
[----:B------:R-:W-:Y:S01]  /*0820*/  NOP ;  /* 0x0000000000007918 */ /* 0x000fe20000000000 */
[----:B---3--:R-:W-:-:S13]  /*0830*/  ISETP.NE.AND P0, PT, R2, 0x1, PT ;  /* 0x000000010200780c */ /* 0x008fda0003f05270 */
[----:B------:R-:W-:Y:S05]  /*0840*/  @P0 BRA `(.L_x_11) ;  /* 0x0000000000580947 */ /* 0x000fea0003800000 */
        /* <DEDUP_REMOVED lines=9> */
[----:B------:R-:W-:Y:S01]  /*08e0*/  USHF.L.U32 UR12, UR12, 0x1, URZ ;  /* 0x000000010c0c7899 */ /* 0x000fe200080006ff */
[----:B------:R-:W-:Y:S01]  /*08f0*/  ELECT P0, URZ, PT ;  /* 0x0000000000ff782f */ /* 0x000fe20003800000 */
[----:B---3--:R-:W-:Y:S01]  /*0900*/  ULEA UR7, UR7, UR9, 0x18 ;  /* 0x0000000907077291 */ /* 0x008fe2000f8ec0ff */
[----:B------:R-:W3:Y:S11]  /*0910*/  FENCE.VIEW.ASYNC.S ;  /* 0x00000000000073c6 */ /* 0x000ef60000000000 */
[----:B---3--:R3:W4:Y:S01]  /*0920*/  SYNCS.EXCH.64 URZ, [UR7+0xc0], UR10 ;  /* 0x0000c00a07ff75b2 */ /* 0x0087220008000100 */
[----:B------:R3:W1:Y:S01]  /*0930*/  SYNCS.EXCH.64 URZ, [UR7+0xe0], UR12 ;  /* 0x0000e00c07ff75b2 */ /* 0x0006620008000100 */
[----:B------:R3:W1:Y:S01]  /*0940*/  SYNCS.EXCH.64 URZ, [UR7+0xc8], UR10 ;  /* 0x0000c80a07ff75b2 */ /* 0x0006620008000100 */
[----:B------:R3:W1:Y:S01]  /*0950*/  SYNCS.EXCH.64 URZ, [UR7+0xe8], UR12 ;  /* 0x0000e80c07ff75b2 */ /* 0x0006620008000100 */
[----:B------:R3:W1:Y:S01]  /*0960*/  SYNCS.EXCH.64 URZ, [UR7+0xd0], UR10 ;  /* 0x0000d00a07ff75b2 */ /* 0x0006620008000100 */
[----:B------:R3:W1:Y:S01]  /*0970*/  SYNCS.EXCH.64 URZ, [UR7+0xf0], UR12 ;  /* 0x0000f00c07ff75b2 */ /* 0x0006620008000100 */
[----:B------:R3:W1:Y:S01]  /*0980*/  SYNCS.EXCH.64 URZ, [UR7+0xd8], UR10 ;  /* 0x0000d80a07ff75b2 */ /* 0x0006620008000100 */
[----:B------:R3:W1:Y:S01]  /*0990*/  SYNCS.EXCH.64 URZ, [UR7+0xf8], UR12 ;  /* 0x0000f80c07ff75b2 */ /* 0x0006620008000100 */
[----:B------:R-:W-:Y:S01]  /*09a0*/  NOP ;  /* 0x0000000000007918 */ /* 0x000fe20000000000 */
.L_x_11:
[----:B------:R-:W2:Y:S01]  /*09b0*/  SHFL.IDX PT, R2, R99, RZ, 0x1f ;  /* 0x00001fff63027589 */ /* 0x000ea200000e0000 */
[----:B------:R-:W-:Y:S01]  /*09c0*/  NOP ;  /* 0x0000000000007918 */ /* 0x000fe20000000000 */
[----:B--2---:R-:W-:-:S13]  /*09d0*/  ISETP.NE.AND P0, PT, R2, 0x3, PT ;  /* 0x000000030200780c */ /* 0x004fda0003f05270 */
[----:B------:R-:W-:Y:S05]  /*09e0*/  @P0 BRA `(.L_x_12) ;  /* 0x0000000000300947 */ /* 0x000fea0003800000 */
[----:B------:R-:W2:Y:S01]  /*09f0*/  S2UR UR6, SR_CgaCtaId ;  /* 0x00000000000679c3 */ /* 0x000ea20000008800 */
[----:B---3--:R-:W-:Y:S01]  /*0a00*/  UMOV UR7, 0x400 ;  /* 0x0000040000077882 */ /* 0x008fe20000000000 */
[----:B------:R-:W-:Y:S01]  /*0a10*/  UMOV UR5, 0x20 ;  /* 0x0000002000057882 */ /* 0x000fe20000000000 */
[----:B------:R-:W-:Y:S01]  /*0a20*/  ELECT P0, URZ, PT ;  /* 0x0000000000ff782f */ /* 0x000fe20003800000 */
[----:B------:R-:W-:-:S04]  /*0a30*/  UIADD3 UR10, UPT, UPT, -UR5, 0x100000, URZ ;  /* 0x00100000050a7890 */ /* 0x000fc8000fffe1ff */
[----:B------:R-:W-:Y:S02]  /*0a40*/  USHF.L.U32 UR11, UR10, 0xb, URZ ;  /* 0x0000000b0a0b7899 */ /* 0x000fe400080006ff */
[----:B------:R-:W-:Y:S02]  /*0a50*/  USHF.L.U32 UR10, UR10, 0x1, URZ ;  /* 0x000000010a0a7899 */ /* 0x000fe400080006ff */
[----:B--2---:R-:W-:Y:S01]  /*0a60*/  ULEA UR6, UR6, UR7, 0x18 ;  /* 0x0000000706067291 */ /* 0x004fe2000f8ec0ff */
[----:B------:R-:W2:Y:S11]  /*0a70*/  FENCE.VIEW.ASYNC.S ;  /* 0x00000000000073c6 */ /* 0x000eb60000000000 */
[----:B--2---:R2:W3:Y:S01]  /*0a80*/  SYNCS.EXCH.64 URZ, [UR6+0x100], UR10 ;  /* 0x0001000a06ff75b2 */ /* 0x0044e20008000100 */
[----:B------:R2:W1:Y:S01]  /*0a90*/  SYNCS.EXCH.64 URZ, [UR6+0x108], UR10 ;  /* 0x0001080a06ff75b2 */ /* 0x0004620008000100 */
[----:B------:R-:W-:Y:S01]  /*0aa0*/  NOP ;  /* 0x0000000000007918 */ /* 0x000fe20000000000 */
.L_x_12:
[----:B------:R-:W4:Y:S01]  /*0ab0*/  SHFL.IDX PT, R2, R99, RZ, 0x1f ;  /* 0x00001fff63027589 */ /* 0x000f2200000e0000 */
[----:B------:R-:W-:Y:S01]  /*0ac0*/  NOP ;  /* 0x0000000000007918 */ /* 0x000fe20000000000 */
[----:B----4-:R-:W-:-:S13]  /*0ad0*/  ISETP.NE.AND P0, PT, R2, 0x4, PT ;  /* 0x000000040200780c */ /* 0x010fda0003f05270 */
[----:B------:R-:W-:Y:S05]  /*0ae0*/  @P0 BRA `(.L_x_13) ;  /* 0x00000000004c0947 */ /* 0x000fea0003800000 */
[----:B--2---:R-:W2:Y:S01]  /*0af0*/  S2UR UR6, SR_CgaCtaId ;  /* 0x00000000000679c3 */ /* 0x004ea20000008800 */
[----:B------:R-:W-:Y:S01]  /*0b00*/  UMOV UR9, 0x3a0 ;  /* 0x000003a000097882 */ /* 0x000fe20000000000 */
[----:B---3--:R-:W-:Y:S01]  /*0b10*/  UMOV UR7, 0x400 ;  /* 0x0000040000077882 */ /* 0x008fe20000000000 */
[----:B------:R-:W-:Y:S01]  /*0b20*/  USEL UR9, UR9, 0x320, UP5 ;  /* 0x0000032009097887 */ /* 0x000fe2000a800000 */
[----:B------:R-:W-:Y:S01]  /*0b30*/  UMOV UR5, 0x1 ;  /* 0x0000000100057882 */ /* 0x000fe20000000000 */
[----:B------:R-:W-:Y:S01]  /*0b40*/  ELECT P0, URZ, PT ;  /* 0x0000000000ff782f */ /* 0x000fe20003800000 */
[----:B------:R-:W-:-:S04]  /*0b50*/  UIADD3 UR10, UPT, UPT, -UR5, 0x100000, URZ ;  /* 0x00100000050a7890 */ /* 0x000fc8000fffe1ff */
[----:B------:R-:W-:Y:S02]  /*0b60*/  USHF.L.U32 UR11, UR10, 0xb, URZ ;  /* 0x0000000b0a0b7899 */ /* 0x000fe400080006ff */
[----:B------:R-:W-:Y:S02]  /*0b70*/  USHF.L.U32 UR10, UR10, 0x1, URZ ;  /* 0x000000010a0a7899 */ /* 0x000fe400080006ff */
[----:B------:R-:W-:-:S04]  /*0b80*/  UIADD3 UR12, UPT, UPT, -UR9, 0x100000, URZ ;  /* 0x00100000090c7890 */ /* 0x000fc8000fffe1ff */
[----:B------:R-:W-:Y:S02]  /*0b90*/  USHF.L.U32 UR13, UR12, 0xb, URZ ;  /* 0x0000000b0c0d7899 */ /* 0x000fe400080006ff */
[----:B------:R-:W-:Y:S02]  /*0ba0*/  USHF.L.U32 UR12, UR12, 0x1, URZ ;  /* 0x000000010c0c7899 */ /* 0x000fe400080006ff */
[----:B--2---:R-:W-:Y:S01]  /*0bb0*/  ULEA UR6, UR6, UR7, 0x18 ;  /* 0x0000000706067291 */ /* 0x004fe2000f8ec0ff */
[----:B------:R-:W2:Y:S11]  /*0bc0*/  FENCE.VIEW.ASYNC.S ;  /* 0x00000000000073c6 */ /* 0x000eb60000000000 */
[----:B--2---:R4:W2:Y:S01]  /*0bd0*/  SYNCS.EXCH.64 URZ, [UR6+0x110], UR10 ;  /* 0x0001100a06ff75b2 */ /* 0x0048a20008000100 */
[----:B------:R4:W3:Y:S01]  /*0be0*/  SYNCS.EXCH.64 URZ, [UR6+0x120], UR12 ;  /* 0x0001200c06ff75b2 */ /* 0x0008e20008000100 */
[----:B------:R4:W1:Y:S01]  /*0bf0*/  SYNCS.EXCH.64 URZ, [UR6+0x118], UR10 ;  /* 0x0001180a06ff75b2 */ /* 0x0008620008000100 */
[----:B------:R4:W1:Y:S02]  /*0c00*/  SYNCS.EXCH.64 URZ, [UR6+0x128], UR12 ;  /* 0x0001280c06ff75b2 */ /* 0x0008640008000100 */
[----:B----4-:R-:W-:Y:S01]  /*0c10*/  NOP ;  /* 0x0000000000007918 */ /* 0x010fe20000000000 */
.L_x_13:
[----:B------:R-:W4:Y:S01]  /*0c20*/  SHFL.IDX PT, R2, R99, RZ, 0x1f ;  /* 0x00001fff63027589 */ /* 0x000f2200000e0000 */
[----:B------:R-:W-:Y:S01]  /*0c30*/  NOP ;  /* 0x0000000000007918 */ /* 0x000fe20000000000 */
[----:B----4-:R-:W-:-:S13]  /*0c40*/  ISETP.NE.AND P0, PT, R2, 0x5, PT ;  /* 0x000000050200780c */ /* 0x010fda0003f05270 */
[----:B------:R-:W-:Y:S05]  /*0c50*/  @P0 BRA `(.L_x_14) ;  /* 0x0000000000480947 */ /* 0x000fea0003800000 */
[----:B---3--:R-:W3:Y:S01]  /*0c60*/  S2UR UR7, SR_CgaCtaId ;  /* 0x00000000000779c3 */ /* 0x008ee20000008800 */
[----:B------:R-:W-:Y:S01]  /*0c70*/  UMOV UR9, 0x400 ;  /* 0x0000040000097882 */ /* 0x000fe20000000000 */
[----:B--2---:R-:W-:Y:S01]  /*0c80*/  UMOV UR6, 0x1 ;  /* 0x0000000100067882 */ /* 0x004fe20000000000 */
        /* <DEDUP_REMOVED lines=9> */
[----:B------:R-:W2:Y:S11]  /*0d20*/  FENCE.VIEW.ASYNC.S ;  /* 0x00000000000073c6 */ /* 0x000eb60000000000 */
[----:B--2---:R4:W2:Y:S01]  /*0d30*/  SYNCS.EXCH.64 URZ, [UR7+0x130], UR10 ;  /* 0x0001300a07ff75b2 */ /* 0x0048a20008000100 */
[----:B------:R4:W3:Y:S01]  /*0d40*/  SYNCS.EXCH.64 URZ, [UR7+0x140], UR12 ;  /* 0x0001400c07ff75b2 */ /* 0x0008e20008000100 */
[----:B------:R4:W1:Y:S01]  /*0d50*/  SYNCS.EXCH.64 URZ, [UR7+0x138], UR10 ;  /* 0x0001380a07ff75b2 */ /* 0x0008620008000100 */
[----:B------:R4:W1:Y:S02]  /*0d60*/  SYNCS.EXCH.64 URZ, [UR7+0x148], UR12 ;  /* 0x0001480c07ff75b2 */ /* 0x0008640008000100 */
[----:B----4-:R-:W-:Y:S01]  /*0d70*/  NOP ;  /* 0x0000000000007918 */ /* 0x010fe20000000000 */
.L_x_14:
[----:B------:R-:W4:Y:S01]  /*0d80*/  SHFL.IDX PT, R2, R99, RZ, 0x1f ;  /* 0x00001fff63027589 */ /* 0x000f2200000e0000 */
[----:B------:R-:W1:Y:S01]  /*0d90*/  S2UR UR37, SR_CgaCtaId ;  /* 0x00000000002579c3 */ /* 0x000e620000008800 */
[----:B------:R-:W-:Y:S01]  /*0da0*/  NOP ;  /* 0x0000000000007918 */ /* 0x000fe20000000000 */
[----:B----4-:R-:W-:-:S13]  /*0db0*/  ISETP.NE.AND P0, PT, R2, 0x3, PT ;  /* 0x000000030200780c */ /* 0x010fda0003f05270 */
[----:B-1----:R-:W-:Y:S05]  /*0dc0*/  @P0 BRA `(.L_x_15) ;  /* 0x0000000000340947 */ /* 0x002fea0003800000 */
[----:B--2---:R-:W-:Y:S01]  /*0dd0*/  UMOV UR6, 0x400 ;  /* 0x0000040000067882 */ /* 0x004fe20000000000 */
[----:B------:R-:W-:Y:S01]  /*0de0*/  UMOV UR5, 0x20 ;  /* 0x0000002000057882 */ /* 0x000fe20000000000 */
[----:B------:R-:W-:Y:S02]  /*0df0*/  ULEA UR6, UR37, UR6, 0x18 ;  /* 0x0000000625067291 */ /* 0x000fe4000f8ec0ff */
[----:B---3--:R-:W-:-:S04]  /*0e00*/  UIADD3 UR10, UPT, UPT, -UR5, 0x100000, URZ ;  /* 0x00100000050a7890 */ /* 0x008fc8000fffe1ff */
[----:B------:R-:W-:Y:S02]  /*0e10*/  USHF.L.U32 UR11, UR10, 0xb, URZ ;  /* 0x0000000b0a0b7899 */ /* 0x000fe400080006ff */
[----:B------:R-:W-:Y:S01]  /*0e20*/  USHF.L.U32 UR10, UR10, 0x1, URZ ;  /* 0x000000010a0a7899 */ /* 0x000fe200080006ff */
[----:B------:R-:W-:Y:S01]  /*0e30*/  ELECT P0, URZ, PT ;  /* 0x0000000000ff782f */ /* 0x000fe20003800000 */
[----:B------:R-:W1:Y:S10]  /*0e40*/  FENCE.VIEW.ASYNC.S ;  /* 0x00000000000073c6 */ /* 0x000e740000000000 */
[----:B-1----:R1:W4:Y:S01]  /*0e50*/  SYNCS.EXCH.64 URZ, [UR6+0x150], UR10 ;  /* 0x0001500a06ff75b2 */ /* 0x0023220008000100 */
[----:B------:R1:W2:Y:S01]  /*0e60*/  SYNCS.EXCH.64 URZ, [UR6+0x160], UR10 ;  /* 0x0001600a06ff75b2 */ /* 0x0002a20008000100 */
[----:B------:R1:W3:Y:S01]  /*0e70*/  SYNCS.EXCH.64 URZ, [UR6+0x158], UR10 ;  /* 0x0001580a06ff75b2 */ /* 0x0002e20008000100 */
[----:B------:R1:W1:Y:S01]  /*0e80*/  SYNCS.EXCH.64 URZ, [UR6+0x168], UR10 ;  /* 0x0001680a06ff75b2 */ /* 0x0002620008000100 */
[----:B------:R-:W-:Y:S01]  /*0e90*/  NOP ;  /* 0x0000000000007918 */ /* 0x000fe20000000000 */
.L_x_15:
[----:B------:R-:W4:Y:S01]  /*0ea0*/  LDCU UR5, c[0x0][0x36c] ;  /* 0x00006d80ff0577ac */ /* 0x000f220008000800 */
[----:B------:R-:W-:Y:S01]  /*0eb0*/  ISETP.NE.OR P5, PT, R0, 0x2, !P5 ;  /* 0x000000020000780c */ /* 0x000fe20006fa5670 */
[----:B------:R-:W-:Y:S01]  /*0ec0*/  NOP ;  /* 0x0000000000007918 */ /* 0x000fe20000000000 */
[----:B------:R-:W-:Y:S01]  /*0ed0*/  LOP3.LUT R2, R3, 0x1f, RZ, 0xc0, !PT ;  /* 0x0000001f03027812 */ /* 0x000fe200078ec0ff */
[----:B------:R-:W-:Y:S02]  /*0ee0*/  UISETP.NE.AND UP4, UPT, UR8, URZ, UPT ;  /* 0x000000ff0800728c */ /* 0x000fe4000bf85270 */
[----:B----4-:R-:W-:-:S09]  /*0ef0*/  UISETP.EQ.U32.AND UP2, UPT, UR5, 0x1, UPT ;  /* 0x000000010500788c */ /* 0x010fd2000bf42070 */
[----:B------:R-:W-:Y:S05]  /*0f00*/  BRA.U !UP2, `(.L_x_16) ;  /* 0x000000010a087547 */ /* 0x000fea000b800000 */
[----:B-123--:R-:W-:Y:S01]  /*0f10*/  UCGABAR_ARV ;  /* 0x00000000000079c7 */ /* 0x00efe20008000000 */
[----:B------:R-:W-:Y:S05]  /*0f20*/  BRA `(.L_x_17) ;  /* 0x0000000000047947 */ /* 0x000fea0003800000 */
.L_x_16:
[----:B-123--:R-:W-:Y:S01]  /*0f30*/  NOP ;  /* 0x0000000000007918 */ /* 0x00efe20000000000 */
.L_x_17:
[----:B------:R-:W1:Y:S01]  /*0f40*/  S2UR UR27, SR_CTAID.X ;  /* 0x00000000001b79c3 */ /* 0x000e620000002500 */
[----:B------:R-:W-:-:S05]  /*0f50*/  CS2R.32 R4, SR_CgaSize ;  /* 0x0000000000047805 */ /* 0x000fca0000008a00 */
[----:B------:R-:W-:-:S05]  /*0f60*/  IMAD R4, R4, -0xa0, RZ ;  /* 0xffffff6004047824 */ /* 0x000fca00078e02ff */
[----:B------:R-:W-:-:S14]  /*0f70*/  R2UR UR6, R4 ;  /* 0x00000000040672ca */ /* 0x000fdc00000e0000 */
[----:B------:R-:W2:Y:S01]  /*0f80*/  LDCU UR6, c[0x0][UR6+0x2b0] ;  /* 0x00005600060677ac */ /* 0x000ea20008000800 */
[----:B------:R-:W-:-:S05]  /*0f90*/  CS2R.32 R4, SR_CgaSize ;  /* 0x0000000000047805 */ /* 0x000fca0000008a00 */
[----:B------:R-:W-:-:S05]  /*0fa0*/  IMAD R4, R4, -0xa0, RZ ;  /* 0xffffff6004047824 */ /* 0x000fca00078e02ff */
[----:B------:R-:W-:-:S14]  /*0fb0*/  R2UR UR5, R4 ;  /* 0x00000000040572ca */ /* 0x000fdc00000e0000 */
[----:B------:R-:W3:Y:S01]  /*0fc0*/  LDCU UR5, c[0x0][UR5+0x2b4] ;  /* 0x00005680050577ac */ /* 0x000ee20008000800 */
[----:B------:R-:W4:Y:S01]  /*0fd0*/  S2UR UR11, SR_CTAID.Y ;  /* 0x00000000000b79c3 */ /* 0x000f220000002600 */
[----:B------:R-:W-:Y:S02]  /*0fe0*/  ULOP3.LUT UR31, UR37, 0x1, URZ, 0xc0, !UPT ;  /* 0x00000001251f7892 */ /* 0x000fe4000f8ec0ff */
[----:B------:R-:W-:Y:S02]  /*0ff0*/  ULOP3.LUT UR10, UR37, 0x2, URZ, 0xc0, !UPT ;  /* 0x00000002250a7892 */ /* 0x000fe4000f8ec0ff */
[----:B------:R-:W-:Y:S02]  /*1000*/  UISETP.GT.U32.AND UP1, UPT, UR31, 0xffff, UPT ;  /* 0x0000ffff1f00788c */ /* 0x000fe4000bf24070 */
[----:B------:R-:W-:Y:S02]  /*1010*/  UISETP.GT.U32.AND UP0, UPT, UR10, 0xffff, UPT ;  /* 0x0000ffff0a00788c */ /* 0x000fe4000bf04070 */
[----:B------:R-:W-:-:S02]  /*1020*/  USHF.R.U32.HI UR9, URZ, 0x1, UR37 ;  /* 0x00000001ff097899 */ /* 0x000fc40008011625 */
[----:B------:R-:W-:Y:S02]  /*1030*/  USHF.L.U32 UR30, UR37, 0xb, URZ ;  /* 0x0000000b251e7899 */ /* 0x000fe400080006ff */
[----:B------:R-:W-:Y:S02]  /*1040*/  USHF.L.U32 UR23, UR37, 0xc, URZ ;  /* 0x0000000c25177899 */ /* 0x000fe400080006ff */
[----:B------:R-:W-:Y:S01]  /*1050*/  USHF.L.U32 UR22, UR37, 0x7, URZ ;  /* 0x0000000725167899 */ /* 0x000fe200080006ff */
[----:B-1----:R-:W-:Y:S01]  /*1060*/  I2FP.F32.U32 R4, UR27 ;  /* 0x0000001b00047c45 */ /* 0x002fe20008201000 */
[----:B------:R-:W-:Y:S01]  /*1070*/  USHF.L.U32 UR26, UR37, 0x6, URZ ;  /* 0x00000006251a7899 */ /* 0x000fe200080006ff */
[----:B------:R-:W1:Y:S03]  /*1080*/  LDCU UR24, c[0x0][0xf24] ;  /* 0x0001e480ff1877ac */ /* 0x000e660008000800 */
[----:B--2---:R-:W-:Y:S01]  /*1090*/  FMUL R4, R4, UR6 ;  /* 0x0000000604047c20 */ /* 0x004fe20008400000 */
[----:B------:R-:W-:-:S05]  /*10a0*/  CS2R.32 R0, SR_CgaSize ;  /* 0x0000000000007805 */ /* 0x000fca0000008a00 */
[----:B------:R-:W-:-:S05]  /*10b0*/  IMAD R0, R0, -0xa0, RZ ;  /* 0xffffff6000007824 */ /* 0x000fca00078e02ff */
[----:B------:R-:W-:-:S14]  /*10c0*/  R2UR UR6, R0 ;  /* 0x00000000000672ca */ /* 0x000fdc00000e0000 */
[----:B------:R-:W2:Y:S01]  /*10d0*/  LDCU UR6, c[0x0][UR6+0x2a0] ;  /* 0x00005400060677ac */ /* 0x000ea20008000800 */
[----:B----4-:R-:W-:Y:S01]  /*10e0*/  I2FP.F32.U32 R0, UR11 ;  /* 0x0000000b00007c45 */ /* 0x010fe20008201000 */
[----:B------:R-:W4:Y:S01]  /*10f0*/  F2I.U32.TRUNC.NTZ R4, R4 ;  /* 0x0000000400047305 */ /* 0x000f22000020f000 */
[----:B------:R-:W1:Y:S03]  /*1100*/  LDCU UR16, c[0x0][0xf30] ;  /* 0x0001e600ff1077ac */ /* 0x000e660008000800 */
[----:B---3--:R-:W-:Y:S01]  /*1110*/  FMUL R0, R0, UR5 ;  /* 0x0000000500007c20 */ /* 0x008fe20008400000 */
[----:B------:R-:W-:-:S06]  /*1120*/  RPCMOV.32 Rpc.LO, R2 ;  /* 0x0000000200007352 */ /* 0x000fcc0000000000 */
[----:B------:R-:W-:-:S05]  /*1130*/  CS2R.32 R2, SR_CgaSize ;  /* 0x0000000000027805 */ /* 0x000fca0000008a00 */
[----:B------:R-:W-:-:S05]  /*1140*/  IMAD R2, R2, -0xa0, RZ ;  /* 0xffffff6002027824 */ /* 0x000fca00078e02ff */
[----:B------:R-:W-:Y:S02]  /*1150*/  R2UR UR5, R2 ;  /* 0x00000000020572ca */ /* 0x000fe400000e0000 */
[----:B------:R-:W-:-:S12]  /*1160*/  RPCMOV.32 R2, Rpc.LO ;  /* 0x0000000000027353 */ /* 0x000fd80000000000 */
[----:B------:R-:W3:Y:S01]  /*1170*/  LDCU UR5, c[0x0][UR5+0x2a4] ;  /* 0x00005480050577ac */ /* 0x000ee20008000800 */
[----:B------:R-:W2:Y:S01]  /*1180*/  F2I.U32.TRUNC.NTZ R0, R0 ;  /* 0x0000000000007305 */ /* 0x000ea2000020f000 */
[----:B------:R-:W-:Y:S01]  /*1190*/  USHF.L.U32 UR19, UR37, 0x8, URZ ;  /* 0x0000000825137899 */ /* 0x000fe200080006ff */
[----:B------:R-:W-:Y:S01]  /*11a0*/  UMOV UR17, 0x5 ;  /* 0x0000000500117882 */ /* 0x000fe20000000000 */
[----:B------:R-:W-:Y:S02]  /*11b0*/  USEL UR18, UR31, 0xffff, !UP1 ;  /* 0x0000ffff1f127887 */ /* 0x000fe4000c800000 */
[----:B------:R-:W-:Y:S01]  /*11c0*/  USEL UR10, UR10, 0xffff, !UP0 ;  /* 0x0000ffff0a0a7887 */ /* 0x000fe2000c000000 */
[----:B----4-:R-:W-:Y:S02]  /*11d0*/  R2UR UR39, R4 ;  /* 0x00000000042772ca */ /* 0x010fe400000e0000 */
[----:B--2---:R-:W-:Y:S02]  /*11e0*/  R2UR UR38, R0 ;  /* 0x00000000002672ca */ /* 0x004fe400000e0000 */
[----:B------:R-:W-:-:S09]  /*11f0*/  PRMT R0, RZ, 0x7610, R0 ;  /* 0x00007610ff007816 */ /* 0x000fd20000000000 */
[----:B------:R-:W-:-:S04]  /*1200*/  UIADD3 UR39, UPT, UPT, -UR39, URZ, URZ ;  /* 0x000000ff27277290 */ /* 0x000fc8000fffe1ff */
[----:B------:R-:W-:Y:S02]  /*1210*/  UIMAD UR39, UR6, UR39, UR27 ;  /* 0x00000027062772a4 */ /* 0x000fe4000f8e021b */
[----:B------:R-:W-:-:S04]  /*1220*/  UIADD3 UR38, UPT, UPT, -UR38, URZ, URZ ;  /* 0x000000ff26267290 */ /* 0x000fc8000fffe1ff */
[----:B---3--:R-:W-:Y:S01]  /*1230*/  UIMAD UR38, UR5, UR38, UR11 ;  /* 0x00000026052672a4 */ /* 0x008fe2000f8e020b */
[----:B-1----:R-:W-:Y:S11]  /*1240*/  BRA.U UP4, `(.L_x_18) ;  /* 0x00000001043c7547 */ /* 0x002ff6000b800000 */
[----:B------:R-:W-:Y:S02]  /*1250*/  UISETP.NE.AND UP0, UPT, UR38, URZ, UPT ;  /* 0x000000ff2600728c */ /* 0x000fe4000bf05270 */
[----:B------:R-:W-:Y:S02]  /*1260*/  UISETP.NE.AND UP1, UPT, UR38, 0x1, UPT ;  /* 0x000000012600788c */ /* 0x000fe4000bf25270 */
[----:B------:R-:W-:Y:S02]  /*1270*/  UISETP.NE.AND UP3, UPT, UR39, URZ, UP0 ;  /* 0x000000ff2700728c */ /* 0x000fe40008765270 */
[----:B------:R-:W-:Y:S02]  /*1280*/  USEL UR6, URZ, 0x2, UP0 ;  /* 0x00000002ff067887 */ /* 0x000fe40008000000 */
[----:B------:R-:W-:Y:S02]  /*1290*/  USEL UR12, URZ, 0x1, UP3 ;  /* 0x00000001ff0c7887 */ /* 0x000fe40009800000 */
[----:B------:R-:W-:-:S02]  /*12a0*/  UISETP.NE.AND UP3, UPT, UR39, URZ, UPT ;  /* 0x000000ff2700728c */ /* 0x000fc4000bf65270 */
[----:B------:R-:W-:Y:S02]  /*12b0*/  USEL UR7, URZ, 0x4, UP1 ;  /* 0x00000004ff077887 */ /* 0x000fe40008800000 */
[----:B------:R-:W-:Y:S02]  /*12c0*/  UISETP.NE.AND UP0, UPT, UR39, 0x1, UPT ;  /* 0x000000012700788c */ /* 0x000fe4000bf05270 */
[----:B------:R-:W-:Y:S02]  /*12d0*/  USEL UR5, URZ, 0x8, UP1 ;  /* 0x00000008ff057887 */ /* 0x000fe40008800000 */
[----:B------:R-:W-:Y:S02]  /*12e0*/  USEL UR7, UR7, 0x4, UP3 ;  /* 0x0000000407077887 */ /* 0x000fe40009800000 */
[----:B------:R-:W-:Y:S02]  /*12f0*/  USEL UR6, UR6, 0x2, UP0 ;  /* 0x0000000206067887 */ /* 0x000fe40008000000 */
[----:B------:R-:W-:-:S02]  /*1300*/  USEL UR5, UR5, 0x8, UP0 ;  /* 0x0000000805057887 */ /* 0x000fc40008000000 */
[----:B------:R-:W-:-:S04]  /*1310*/  UIADD3 UR6, UPT, UPT, UR6, UR7, UR12 ;  /* 0x0000000706067290 */ /* 0x000fc8000fffe00c */
[----:B------:R-:W-:-:S06]  /*1320*/  UIADD3 UR5, UPT, UPT, UR6, UR5, URZ ;  /* 0x0000000506057290 */ /* 0x000fcc000fffe0ff */
[----:B------:R-:W-:-:S07]  /*1330*/  MOV R0, UR5 ;  /* 0x0000000500007c02 */ /* 0x000fce0008000f00 */
.L_x_18:
[----:B------:R-:W1:Y:S01]  /*1340*/  S2UR UR44, SR_CTAID.Z ;  /* 0x00000000002c79c3 */ /* 0x000e620000002700 */
[----:B------:R-:W-:Y:S01]  /*1350*/  UISETP.GE.AND UP0, UPT, UR24, 0x1, UPT ;  /* 0x000000011800788c */ /* 0x000fe2000bf06270 */
[----:B------:R-:W-:-:S08]  /*1360*/  UMOV UR5, 0x3 ;  /* 0x0000000300057882 */ /* 0x000fd00000000000 */
[----:B------:R-:W-:Y:S05]  /*1370*/  BRA.U !UP0, `(.L_x_19) ;  /* 0x0000000108b87547 */ /* 0x000fea000b800000 */
[----:B------:R-:W2:Y:S01]  /*1380*/  LDCU.128 UR12, c[0x0][0xf10] ;  /* 0x0001e200ff0c77ac */ /* 0x000ea20008000c00 */
[----:B------:R-:W3:Y:S01]  /*1390*/  LDCU UR28, c[0x0][0x370] ;  /* 0x00006e00ff1c77ac */ /* 0x000ee20008000800 */
[----:B------:R-:W4:Y:S01]  /*13a0*/  LDCU UR25, c[0x0][0x374] ;  /* 0x00006e80ff1977ac */ /* 0x000f220008000800 */
[----:B------:R-:W1:Y:S01]  /*13b0*/  LDCU UR21, c[0x0][0xf0c] ;  /* 0x0001e180ff1577ac */ /* 0x000e620008000800 */
[----:B------:R-:W3:Y:S01]  /*13c0*/  LDCU UR20, c[0x0][0xf20] ;  /* 0x0001e400ff1477ac */ /* 0x000ee20008000800 */
[----:B------:R-:W3:Y:S01]  /*13d0*/  LDCU.64 UR6, c[0x0][0xf28] ;  /* 0x0001e500ff0677ac */ /* 0x000ee20008000a00 */
[----:B--2---:R-:W-:Y:S02]  /*13e0*/  UISETP.NE.AND UP1, UPT, UR14, 0x1, UPT ;  /* 0x000000010e00788c */ /* 0x004fe4000bf25270 */
[----:B----4-:R-:W-:Y:S02]  /*13f0*/  UIMAD.WIDE.U32 UR34, UR25, UR15, URZ ;  /* 0x0000000f192272a5 */ /* 0x010fe4000f8e00ff */
[----:B------:R-:W-:-:S02]  /*1400*/  UISETP.NE.AND UP0, UPT, UR24, 0x1, UPT ;  /* 0x000000011800788c */ /* 0x000fc4000bf05270 */
[----:B-1----:R-:W-:Y:S02]  /*1410*/  UISETP.NE.AND UP3, UPT, UR21, 0x1, UPT ;  /* 0x000000011500788c */ /* 0x002fe4000bf65270 */
[----:B------:R-:W-:Y:S02]  /*1420*/  UIMAD.WIDE.U32 UR40, UR11, UR15, URZ ;  /* 0x0000000f0b2872a5 */ /* 0x000fe4000f8e00ff */
[----:B---3--:R-:W-:Y:S01]  /*1430*/  UIMAD.WIDE.U32 UR32, UR28, UR12, URZ ;  /* 0x0000000c1c2072a5 */ /* 0x008fe2000f8e00ff */
[----:B------:R-:W-:Y:S01]  /*1440*/  UMOV UR15, UR35 ;  /* 0x00000023000f7c82 */ /* 0x000fe20008000000 */
[----:B------:R-:W-:Y:S02]  /*1450*/  UIMAD.WIDE.U32 UR34, UR27, UR12, URZ ;  /* 0x0000000c1b2272a5 */ /* 0x000fe4000f8e00ff */
[----:B------:R-:W-:-:S03]  /*1460*/  @UP1 USHF.R.U32.HI UR25, URZ, UR20, UR15 ;  /* 0x00000014ff191299 */ /* 0x000fc6000801160f */
[----:B------:R-:W-:Y:S02]  /*1470*/  @UP3 USHF.R.U32.HI UR28, URZ, UR13, UR33 ;  /* 0x0000000dff1c3299 */ /* 0x000fe40008011621 */
[----:B------:R-:W-:Y:S02]  /*1480*/  UIMAD.WIDE.U32 UR32, UR25, UR6, URZ ;  /* 0x00000006192072a5 */ /* 0x000fe4000f8e00ff */
[----:B------:R-:W-:Y:S02]  /*1490*/  USHF.R.U32.HI UR41, URZ, UR20, UR41 ;  /* 0x00000014ff297299 */ /* 0x000fe40008011629 */
[----:B------:R-:W-:Y:S02]  /*14a0*/  UIMAD.WIDE.U32 UR42, UR28, UR6, URZ ;  /* 0x000000061c2a72a5 */ /* 0x000fe4000f8e00ff */
[----:B------:R-:W-:Y:S02]  /*14b0*/  @UP0 USHF.R.U32.HI UR25, URZ, UR7, UR33 ;  /* 0x00000007ff190299 */ /* 0x000fe40008011621 */
[----:B------:R-:W-:-:S02]  /*14c0*/  USHF.R.U32.HI UR35, URZ, UR13, UR35 ;  /* 0x0000000dff237299 */ /* 0x000fc40008011623 */
[----:B------:R-:W-:Y:S02]  /*14d0*/  USEL UR41, UR11, UR41, !UP1 ;  /* 0x000000290b297287 */ /* 0x000fe4000c800000 */
[----:B------:R-:W-:Y:S02]  /*14e0*/  @UP0 USHF.R.U32.HI UR28, URZ, UR7, UR43 ;  /* 0x00000007ff1c0299 */ /* 0x000fe4000801162b */
[----:B------:R-:W-:Y:S02]  /*14f0*/  UIMAD UR25, UR25, UR24, URZ ;  /* 0x00000018191972a4 */ /* 0x000fe4000f8e02ff */
[----:B------:R-:W-:Y:S02]  /*1500*/  USEL UR35, UR27, UR35, !UP3 ;  /* 0x000000231b237287 */ /* 0x000fe4000d800000 */
[----:B------:R-:W-:Y:S02]  /*1510*/  UIMAD UR12, UR28, UR24, URZ ;  /* 0x000000181c0c72a4 */ /* 0x000fe4000f8e02ff */
[----:B------:R-:W-:-:S02]  /*1520*/  UISETP.GE.AND UP1, UPT, UR41, UR25, UPT ;  /* 0x000000192900728c */ /* 0x000fc4000bf26270 */
[----:B------:R-:W-:Y:S02]  /*1530*/  UIMAD.WIDE.U32 UR32, UR41, UR6, URZ ;  /* 0x00000006292072a5 */ /* 0x000fe4000f8e00ff */
[----:B------:R-:W-:Y:S02]  /*1540*/  UISETP.GE.OR UP1, UPT, UR35, UR12, UP1 ;  /* 0x0000000c2300728c */ /* 0x000fe40008f26670 */
[----:B------:R-:W-:Y:S02]  /*1550*/  UIMAD.WIDE.U32 UR42, UR35, UR6, URZ ;  /* 0x00000006232a72a5 */ /* 0x000fe4000f8e00ff */
[----:B------:R-:W-:Y:S02]  /*1560*/  USHF.R.U32.HI UR6, URZ, UR7, UR33 ;  /* 0x00000007ff067299 */ /* 0x000fe40008011621 */
[----:B------:R-:W-:Y:S02]  /*1570*/  UIADD3 UR12, UPT, UPT, -UR41, URZ, URZ ;  /* 0x000000ff290c7290 */ /* 0x000fe4000fffe1ff */
[----:B------:R-:W-:-:S02]  /*1580*/  USEL UR6, UR41, UR6, !UP0 ;  /* 0x0000000629067287 */ /* 0x000fc4000c000000 */
[----:B------:R-:W-:Y:S02]  /*1590*/  UIMAD UR11, UR14, UR12, UR11 ;  /* 0x0000000c0e0b72a4 */ /* 0x000fe4000f8e020b */
[----:B------:R-:W-:Y:S02]  /*15a0*/  @!UP1 USHF.R.U32.HI UR13, URZ, UR7, UR43 ;  /* 0x00000007ff0d9299 */ /* 0x000fe4000801162b */
[----:B------:R-:W-:Y:S02]  /*15b0*/  UIADD3 UR7, UPT, UPT, -UR6, URZ, URZ ;  /* 0x000000ff06077290 */ /* 0x000fe4000fffe1ff */
[----:B------:R-:W-:Y:S02]  /*15c0*/  @!UP1 USEL UR13, UR35, UR13, !UP0 ;  /* 0x0000000d230d9287 */ /* 0x000fe4000c000000 */
[----:B------:R-:W-:Y:S02]  /*15d0*/  UIMAD UR7, UR24, UR7, UR41 ;  /* 0x00000007180772a4 */ /* 0x000fe4000f8e0229 */
[----:B------:R-:W-:-:S02]  /*15e0*/  UIADD3 UR12, UPT, UPT, -UR35, URZ, URZ ;  /* 0x000000ff230c7290 */ /* 0x000fc4000fffe1ff */
[----:B------:R-:W-:Y:S02]  /*15f0*/  @!UP1 UIMAD UR7, UR7, UR28, UR13 ;  /* 0x0000001c070792a4 */ /* 0x000fe4000f8e020d */
[----:B------:R-:W-:Y:S02]  /*1600*/  @!UP1 UIADD3 UR6, UPT, UPT, UR6, -UR13, URZ ;  /* 0x8000000d06069290 */ /* 0x000fe4000fffe0ff */
[----:B------:R-:W-:Y:S02]  /*1610*/  UIMAD UR12, UR21, UR12, UR27 ;  /* 0x0000000c150c72a4 */ /* 0x000fe4000f8e021b */
[----:B------:R-:W-:-:S03]  /*1620*/  @!UP1 UIMAD UR41, UR6, UR24, UR35 ;  /* 0x00000018062992a4 */ /* 0x000fc6000f8e0223 */
[----:B------:R-:W-:Y:S01]  /*1630*/  @!UP1 UMOV UR35, UR7 ;  /* 0x0000000700239c82 */ /* 0x000fe20008000000 */
[----:B------:R-:W-:Y:S02]  /*1640*/  UIMAD UR11, UR41, UR14, UR11 ;  /* 0x0000000e290b72a4 */ /* 0x000fe4000f8e020b */
[----:B------:R-:W-:-:S12]  /*1650*/  UIMAD UR27, UR35, UR21, UR12 ;  /* 0x00000015231b72a4 */ /* 0x000fd8000f8e020c */
.L_x_19:
[----:B------:R-:W2:Y:S01]  /*1660*/  LDC R43, c[0x0][0xf24] ;  /* 0x0003c900ff2b7b82 */ /* 0x000ea20000000800 */
[----:B------:R-:W-:Y:S02]  /*1670*/  UISETP.NE.AND UP0, UPT, UR16, 0x1, UPT ;  /* 0x000000011000788c */ /* 0x000fe4000bf05270 */
[----:B------:R-:W-:Y:S02]  /*1680*/  ULOP3.LUT UR7, UR19, 0x100, URZ, 0xc0, !UPT ;  /* 0x0000010013077892 */ /* 0x000fe4000f8ec0ff */
[----:B------:R-:W-:Y:S02]  /*1690*/  ULOP3.LUT UR6, UR18, 0xffff, URZ, 0xc0, !UPT ;  /* 0x0000ffff12067892 */ /* 0x000fe4000f8ec0ff */
[----:B------:R-:W-:Y:S02]  /*16a0*/  ULOP3.LUT UR12, UR10, 0xffff, URZ, 0xc0, !UPT ;  /* 0x0000ffff0a0c7892 */ /* 0x000fe4000f8ec0ff */
[----:B------:R-:W-:Y:S02]  /*16b0*/  UISETP.NE.AND UP3, UPT, UR8, 0x2, UPT ;  /* 0x000000020800788c */ /* 0x000fe4000bf65270 */
[----:B------:R-:W-:-:S02]  /*16c0*/  ULOP3.LUT UR30, UR30, 0x1000, URZ, 0xc0, !UPT ;  /* 0x000010001e1e7892 */ /* 0x000fc4000f8ec0ff */
[----:B------:R-:W-:Y:S02]  /*16d0*/  ULOP3.LUT UR23, UR23, 0x1000, URZ, 0xc0, !UPT ;  /* 0x0000100017177892 */ /* 0x000fe4000f8ec0ff */
[----:B------:R-:W-:Y:S02]  /*16e0*/  ULOP3.LUT UR22, UR22, 0x100, URZ, 0xc0, !UPT ;  /* 0x0000010016167892 */ /* 0x000fe4000f8ec0ff */
[----:B------:R-:W-:Y:S02]  /*16f0*/  ULOP3.LUT UR26, UR26, 0x80, URZ, 0xc0, !UPT ;  /* 0x000000801a1a7892 */ /* 0x000fe4000f8ec0ff */
[----:B------:R-:W-:Y:S02]  /*1700*/  USHF.R.U32.HI UR10, URZ, 0x1, UR7 ;  /* 0x00000001ff0a7899 */ /* 0x000fe40008011607 */
[----:B------:R-:W-:Y:S02]  /*1710*/  USHF.L.U32 UR6, UR17, UR6, URZ ;  /* 0x0000000611067299 */ /* 0x000fe400080006ff */
[----:B------:R-:W-:Y:S01]  /*1720*/  USHF.L.U32 UR5, UR5, UR12, URZ ;  /* 0x0000000c05057299 */ /* 0x000fe200080006ff */
[----:B------:R-:W-:Y:S11]  /*1730*/  BRA.U UP0, `(.L_x_20) ;  /* 0x0000000100407547 */ /* 0x000ff6000b800000 */
[----:B------:R-:W3:Y:S01]  /*1740*/  LDCU.128 UR12, c[0x0][0xf10] ;  /* 0x0001e200ff0c77ac */ /* 0x000ee20008000c00 */
[----:B------:R-:W4:Y:S01]  /*1750*/  LDCU UR17, c[0x0][0xf0c] ;  /* 0x0001e180ff1177ac */ /* 0x000f220008000800 */
[----:B------:R-:W1:Y:S01]  /*1760*/  LDCU UR16, c[0x0][0xf20] ;  /* 0x0001e400ff1077ac */ /* 0x000e620008000800 */
[----:B---3--:R-:W-:Y:S02]  /*1770*/  UIMAD.WIDE.U32 UR20, UR27, UR12, URZ ;  /* 0x0000000c1b1472a5 */ /* 0x008fe4000f8e00ff */
[----:B------:R-:W-:Y:S02]  /*1780*/  UIMAD.WIDE.U32 UR18, UR11, UR15, URZ ;  /* 0x0000000f0b1272a5 */ /* 0x000fe4000f8e00ff */
[----:B----4-:R-:W-:Y:S02]  /*1790*/  UISETP.NE.AND UP1, UPT, UR17, 0x1, UPT ;  /* 0x000000011100788c */ /* 0x010fe4000bf25270 */
[----:B------:R-:W-:Y:S01]  /*17a0*/  UISETP.NE.AND UP0, UPT, UR14, 0x1, UPT ;  /* 0x000000010e00788c */ /* 0x000fe2000bf05270 */
[----:B------:R-:W-:Y:S01]  /*17b0*/  UMOV UR15, UR21 ;  /* 0x00000015000f7c82 */ /* 0x000fe20008000000 */
[----:B-1----:R-:W-:-:S02]  /*17c0*/  USHF.R.U32.HI UR16, URZ, UR16, UR19 ;  /* 0x00000010ff107299 */ /* 0x002fc40008011613 */
[----:B------:R-:W-:Y:S02]  /*17d0*/  USHF.R.U32.HI UR13, URZ, UR13, UR15 ;  /* 0x0000000dff0d7299 */ /* 0x000fe4000801160f */
[----:B------:R-:W-:Y:S02]  /*17e0*/  USEL UR16, UR11, UR16, !UP0 ;  /* 0x000000100b107287 */ /* 0x000fe4000c000000 */
[----:B------:R-:W-:-:S04]  /*17f0*/  USEL UR13, UR27, UR13, !UP1 ;  /* 0x0000000d1b0d7287 */ /* 0x000fc8000c800000 */
[----:B------:R-:W-:Y:S02]  /*1800*/  UIADD3 UR12, UPT, UPT, UR13, -UR16, URZ ;  /* 0x800000100d0c7290 */ /* 0x000fe4000fffe0ff */
[----:B------:R-:W-:Y:S02]  /*1810*/  UIADD3 UR13, UPT, UPT, -UR13, UR16, URZ ;  /* 0x000000100d0d7290 */ /* 0x000fe4000fffe1ff */
[----:B------:R-:W-:Y:S02]  /*1820*/  UIMAD UR11, UR12, UR14, UR11 ;  /* 0x0000000e0c0b72a4 */ /* 0x000fe4000f8e020b */
[----:B------:R-:W-:-:S12]  /*1830*/  UIMAD UR27, UR13, UR17, UR27 ;  /* 0x000000110d1b72a4 */ /* 0x000fd8000f8e021b */
.L_x_20:
[----:B------:R-:W-:Y:S05]  /*1840*/  BRA.U !UP2, `(.L_x_21) ;  /* 0x000000010a0c7547 */ /* 0x000fea000b800000 */
[----:B------:R-:W-:Y:S01]  /*1850*/  UCGABAR_WAIT ;  /* 0x0000000000007dc7 */ /* 0x000fe20008000000 */
[----:B------:R-:W-:Y:S01]  /*1860*/  CCTL.IVALL ;  /* 0x00000000ff00798f */ /* 0x000fe20002000000 */
[----:B------:R-:W-:Y:S05]  /*1870*/  BRA `(.L_x_22) ;  /* 0x0000000000047947 */ /* 0x000fea0003800000 */
.L_x_21:
[----:B------:R-:W-:Y:S06]  /*1880*/  BAR.SYNC.DEFER_BLOCKING 0x0 ;  /* 0x0000000000007b1d */ /* 0x000fec0000010000 */
.L_x_22:
[----:B------:R-:W-:Y:S05]  /*1890*/  BRA.U UP3, `(.L_x_23) ;  /* 0x0000001903707547 */ /* 0x000fea000b800000 */
[----:B------:R-:W3:Y:S01]  /*18a0*/  LDCU UR15, c[0x0][0x38c] ;  /* 0x00007180ff0f77ac */ /* 0x000ee20008000800 */
[----:B------:R-:W4:Y:S01]  /*18b0*/  LDC R8, c[0x0][0x370] ;  /* 0x0000dc00ff087b82 */ /* 0x000f220000000800 */
[----:B------:R-:W-:Y:S01]  /*18c0*/  PLOP3.LUT P1, PT, PT, PT, UP5, 0x80, 0x8 ;  /* 0x000000000008781c */ /* 0x000fe20003f2f058 */
[----:B------:R-:W-:Y:S01]  /*18d0*/  IMAD.MOV.U32 R15, RZ, RZ, 0x1 ;  /* 0x00000001ff0f7424 */ /* 0x000fe200078e00ff */
[----:B------:R-:W-:Y:S01]  /*18e0*/  USHF.L.U32 UR9, UR9, 0x6, URZ ;  /* 0x0000000609097899 */ /* 0x000fe200080006ff */
[----:B------:R-:W-:Y:S01]  /*18f0*/  ISETP.EQ.OR P4, PT, R2, RZ, P5 ;  /* 0x000000ff0200720c */ /* 0x000fe20002f82670 */
[----:B------:R-:W-:Y:S01]  /*1900*/  UISETP.NE.AND UP1, UPT, UR8, URZ, UPT ;  /* 0x000000ff0800728c */ /* 0x000fe2000bf25270 */
[----:B------:R-:W-:Y:S01]  /*1910*/  PLOP3.LUT P1, PT, P1, PT, PT, 0x8, 0x80 ;  /* 0x000000000080781c */ /* 0x000fe20000f2e170 */
[----:B------:R-:W-:Y:S01]  /*1920*/  IMAD.MOV.U32 R14, RZ, RZ, RZ ;  /* 0x000000ffff0e7224 */ /* 0x000fe200078e00ff */
[----:B------:R-:W1:Y:S01]  /*1930*/  LDC R0, c[0x0][0x374] ;  /* 0x0000dd00ff007b82 */ /* 0x000e620000000800 */
[----:B------:R-:W-:Y:S01]  /*1940*/  CS2R R12, SRZ ;  /* 0x00000000000c7805 */ /* 0x000fe2000001ff00 */
[----:B------:R-:W-:Y:S01]  /*1950*/  IMAD.MOV.U32 R11, RZ, RZ, 0x1 ;  /* 0x00000001ff0b7424 */ /* 0x000fe200078e00ff */
[----:B------:R-:W1:Y:S01]  /*1960*/  LDCU.64 UR48, c[0x0][0x348] ;  /* 0x00006900ff3077ac */ /* 0x000e620008000a00 */
[----:B------:R-:W-:-:S02]  /*1970*/  ULOP3.LUT UR14, UR9, 0x40, URZ, 0xe2, !UPT ;  /* 0x00000040090e7892 */ /* 0x000fc4000f8ee2ff */
[----:B---3--:R-:W-:Y:S02]  /*1980*/  UIADD3 UR12, UPT, UPT, UR15, 0x7f, URZ ;  /* 0x0000007f0f0c7890 */ /* 0x008fe4000fffe0ff */
[----:B------:R-:W-:Y:S02]  /*1990*/  USEL UR50, UR4, 0x2, UP1 ;  /* 0x0000000204327887 */ /* 0x000fe40008800000 */
[----:B------:R-:W-:Y:S01]  /*19a0*/  USHF.R.S32.HI UR46, URZ, 0x1f, UR12 ;  /* 0x0000001fff2e7899 */ /* 0x000fe2000801140c */
[----:B------:R-:W-:-:S03]  /*19b0*/  UMOV UR51, URZ ;  /* 0x000000ff00337c82 */ /* 0x000fc60008000000 */
[----:B------:R-:W-:Y:S02]  /*19c0*/  ULEA.HI UR46, UR46, UR12, URZ, 0x7 ;  /* 0x0000000c2e2e7291 */ /* 0x000fe4000f8f38ff */
[----:B------:R-:W-:Y:S02]  /*19d0*/  UIADD3 UR12, UPT, UPT, UR15, -0x1, URZ ;  /* 0xffffffff0f0c7890 */ /* 0x000fe4000fffe0ff */
[----:B------:R-:W-:Y:S02]  /*19e0*/  USHF.R.S32.HI UR46, URZ, 0x7, UR46 ;  /* 0x00000007ff2e7899 */ /* 0x000fe4000801142e */
[----:B------:R-:W-:Y:S02]  /*19f0*/  UISETP.GE.U32.AND UP2, UPT, UR12, -0xff, UPT ;  /* 0xffffff010c00788c */ /* 0x000fe4000bf46070 */
[----:B------:R-:W-:Y:S02]  /*1a00*/  UISETP.LT.U32.AND UP0, UPT, UR46, 0xc, UPT ;  /* 0x0000000c2e00788c */ /* 0x000fe4000bf01070 */
[----:B------:R-:W-:-:S02]  /*1a10*/  UIADD3 UR15, UPT, UPT, UR15, 0xfe, URZ ;  /* 0x000000fe0f0f7890 */ /* 0x000fc4000fffe0ff */
[----:B------:R-:W-:-:S04]  /*1a20*/  USEL UR45, UR46, 0xc, UP0 ;  /* 0x0000000c2e2d7887 */ /* 0x000fc80008000000 */
[----:B------:R-:W-:Y:S02]  /*1a30*/  UIADD3 UR47, UPT, UPT, UR45, -0x1, URZ ;  /* 0xffffffff2d2f7890 */ /* 0x000fe4000fffe0ff */
[----:B------:R-:W-:Y:S02]  /*1a40*/  @UP2 UIADD3 UR47, UPT, UPT, UR45, URZ, URZ ;  /* 0x000000ff2d2f2290 */ /* 0x000fe4000fffe0ff */
[----:B------:R-:W-:Y:S02]  /*1a50*/  UIADD3 UR52, UPT, UPT, UR46, -UR45, URZ ;  /* 0x8000002d2e347290 */ /* 0x000fe4000fffe0ff */
[----:B------:R-:W-:-:S12]  /*1a60*/  UIADD3 UR47, UPT, UPT, UR47, 0x1, URZ ;  /* 0x000000012f2f7890 */ /* 0x000fd8000fffe0ff */
.L_x_47:
[----:B------:R-:W-:Y:S01]  /*1a70*/  UISETP.NE.AND UP0, UPT, UR37, URZ, UPT ;  /* 0x000000ff2500728c */ /* 0x000fe2000bf05270 */
[----:B------:R-:W3:Y:S08]  /*1a80*/  S2UR UR37, SR_CgaCtaId ;  /* 0x00000000002579c3 */ /* 0x000ef00000008800 */
[----:B------:R-:W-:Y:S05]  /*1a90*/  BRA.U UP0, `(.L_x_24) ;  /* 0x0000000100347547 */ /* 0x000fea000b800000 */
[----:B------:R-:W1:Y:S01]  /*1aa0*/  S2R R2, SR_CgaCtaId ;  /* 0x0000000000027919 */ /* 0x000e620000008800 */
[----:B------:R-:W-:-:S04]  /*1ab0*/  MOV R3, 0x400 ;  /* 0x0000040000037802 */ /* 0x000fc80000000f00 */
[----:B-1----:R-:W-:Y:S02]  /*1ac0*/  LEA R2, R2, R3, 0x18 ;  /* 0x0000000302027211 */ /* 0x002fe400078ec0ff */
[----:B------:R-:W-:-:S03]  /*1ad0*/  SHF.L.U32 R3, R11, 0x1f, RZ ;  /* 0x0000001f0b037819 */ /* 0x000fc600000006ff */
[----:B------:R-:W-:-:S04]  /*1ae0*/  IMAD R2, R12, 0x8, R2 ;  /* 0x000000080c027824 */ /* 0x000fc800078e0202 */
[----:B------:R-:W1:Y:S02]  /*1af0*/  SYNCS.PHASECHK.TRANS64.TRYWAIT P0, [R2+URZ+0x160], R3 ;  /* 0x00016003020075a7 */ /* 0x000e6400080011ff */
[----:B-1----:R-:W-:Y:S05]  /*1b00*/  @!P0 BRA `(.L_x_25) ;  /* 0x000000cc00108947 */ /* 0x002fea0003800000 */
.L_x_201:
[----:B------:R-:W-:Y:S01]  /*1b10*/  VIADD R12, R12, 0x1 ;  /* 0x000000010c0c7836 */ /* 0x000fe20000000000 */
[----:B------:R1:W-:Y:S04]  /*1b20*/  SYNCS.ARRIVE.TRANS64.A1T0 RZ, [R2+URZ+0x150], RZ ;  /* 0x000150ff02ff79a7 */ /* 0x0003e800081000ff */
[----:B------:R-:W-:-:S04]  /*1b30*/  ISETP.NE.AND P0, PT, R12, 0x2, PT ;  /* 0x000000020c00780c */ /* 0x000fc80003f05270 */
[----:B------:R-:W-:Y:S02]  /*1b40*/  SEL R12, R12, RZ, P0 ;  /* 0x000000ff0c0c7207 */ /* 0x000fe40000000000 */
[----:B-1----:R-:W-:-:S04]  /*1b50*/  SEL R2, RZ, 0x1, P0 ;  /* 0x00000001ff027807 */ /* 0x002fc80000000000 */
[----:B------:R-:W-:-:S07]  /*1b60*/  LOP3.LUT R11, R11, R2, RZ, 0x3c, !PT ;  /* 0x000000020b0b7212 */ /* 0x000fce00078e3cff */
.L_x_24:
[----:B------:R-:W-:Y:S01]  /*1b70*/  UMOV UR4, 0x400 ;  /* 0x0000040000047882 */ /* 0x000fe20000000000 */
[----:B------:R-:W-:Y:S01]  /*1b80*/  SHF.L.U32 R2, R15, 0x1f, RZ ;  /* 0x0000001f0f027819 */ /* 0x000fe200000006ff */
[----:B---3--:R-:W-:Y:S02]  /*1b90*/  ULEA UR4, UR37, UR4, 0x18 ;  /* 0x0000000425047291 */ /* 0x008fe4000f8ec0ff */
[----:B------:R-:W-:Y:S02]  /*1ba0*/  UISETP.GE.U32.AND UP0, UPT, UR15, 0xff, UPT ;  /* 0x000000ff0f00788c */ /* 0x000fe4000bf06070 */
[----:B------:R-:W-:Y:S02]  /*1bb0*/  ULEA UR8, UR51, UR4, 0x3 ;  /* 0x0000000433087291 */ /* 0x000fe4000f8e18ff */
[----:B------:R-:W-:Y:S02]  /*1bc0*/  ULEA UR35, UR11, UR31, 0x1 ;  /* 0x0000001f0b237291 */ /* 0x000fe4000f8e08ff */
[----:B------:R-:W-:-:S02]  /*1bd0*/  ULEA UR43, UR27, UR14, 0x7 ;  /* 0x0000000e1b2b7291 */ /* 0x000fc4000f8e38ff */
[----:B------:R-:W-:Y:S01]  /*1be0*/  USHF.L.U32 UR35, UR35, 0x6, URZ ;  /* 0x0000000623237899 */ /* 0x000fe200080006ff */
[----:B------:R-:W-:Y:S02]  /*1bf0*/  UMOV UR20, URZ ;  /* 0x000000ff00147c82 */ /* 0x000fe40008000000 */
[----:B------:R3:W1:Y:S01]  /*1c00*/  SYNCS.PHASECHK.TRANS64.TRYWAIT P2, [UR8+0x60], R2 ;  /* 0x00006002ff0075a7 */ /* 0x0006620008041108 */
[----:B------:R-:W-:Y:S08]  /*1c10*/  BRA.U !UP0, `(.L_x_26) ;  /* 0x0000000508187547 */ /* 0x000ff0000b800000 */
[----:B------:R-:W-:Y:S01]  /*1c20*/  UMOV UR16, UR51 ;  /* 0x0000003300107c82 */ /* 0x000fe20008000000 */
[----:B------:R-:W-:-:S05]  /*1c30*/  UMOV UR28, URZ ;  /* 0x000000ff001c7c82 */ /* 0x000fca0008000000 */
.L_x_34:
[----:B------:R-:W-:Y:S01]  /*1c40*/  ULEA UR41, UR16, UR4, 0x3 ;  /* 0x0000000410297291 */ /* 0x000fe2000f8e18ff */
[----:B------:R-:W-:Y:S01]  /*1c50*/  @!P5 MOV R3, 0x4400 ;  /* 0x000044000003d802 */ /* 0x000fe20000000f00 */
[----:B-1-3--:R-:W-:Y:S10]  /*1c60*/  @P2 BRA `(.L_x_27) ;  /* 0x00000000000c2947 */ /* 0x00aff40003800000 */
[----:B------:R-:W-:-:S04]  /*1c70*/  SHF.L.U32 R4, R15, 0x1f, RZ ;  /* 0x0000001f0f047819 */ /* 0x000fc800000006ff */
[----:B------:R-:W1:Y:S02]  /*1c80*/  SYNCS.PHASECHK.TRANS64.TRYWAIT P0, [UR41+0x60], R4 ;  /* 0x00006004ff0075a7 */ /* 0x000e640008001129 */
[----:B-1----:R-:W-:Y:S05]  /*1c90*/  @!P0 BRA `(.L_x_28) ;  /* 0x000000c800c08947 */ /* 0x002fea0003800000 */
.L_x_27:
[----:B------:R1:W-:Y:S01]  /*1ca0*/  @!P5 SYNCS.ARRIVE.TRANS64 RZ, [UR41], R3 ;  /* 0x00000003ffffd9a7 */ /* 0x0003e20008000029 */
[----:B------:R-:W-:-:S04]  /*1cb0*/  ULOP3.LUT UR8, UR50, 0x2, URZ, 0xfc, !UPT ;  /* 0x0000000232087892 */ /* 0x000fc8000f8efcff */
[----:B------:R-:W-:-:S09]  /*1cc0*/  UISETP.NE.AND UP0, UPT, UR8, 0x2, UPT ;  /* 0x000000020800788c */ /* 0x000fd2000bf05270 */
[----:B------:R-:W-:Y:S05]  /*1cd0*/  BRA.U UP0, `(.L_x_29) ;  /* 0x0000000100047547 */ /* 0x000fea000b800000 */
[----:B------:R-:W-:Y:S05]  /*1ce0*/  BPT.TRAP 0x1 ;  /* 0x000000040000795c */ /* 0x000fea0000300000 */
.L_x_29:
[----:B------:R-:W-:Y:S04]  /*1cf0*/  BSSY.RECONVERGENT B0, `(.L_x_30) ;  /* 0x0000003000007945 */ /* 0x000fe80003800200 */
[----:B------:R-:W-:Y:S05]  /*1d00*/  @P4 BRA `(.L_x_31) ;  /* 0x0000000000044947 */ /* 0x000fea0003800000 */
[----:B------:R-:W-:Y:S05]  /*1d10*/  BPT.TRAP 0x1 ;  /* 0x000000040000795c */ /* 0x000fea0000300000 */
.L_x_31:
[----:B------:R-:W-:Y:S05]  /*1d20*/  BSYNC.RECONVERGENT B0 ;  /* 0x0000000000007941 */ /* 0x000fea0003800200 */
.L_x_30:
[----:B------:R-:W-:Y:S01]  /*1d30*/  UIADD3 UR51, UPT, UPT, UR16, 0x1, URZ ;  /* 0x0000000110337890 */ /* 0x000fe2000fffe0ff */
[----:B------:R-:W-:Y:S01]  /*1d40*/  BSSY.RECONVERGENT B0, `(.L_x_32) ;  /* 0x000002e000007945 */ /* 0x000fe20003800200 */
[----:B------:R-:W-:Y:S02]  /*1d50*/  ELECT P0, URZ, PT ;  /* 0x0000000000ff782f */ /* 0x000fe40003800000 */
[----:B------:R-:W-:-:S04]  /*1d60*/  UISETP.NE.AND UP0, UPT, UR51, 0xc, UPT ;  /* 0x0000000c3300788c */ /* 0x000fc8000bf05270 */
[----:B------:R-:W-:Y:S02]  /*1d70*/  USEL UR9, URZ, 0x1, UP0 ;  /* 0x00000001ff097887 */ /* 0x000fe40008000000 */
[----:B------:R-:W-:-:S04]  /*1d80*/  USEL UR51, UR51, URZ, UP0 ;  /* 0x000000ff33337287 */ /* 0x000fc80008000000 */
[----:B------:R-:W-:Y:S01]  /*1d90*/  ULEA UR8, UR51, UR4, 0x3 ;  /* 0x0000000433087291 */ /* 0x000fe2000f8e18ff */
[----:B------:R-:W-:-:S04]  /*1da0*/  LOP3.LUT R15, R15, UR9, RZ, 0x3c, !PT ;  /* 0x000000090f0f7c12 */ /* 0x000fc8000f8e3cff */
[----:B-1-3--:R-:W-:-:S04]  /*1db0*/  SHF.L.U32 R2, R15, 0x1f, RZ ;  /* 0x0000001f0f027819 */ /* 0x00afc800000006ff */
[----:B------:R1:W3:Y:S01]  /*1dc0*/  SYNCS.PHASECHK.TRANS64.TRYWAIT P2, [UR8+0x60], R2 ;  /* 0x00006002ff0075a7 */ /* 0x0002e20008041108 */
[----:B------:R-:W-:Y:S05]  /*1dd0*/  @!P0 BRA `(.L_x_33) ;  /* 0x0000000000908947 */ /* 0x000fea0003800000 */
[----:B------:R-:W-:Y:S02]  /*1de0*/  USHF.L.U32 UR32, UR16, 0xd, URZ ;  /* 0x0000000d10207899 */ /* 0x000fe400080006ff */
[----:B------:R-:W-:Y:S02]  /*1df0*/  USHF.L.U32 UR8, UR16, 0x9, URZ ;  /* 0x0000000910087899 */ /* 0x000fe400080006ff */
[----:B------:R-:W-:Y:S02]  /*1e00*/  UIADD3 UR60, UP3, UPT, UR48, 0x80, URZ ;  /* 0x00000080303c7890 */ /* 0x000fe4000ff7e0ff */
[----:B------:R-:W-:Y:S02]  /*1e10*/  ULOP3.LUT UR40, UR32, UR30, URZ, 0xfc, !UPT ;  /* 0x0000001e20287292 */ /* 0x000fe4000f8efcff */
[----:B------:R-:W-:Y:S02]  /*1e20*/  UIADD3 UR58, UP2, UPT, UR48, 0x180, URZ ;  /* 0x00000180303a7890 */ /* 0x000fe4000ff5e0ff */
[----:B------:R-:W-:-:S02]  /*1e30*/  ULOP3.LUT UR32, UR32, UR23, URZ, 0xfc, !UPT ;  /* 0x0000001720207292 */ /* 0x000fc4000f8efcff */
[----:B------:R-:W-:Y:S02]  /*1e40*/  UIADD3 UR56, UP1, UPT, UR48, 0x280, URZ ;  /* 0x0000028030387890 */ /* 0x000fe4000ff3e0ff */
[----:B------:R-:W-:Y:S02]  /*1e50*/  ULOP3.LUT UR24, UR22, UR8, URZ, 0xfc, !UPT ;  /* 0x0000000816187292 */ /* 0x000fe4000f8efcff */
[----:B------:R-:W-:Y:S02]  /*1e60*/  UIADD3 UR54, UP0, UPT, UR48, 0x380, URZ ;  /* 0x0000038030367890 */ /* 0x000fe4000ff1e0ff */
[----:B------:R-:W-:Y:S02]  /*1e70*/  ULOP3.LUT UR8, UR8, UR7, URZ, 0xfc, !UPT ;  /* 0x0000000708087292 */ /* 0x000fe4000f8efcff */
[----:B------:R-:W-:Y:S02]  /*1e80*/  USHF.L.U32 UR42, UR28, 0x7, URZ ;  /* 0x000000071c2a7899 */ /* 0x000fe400080006ff */
[----:B------:R-:W-:-:S02]  /*1e90*/  UIADD3.X UR61, UPT, UPT, URZ, UR49, URZ, UP3, !UPT ;  /* 0x00000031ff3d7290 */ /* 0x000fc40009ffe4ff */
[----:B------:R-:W-:Y:S02]  /*1ea0*/  UIADD3 UR40, UPT, UPT, UR4, 0x4300, UR40 ;  /* 0x0000430004287890 */ /* 0x000fe4000fffe028 */
[----:B------:R-:W-:Y:S02]  /*1eb0*/  UPRMT UR18, URZ, 0x5410, UR6 ;  /* 0x00005410ff127896 */ /* 0x000fe40008000006 */
[----:B------:R-:W-:Y:S02]  /*1ec0*/  UIADD3.X UR59, UPT, UPT, URZ, UR49, URZ, UP2, !UPT ;  /* 0x00000031ff3b7290 */ /* 0x000fe400097fe4ff */
[----:B------:R-:W-:Y:S02]  /*1ed0*/  UIADD3 UR32, UPT, UPT, UR4, 0x1c300, UR32 ;  /* 0x0001c30004207890 */ /* 0x000fe4000fffe020 */
[----:B------:R-:W-:Y:S02]  /*1ee0*/  UPRMT UR17, URZ, 0x5410, UR5 ;  /* 0x00005410ff117896 */ /* 0x000fe40008000005 */
[----:B------:R-:W-:-:S02]  /*1ef0*/  UIADD3.X UR57, UPT, UPT, URZ, UR49, URZ, UP1, !UPT ;  /* 0x00000031ff397290 */ /* 0x000fc40008ffe4ff */
[----:B------:R-:W-:Y:S02]  /*1f00*/  UIADD3 UR24, UPT, UPT, UR4, 0x34300, UR24 ;  /* 0x0003430004187890 */ /* 0x000fe4000fffe018 */
[----:B------:R-:W-:Y:S02]  /*1f10*/  UIADD3.X UR55, UPT, UPT, URZ, UR49, URZ, UP0, !UPT ;  /* 0x00000031ff377290 */ /* 0x000fe400087fe4ff */
[----:B------:R-:W-:Y:S01]  /*1f20*/  UIADD3 UR8, UPT, UPT, UR4, 0x35b00, UR8 ;  /* 0x00035b0004087890 */ /* 0x000fe2000fffe008 */
[----:B------:R-:W-:Y:S01]  /*1f30*/  UMOV UR20, 0x0 ;  /* 0x0000000000147882 */ /* 0x000fe20000000000 */
[----:B------:R-:W-:Y:S01]  /*1f40*/  UMOV UR21, 0x10000000 ;  /* 0x1000000000157882 */ /* 0x000fe20000000000 */
[----:B------:R-:W-:Y:S01]  /*1f50*/  UMOV UR33, UR41 ;  /* 0x0000002900217c82 */ /* 0x000fe20008000000 */
[----:B------:R-:W-:Y:S01]  /*1f60*/  UMOV UR36, UR44 ;  /* 0x0000002c00247c82 */ /* 0x000fe20008000000 */
[----:B------:R-:W-:Y:S01]  /*1f70*/  UMOV UR34, UR42 ;  /* 0x0000002a00227c82 */ /* 0x000fe20008000000 */
[----:B------:R-:W-:Y:S01]  /*1f80*/  UMOV UR25, UR41 ;  /* 0x0000002900197c82 */ /* 0x000fe20008000000 */
[----:B------:R-:W-:Y:S01]  /*1f90*/  UMOV UR29, UR44 ;  /* 0x0000002c001d7c82 */ /* 0x000fe20008000000 */
[----:B------:R1:W-:Y:S01]  /*1fa0*/  UTMALDG.3D.MULTICAST [UR40], [UR60], UR18, desc[UR20] ;  /* 0x000014283c0073b4 */ /* 0x0003e20008011812 */
[----:B------:R-:W-:Y:S01]  /*1fb0*/  UMOV UR9, UR41 ;  /* 0x0000002900097c82 */ /* 0x000fe20008000000 */
[----:B------:R-:W-:Y:S01]  /*1fc0*/  UMOV UR12, UR28 ;  /* 0x0000001c000c7c82 */ /* 0x000fe20008000000 */
[----:B------:R-:W-:Y:S01]  /*1fd0*/  UMOV UR13, UR44 ;  /* 0x0000002c000d7c82 */ /* 0x000fe20008000000 */
[----:B------:R1:W-:Y:S01]  /*1fe0*/  UTMALDG.3D.MULTICAST [UR32], [UR58], UR17, desc[UR20] ;  /* 0x000014203a0073b4 */ /* 0x0003e20008011811 */
[----:B------:R1:W-:Y:S01]  /*1ff0*/  UTMALDG.4D.MULTICAST [UR24], [UR56], UR18, desc[UR20] ;  /* 0x00001418380073b4 */ /* 0x0003e20008019812 */
[----:B------:R1:W-:Y:S02]  /*2000*/  UTMALDG.4D.MULTICAST [UR8], [UR54], UR17, desc[UR20] ;  /* 0x00001408360073b4 */ /* 0x0003e40008019811 */
[----:B-1----:R-:W-:Y:S01]  /*2010*/  NOP ;  /* 0x0000000000007918 */ /* 0x002fe20000000000 */
.L_x_33:
[----:B------:R-:W-:Y:S05]  /*2020*/  BSYNC.RECONVERGENT B0 ;  /* 0x0000000000007941 */ /* 0x000fea0003800200 */
.L_x_32:
[----:B------:R-:W-:Y:S01]  /*2030*/  UIADD3 UR28, UPT, UPT, UR28, 0x1, URZ ;  /* 0x000000011c1c7890 */ /* 0x000fe2000fffe0ff */
[----:B------:R-:W-:Y:S01]  /*2040*/  UMOV UR16, UR51 ;  /* 0x0000003300107c82 */ /* 0x000fe20008000000 */
[----:B------:R-:W-:Y:S02]  /*2050*/  UMOV UR20, UR47 ;  /* 0x0000002f00147c82 */ /* 0x000fe40008000000 */
[----:B------:R-:W-:-:S09]  /*2060*/  UISETP.NE.AND UP0, UPT, UR28, UR47, UPT ;  /* 0x0000002f1c00728c */ /* 0x000fd2000bf05270 */
[----:B------:R-:W-:Y:S05]  /*2070*/  BRA.U UP0, `(.L_x_34) ;  /* 0xfffffff900f07547 */ /* 0x000fea000b83ffff */
.L_x_26:
[----:B------:R-:W-:Y:S01]  /*2080*/  ULEA UR8, UR51, UR4, 0x3 ;  /* 0x0000000433087291 */ /* 0x000fe2000f8e18ff */
[----:B-1-3--:R-:W-:Y:S01]  /*2090*/  SHF.L.U32 R2, R15, 0x1f, RZ ;  /* 0x0000001f0f027819 */ /* 0x00afe200000006ff */
[----:B------:R-:W-:Y:S01]  /*20a0*/  @!P1 SYNCS.ARRIVE.TRANS64.A1T0 RZ, [UR4+0x108], RZ ;  /* 0x000108ffffff99a7 */ /* 0x000fe20008100004 */
[----:B------:R-:W-:-:S06]  /*20b0*/  UISETP.GT.AND UP0, UPT, UR46, UR45, UPT ;  /* 0x0000002d2e00728c */ /* 0x000fcc000bf04270 */
[----:B------:R1:W3:Y:S03]  /*20c0*/  SYNCS.PHASECHK.TRANS64.TRYWAIT P1, [UR8+0x60], R2 ;  /* 0x00006002ff0075a7 */ /* 0x0002e60008021108 */
[----:B------:R-:W-:Y:S05]  /*20d0*/  BRA.U !UP0, `(.L_x_35) ;  /* 0x00000005081c7547 */ /* 0x000fea000b800000 */
[----:B------:R-:W-:Y:S01]  /*20e0*/  UIADD3 UR28, UPT, UPT, UR52, UR20, URZ ;  /* 0x00000014341c7290 */ /* 0x000fe2000fffe0ff */
[----:B------:R-:W-:-:S11]  /*20f0*/  UMOV UR29, UR51 ;  /* 0x00000033001d7c82 */ /* 0x000fd60008000000 */
.L_x_43:
[----:B------:R-:W-:Y:S01]  /*2100*/  ULEA UR41, UR29, UR4, 0x3 ;  /* 0x000000041d297291 */ /* 0x000fe2000f8e18ff */
[----:B---3--:R-:W-:Y:S01]  /*2110*/  @!P5 MOV R3, 0x4400 ;  /* 0x000044000003d802 */ /* 0x008fe20000000f00 */
[----:B---3--:R-:W-:Y:S10]  /*2120*/  @P1 BRA `(.L_x_36) ;  /* 0x00000000000c1947 */ /* 0x008ff40003800000 */
[----:B------:R-:W-:-:S04]  /*2130*/  SHF.L.U32 R4, R15, 0x1f, RZ ;  /* 0x0000001f0f047819 */ /* 0x000fc800000006ff */
[----:B------:R-:W3:Y:S02]  /*2140*/  SYNCS.PHASECHK.TRANS64.TRYWAIT P0, [UR41+0x60], R4 ;  /* 0x00006004ff0075a7 */ /* 0x000ee40008001129 */
[----:B---3--:R-:W-:Y:S05]  /*2150*/  @!P0 BRA `(.L_x_37) ;  /* 0x000000c400a88947 */ /* 0x008fea0003800000 */
.L_x_36:
[----:B------:R3:W-:Y:S01]  /*2160*/  @!P5 SYNCS.ARRIVE.TRANS64 RZ, [UR41], R3 ;  /* 0x00000003ffffd9a7 */ /* 0x0007e20008000029 */
[----:B------:R-:W-:-:S04]  /*2170*/  ULOP3.LUT UR8, UR50, 0x2, URZ, 0xfc, !UPT ;  /* 0x0000000232087892 */ /* 0x000fc8000f8efcff */
[----:B------:R-:W-:-:S09]  /*2180*/  UISETP.NE.AND UP0, UPT, UR8, 0x2, UPT ;  /* 0x000000020800788c */ /* 0x000fd2000bf05270 */
[----:B------:R-:W-:Y:S05]  /*2190*/  BRA.U UP0, `(.L_x_38) ;  /* 0x0000000100047547 */ /* 0x000fea000b800000 */
[----:B------:R-:W-:Y:S05]  /*21a0*/  BPT.TRAP 0x1 ;  /* 0x000000040000795c */ /* 0x000fea0000300000 */
.L_x_38:
[----:B------:R-:W-:Y:S04]  /*21b0*/  BSSY.RECONVERGENT B0, `(.L_x_39) ;  /* 0x0000003000007945 */ /* 0x000fe80003800200 */
[----:B------:R-:W-:Y:S05]  /*21c0*/  @P4 BRA `(.L_x_40) ;  /* 0x0000000000044947 */ /* 0x000fea0003800000 */
[----:B------:R-:W-:Y:S05]  /*21d0*/  BPT.TRAP 0x1 ;  /* 0x000000040000795c */ /* 0x000fea0000300000 */
.L_x_40:
[----:B------:R-:W-:Y:S05]  /*21e0*/  BSYNC.RECONVERGENT B0 ;  /* 0x0000000000007941 */ /* 0x000fea0003800200 */
.L_x_39:
        /* <DEDUP_REMOVED lines=8> */
[----:B-1----:R-:W-:-:S04]  /*2270*/  SHF.L.U32 R2, R15, 0x1f, RZ ;  /* 0x0000001f0f027819 */ /* 0x002fc800000006ff */
[----:B------:R1:W1:Y:S01]  /*2280*/  SYNCS.PHASECHK.TRANS64.TRYWAIT P1, [UR8+0x60], R2 ;  /* 0x00006002ff0075a7 */ /* 0x0002620008021108 */
        /* <DEDUP_REMOVED lines=20> */
[----:B------:R-:W-:Y:S02]  /*23d0*/  UIADD3 UR8, UPT, UPT, UR4, 0x35b00, UR8 ;  /* 0x00035b0004087890 */ /* 0x000fe4000fffe008 */
[----:B------:R-:W-:Y:S01]  /*23e0*/  UIADD3.X UR57, UPT, UPT, URZ, UR49, URZ, UP0, !UPT ;  /* 0x00000031ff397290 */ /* 0x000fe200087fe4ff */
[----:B------:R-:W-:Y:S01]  /*23f0*/  UMOV UR54, 0x0 ;  /* 0x0000000000367882 */ /* 0x000fe20000000000 */
[----:B------:R-:W-:Y:S01]  /*2400*/  UMOV UR55, 0x10000000 ;  /* 0x1000000000377882 */ /* 0x000fe20000000000 */
[----:B------:R-:W-:Y:S01]  /*2410*/  UMOV UR33, UR41 ;  /* 0x0000002900217c82 */ /* 0x000fe20008000000 */
[----:B------:R-:W-:Y:S01]  /*2420*/  UMOV UR36, UR44 ;  /* 0x0000002c00247c82 */ /* 0x000fe20008000000 */
        /* <DEDUP_REMOVED lines=11> */
[----:B------:R1:W-:Y:S01]  /*24e0*/  UTMALDG.4D.MULTICAST [UR8], [UR56], UR24, desc[UR54] ;  /* 0x00003608380073b4 */ /* 0x0003e20008019818 */
[----:B------:R-:W-:Y:S01]  /*24f0*/  NOP ;  /* 0x0000000000007918 */ /* 0x000fe20000000000 */
.L_x_42:
[----:B-1----:R-:W-:Y:S05]  /*2500*/  BSYNC.RECONVERGENT B0 ;  /* 0x0000000000007941 */ /* 0x002fea0003800200 */
.L_x_41:
[----:B------:R-:W-:Y:S01]  /*2510*/  UIADD3 UR20, UPT, UPT, UR20, 0x1, URZ ;  /* 0x0000000114147890 */ /* 0x000fe2000fffe0ff */
[----:B------:R-:W-:-:S03]  /*2520*/  UMOV UR29, UR51 ;  /* 0x00000033001d7c82 */ /* 0x000fc60008000000 */
[----:B------:R-:W-:-:S09]  /*2530*/  UISETP.NE.AND UP0, UPT, UR20, UR28, UPT ;  /* 0x0000001c1400728c */ /* 0x000fd2000bf05270 */
[----:B------:R-:W-:Y:S05]  /*2540*/  BRA.U UP0, `(.L_x_43) ;  /* 0xfffffff900ec7547 */ /* 0x000fea000b83ffff */
.L_x_35:
[C---:B-1----:R-:W-:Y:S01]  /*2550*/  LEA R2, R14.reuse, UR4, 0x3 ;  /* 0x000000040e027c11 */ /* 0x042fe2000f8e18ff */
[----:B------:R-:W-:Y:S01]  /*2560*/  NOP ;  /* 0x0000000000007918 */ /* 0x000fe20000000000 */
[----:B---3--:R-:W-:Y:S02]  /*2570*/  SHF.L.U32 R3, R13, 0x1f, RZ ;  /* 0x0000001f0d037819 */ /* 0x008fe400000006ff */
[----:B------:R-:W-:Y:S02]  /*2580*/  LEA R4, R14, UR4, 0x4 ;  /* 0x000000040e047c11 */ /* 0x000fe4000f8e20ff */
[----:B------:R-:W1:Y:S02]  /*2590*/  SYNCS.PHASECHK.TRANS64.TRYWAIT P0, [R2+URZ+0x110], R3 ;  /* 0x00011003020075a7 */ /* 0x000e6400080011ff */
[----:B-1----:R-:W-:Y:S05]  /*25a0*/  @!P0 BRA `(.L_x_44) ;  /* 0x000000c000ac8947 */ /* 0x002fea0003800000 */
.L_x_204:
[----:B------:R-:W3:Y:S01]  /*25b0*/  LDS.128 R4, [R4+0x180] ;  /* 0x0001800004047984 */ /* 0x000ee20000000c00 */
[----:B--2---:R-:W-:Y:S01]  /*25c0*/  ISETP.GE.AND P0, PT, R43, 0x1, PT ;  /* 0x000000012b00780c */ /* 0x004fe20003f06270 */
[----:B-1----:R-:W-:Y:S01]  /*25d0*/  VIADD R2, R2, 0x120 ;  /* 0x0000012002027836 */ /* 0x002fe20000000000 */
[----:B------:R-:W-:Y:S01]  /*25e0*/  @!PT LDS RZ, [RZ] ;  /* 0x00000000fffff984 */ /* 0x000fe20000000800 */
[----:B------:R-:W-:Y:S01]  /*25f0*/  @!PT LDS RZ, [RZ] ;  /* 0x00000000fffff984 */ /* 0x000fe20000000800 */
[----:B------:R-:W-:Y:S01]  /*2600*/  @!PT LDS RZ, [RZ] ;  /* 0x00000000fffff984 */ /* 0x000fe20000000800 */
[----:B------:R-:W-:Y:S01]  /*2610*/  @!PT LDS RZ, [RZ] ;  /* 0x00000000fffff984 */ /* 0x000fe20000000800 */
[----:B------:R1:W-:Y:S06]  /*2620*/  MEMBAR.ALL.CTA ;  /* 0x0000000000007992 */ /* 0x0003ec0000008000 */
[----:B-1----:R-:W1:Y:S01]  /*2630*/  FENCE.VIEW.ASYNC.S ;  /* 0x00000000000073c6 */ /* 0x002e620000000000 */
[----:B------:R-:W-:-:S04]  /*2640*/  PRMT R2, RZ, 0x654, R2 ;  /* 0x00000654ff027816 */ /* 0x000fc80000000002 */
[----:B-1----:R1:W-:Y:S01]  /*2650*/  SYNCS.ARRIVE.TRANS64.RED.A1T0 RZ, [R2+URZ], RZ ;  /* 0x000000ff02ff79a7 */ /* 0x0023e200081004ff */
[----:B---3--:R-:W-:-:S13]  /*2660*/  LOP3.LUT P2, RZ, R6, 0x1, RZ, 0xc0, !PT ;  /* 0x0000000106ff7812 */ /* 0x008fda000784c0ff */
[----:B------:R-:W-:Y:S01]  /*2670*/  @P2 SHF.R.U32.HI R3, RZ, 0x10, R5 ;  /* 0x00000010ff032819 */ /* 0x000fe20000011605 */
[----:B------:R-:W-:Y:S01]  /*2680*/  VOTEU.ANY UP0, P2 ;  /* 0x0000000000ff7886 */ /* 0x000fe20001000100 */
[----:B------:R-:W-:Y:S02]  /*2690*/  @P2 MOV R10, R4 ;  /* 0x00000004000a2202 */ /* 0x000fe40000000f00 */
[----:B------:R-:W-:Y:S02]  /*26a0*/  @P2 R2UR.BROADCAST UR8, R3 ;  /* 0x00000000030822ca */ /* 0x000fe400008e0000 */
[----:B------:R-:W-:-:S11]  /*26b0*/  @P2 LOP3.LUT R9, R5, 0xffff, RZ, 0xc0, !PT ;  /* 0x0000ffff05092812 */ /* 0x000fd600078ec0ff */
[----:B------:R-:W-:Y:S01]  /*26c0*/  @UP0 UMOV UR44, UR8 ;  /* 0x00000008002c0c82 */ /* 0x000fe20008000000 */
[----:B-1----:R-:W-:Y:S05]  /*26d0*/  @!P0 BRA `(.L_x_45) ;  /* 0x0000000000b88947 */ /* 0x002fea0003800000 */
[----:B------:R-:W1:Y:S01]  /*26e0*/  LDC.64 R4, c[0x0][0xf18] ;  /* 0x0003c600ff047b82 */ /* 0x000e620000000a00 */
[----:B------:R-:W-:-:S07]  /*26f0*/  ISETP.NE.AND P3, PT, R43, 0x1, PT ;  /* 0x000000012b00780c */ /* 0x000fce0003f65270 */
[----:B------:R-:W4:Y:S08]  /*2700*/  LDC.64 R6, c[0x0][0xf10] ;  /* 0x0003c400ff067b82 */ /* 0x000f300000000a00 */
[----:B------:R-:W2:Y:S08]  /*2710*/  LDC R16, c[0x0][0xf20] ;  /* 0x0003c800ff107b82 */ /* 0x000eb00000000800 */
[----:B------:R-:W3:Y:S01]  /*2720*/  LDC R17, c[0x0][0xf0c] ;  /* 0x0003c300ff117b82 */ /* 0x000ee20000000800 */
[----:B-1----:R-:W-:Y:S01]  /*2730*/  IMAD.HI.U32 R19, R0, R5, RZ ;  /* 0x0000000500137227 */ /* 0x002fe200078e00ff */
[----:B------:R-:W-:-:S03]  /*2740*/  ISETP.NE.AND P0, PT, R4, 0x1, PT ;  /* 0x000000010400780c */ /* 0x000fc60003f05270 */
[----:B------:R-:W-:-:S03]  /*2750*/  IMAD.HI.U32 R5, R9, R5, RZ ;  /* 0x0000000509057227 */ /* 0x000fc600078e00ff */
[----:B------:R-:W1:Y:S01]  /*2760*/  LDC.64 R2, c[0x0][0xf28] ;  /* 0x0003ca00ff027b82 */ /* 0x000e620000000a00 */
[----:B----4-:R-:W-:-:S04]  /*2770*/  IMAD.HI.U32 R20, R8, R6, RZ ;  /* 0x0000000608147227 */ /* 0x010fc800078e00ff */
[----:B------:R-:W-:Y:S01]  /*2780*/  IMAD.HI.U32 R21, R10, R6, RZ ;  /* 0x000000060a157227 */ /* 0x000fe200078e00ff */
[----:B------:R-:W-:Y:S02]  /*2790*/  SHF.R.U32.HI R20, RZ, R7, R20 ;  /* 0x00000007ff147219 */ /* 0x000fe40000011614 */
[-C--:B--2---:R-:W-:Y:S02]  /*27a0*/  SHF.R.U32.HI R19, RZ, R16.reuse, R19 ;  /* 0x00000010ff137219 */ /* 0x084fe40000011613 */
[----:B------:R-:W-:Y:S02]  /*27b0*/  SHF.R.U32.HI R5, RZ, R16, R5 ;  /* 0x00000010ff057219 */ /* 0x000fe40000011605 */
[----:B------:R-:W-:Y:S02]  /*27c0*/  SEL R19, R0, R19, !P0 ;  /* 0x0000001300137207 */ /* 0x000fe40004000000 */
[----:B------:R-:W-:Y:S02]  /*27d0*/  SHF.R.U32.HI R21, RZ, R7, R21 ;  /* 0x00000007ff157219 */ /* 0x000fe40000011615 */
[----:B---3--:R-:W-:-:S02]  /*27e0*/  ISETP.NE.AND P1, PT, R17, 0x1, PT ;  /* 0x000000011100780c */ /* 0x008fc40003f25270 */
[----:B------:R-:W-:Y:S02]  /*27f0*/  SEL R5, R9, R5, !P0 ;  /* 0x0000000509057207 */ /* 0x000fe40004000000 */
[----:B------:R-:W-:Y:S02]  /*2800*/  SEL R20, R8, R20, !P1 ;  /* 0x0000001408147207 */ /* 0x000fe40004800000 */
[----:B------:R-:W-:Y:S01]  /*2810*/  SEL R21, R10, R21, !P1 ;  /* 0x000000150a157207 */ /* 0x000fe20004800000 */
[----:B-1----:R-:W-:-:S04]  /*2820*/  IMAD.HI.U32 R18, R19, R2, RZ ;  /* 0x0000000213127227 */ /* 0x002fc800078e00ff */
[----:B------:R-:W-:Y:S01]  /*2830*/  IMAD.HI.U32 R6, R20, R2, RZ ;  /* 0x0000000214067227 */ /* 0x000fe200078e00ff */
[----:B------:R-:W-:-:S04]  /*2840*/  @P3 SHF.R.U32.HI R19, RZ, R3, R18 ;  /* 0x00000003ff133219 */ /* 0x000fc80000011612 */
[----:B------:R-:W-:Y:S01]  /*2850*/  @P3 SHF.R.U32.HI R20, RZ, R3, R6 ;  /* 0x00000003ff143219 */ /* 0x000fe20000011606 */
[----:B------:R-:W-:-:S04]  /*2860*/  IMAD R19, R43, R19, RZ ;  /* 0x000000132b137224 */ /* 0x000fc800078e02ff */
[----:B------:R-:W-:Y:S01]  /*2870*/  IMAD R6, R43, R20, RZ ;  /* 0x000000142b067224 */ /* 0x000fe200078e02ff */
[----:B------:R-:W-:-:S04]  /*2880*/  ISETP.GE.AND P0, PT, R5, R19, PT ;  /* 0x000000130500720c */ /* 0x000fc80003f06270 */
[----:B------:R-:W-:Y:S01]  /*2890*/  ISETP.GE.OR P0, PT, R21, R6, P0 ;  /* 0x000000061500720c */ /* 0x000fe20000706670 */
[----:B------:R-:W-:-:S05]  /*28a0*/  IMAD.HI.U32 R6, R5, R2, RZ ;  /* 0x0000000205067227 */ /* 0x000fca00078e00ff */
[----:B------:R-:W-:-:S04]  /*28b0*/  SHF.R.U32.HI R6, RZ, R3, R6 ;  /* 0x00000003ff067219 */ /* 0x000fc80000011606 */
[----:B------:R-:W-:-:S03]  /*28c0*/  SEL R6, R5, R6, !P3 ;  /* 0x0000000605067207 */ /* 0x000fc60005800000 */
[----:B------:R-:W-:-:S04]  /*28d0*/  @!P0 IMAD.HI.U32 R7, R21, R2, RZ ;  /* 0x0000000215078227 */ /* 0x000fc800078e00ff */
[----:B------:R-:W-:Y:S01]  /*28e0*/  IMAD.MOV R2, RZ, RZ, -R6 ;  /* 0x000000ffff027224 */ /* 0x000fe200078e0a06 */
[----:B------:R-:W-:Y:S02]  /*28f0*/  @!P0 SHF.R.U32.HI R3, RZ, R3, R7 ;  /* 0x00000003ff038219 */ /* 0x000fe40000011607 */
[----:B------:R-:W-:Y:S01]  /*2900*/  IADD3 R7, PT, PT, -R5, RZ, RZ ;  /* 0x000000ff05077210 */ /* 0x000fe20007ffe1ff */
[----:B------:R-:W-:Y:S01]  /*2910*/  IMAD R2, R43, R2, R5 ;  /* 0x000000022b027224 */ /* 0x000fe200078e0205 */
[----:B------:R-:W-:-:S03]  /*2920*/  @!P0 SEL R3, R21, R3, !P3 ;  /* 0x0000000315038207 */ /* 0x000fc60005800000 */
[----:B------:R-:W-:Y:S02]  /*2930*/  IMAD R7, R4, R7, R9 ;  /* 0x0000000704077224 */ /* 0x000fe400078e0209 */
[--C-:B------:R-:W-:Y:S02]  /*2940*/  @!P0 IMAD.IADD R6, R6, 0x1, -R3.reuse ;  /* 0x0000000106068824 */ /* 0x100fe400078e0a03 */
[----:B------:R-:W-:Y:S01]  /*2950*/  @!P0 IMAD R3, R2, R20, R3 ;  /* 0x0000001402038224 */ /* 0x000fe200078e0203 */
[----:B------:R-:W-:Y:S01]  /*2960*/  IADD3 R2, PT, PT, -R21, RZ, RZ ;  /* 0x000000ff15027210 */ /* 0x000fe20007ffe1ff */
[----:B------:R-:W-:Y:S02]  /*2970*/  @!P0 IMAD R5, R43, R6, R21 ;  /* 0x000000062b058224 */ /* 0x000fe400078e0215 */
[----:B------:R-:W-:Y:S02]  /*2980*/  @!P0 IMAD.MOV.U32 R21, RZ, RZ, R3 ;  /* 0x000000ffff158224 */ /* 0x000fe400078e0003 */
[----:B------:R-:W-:-:S02]  /*2990*/  IMAD R2, R17, R2, R10 ;  /* 0x0000000211027224 */ /* 0x000fc400078e020a */
[----:B------:R-:W-:Y:S02]  /*29a0*/  IMAD R9, R5, R4, R7 ;  /* 0x0000000405097224 */ /* 0x000fe400078e0207 */
[----:B------:R-:W-:Y:S02]  /*29b0*/  IMAD R10, R21, R17, R2 ;  /* 0x00000011150a7224 */ /* 0x000fe400078e0202 */
.L_x_45:
[----:B------:R-:W1:Y:S02]  /*29c0*/  LDCU UR8, c[0x0][0xf30] ;  /* 0x0001e600ff0877ac */ /* 0x000e640008000800 */
[----:B-1----:R-:W-:-:S09]  /*29d0*/  UISETP.NE.AND UP0, UPT, UR8, 0x1, UPT ;  /* 0x000000010800788c */ /* 0x002fd2000bf05270 */
[----:B------:R-:W-:Y:S05]  /*29e0*/  BRA.U UP0, `(.L_x_46) ;  /* 0x0000000100407547 */ /* 0x000fea000b800000 */
[----:B------:R-:W1:Y:S08]  /*29f0*/  LDC.64 R4, c[0x0][0xf10] ;  /* 0x0003c400ff047b82 */ /* 0x000e700000000a00 */
[----:B------:R-:W2:Y:S08]  /*2a00*/  LDC.64 R2, c[0x0][0xf18] ;  /* 0x0003c600ff027b82 */ /* 0x000eb00000000a00 */
[----:B------:R-:W3:Y:S08]  /*2a10*/  LDC R6, c[0x0][0xf20] ;  /* 0x0003c800ff067b82 */ /* 0x000ef00000000800 */
[----:B------:R-:W4:Y:S01]  /*2a20*/  LDC R7, c[0x0][0xf0c] ;  /* 0x0003c300ff077b82 */ /* 0x000f220000000800 */
[----:B-1----:R-:W-:-:S05]  /*2a30*/  IMAD.HI.U32 R4, R10, R4, RZ ;  /* 0x000000040a047227 */ /* 0x002fca00078e00ff */
[----:B------:R-:W-:Y:S01]  /*2a40*/  SHF.R.U32.HI R4, RZ, R5, R4 ;  /* 0x00000005ff047219 */ /* 0x000fe20000011604 */
[----:B--2---:R-:W-:Y:S01]  /*2a50*/  IMAD.HI.U32 R3, R9, R3, RZ ;  /* 0x0000000309037227 */ /* 0x004fe200078e00ff */
[----:B------:R-:W-:-:S04]  /*2a60*/  ISETP.NE.AND P0, PT, R2, 0x1, PT ;  /* 0x000000010200780c */ /* 0x000fc80003f05270 */
[----:B---3--:R-:W-:-:S04]  /*2a70*/  SHF.R.U32.HI R3, RZ, R6, R3 ;  /* 0x00000006ff037219 */ /* 0x008fc80000011603 */
[----:B------:R-:W-:Y:S02]  /*2a80*/  SEL R3, R9, R3, !P0 ;  /* 0x0000000309037207 */ /* 0x000fe40004000000 */
[----:B----4-:R-:W-:-:S04]  /*2a90*/  ISETP.NE.AND P1, PT, R7, 0x1, PT ;  /* 0x000000010700780c */ /* 0x010fc80003f25270 */
[----:B------:R-:W-:-:S05]  /*2aa0*/  SEL R4, R10, R4, !P1 ;  /* 0x000000040a047207 */ /* 0x000fca0004800000 */
[----:B------:R-:W-:Y:S02]  /*2ab0*/  IMAD.IADD R5, R3, 0x1, -R4 ;  /* 0x0000000103057824 */ /* 0x000fe400078e0a04 */
[----:B------:R-:W-:Y:S02]  /*2ac0*/  IMAD.IADD R3, R4, 0x1, -R3 ;  /* 0x0000000104037824 */ /* 0x000fe400078e0a03 */
[----:B------:R-:W-:Y:S02]  /*2ad0*/  IMAD R10, R5, R7, R10 ;  /* 0x00000007050a7224 */ /* 0x000fe400078e020a */
[----:B------:R-:W-:-:S07]  /*2ae0*/  IMAD R9, R3, R2, R9 ;  /* 0x0000000203097224 */ /* 0x000fce00078e0209 */
.L_x_46:
[----:B------:R-:W-:Y:S01]  /*2af0*/  VIADD R14, R14, 0x1 ;  /* 0x000000010e0e7836 */ /* 0x000fe20000000000 */
[----:B------:R-:W-:Y:S01]  /*2b00*/  PLOP3.LUT P1, PT, PT, PT, PT, 0x80, 0x8 ;  /* 0x000000000008781c */ /* 0x000fe20003f2f070 */
[----:B------:R-:W-:Y:S02]  /*2b10*/  VIADD R2, R10, UR39 ;  /* 0x000000270a027c36 */ /* 0x000fe40008000000 */
[----:B------:R-:W-:Y:S01]  /*2b20*/  VIADD R3, R9, UR38 ;  /* 0x0000002609037c36 */ /* 0x000fe20008000000 */
[----:B------:R-:W-:Y:S02]  /*2b30*/  ISETP.NE.AND P0, PT, R14, 0x2, PT ;  /* 0x000000020e00780c */ /* 0x000fe40003f05270 */
[----:B------:R-:W-:Y:S02]  /*2b40*/  R2UR UR27, R2 ;  /* 0x00000000021b72ca */ /* 0x000fe400000e0000 */
[----:B------:R-:W-:Y:S02]  /*2b50*/  SEL R2, RZ, 0x1, P0 ;  /* 0x00000001ff027807 */ /* 0x000fe40000000000 */
[----:B------:R-:W-:-:S02]  /*2b60*/  R2UR UR11, R3 ;  /* 0x00000000030b72ca */ /* 0x000fc400000e0000 */
[----:B------:R-:W-:Y:S02]  /*2b70*/  LOP3.LUT R13, R13, R2, RZ, 0x3c, !PT ;  /* 0x000000020d0d7212 */ /* 0x000fe400078e3cff */
[----:B------:R-:W-:Y:S01]  /*2b80*/  SEL R14, R14, RZ, P0 ;  /* 0x000000ff0e0e7207 */ /* 0x000fe20000000000 */
[----:B------:R-:W-:Y:S10]  /*2b90*/  @P2 BRA `(.L_x_47) ;  /* 0xffffffec00b42947 */ /* 0x000ff4000383ffff */
[----:B------:R-:W-:Y:S01]  /*2ba0*/  UIADD3 UR4, UPT, UPT, UR4, 0x60, URZ ;  /* 0x0000006004047890 */ /* 0x000fe2000fffe0ff */
[----:B------:R-:W-:-:S03]  /*2bb0*/  SHF.L.U32 R2, R15, 0x1f, RZ ;  /* 0x0000001f0f027819 */ /* 0x000fc600000006ff */
[----:B------:R-:W-:-:S09]  /*2bc0*/  ULEA UR5, UR51, UR4, 0x3 ;  /* 0x0000000433057291 */ /* 0x000fd2000f8e18ff */
[----:B------:R-:W1:Y:S02]  /*2bd0*/  SYNCS.PHASECHK.TRANS64.TRYWAIT P0, [UR5], R2 ;  /* 0x00000002ff0075a7 */ /* 0x000e640008001105 */
[----:B-1----:R-:W-:Y:S05]  /*2be0*/  @!P0 BRA `(.L_x_48) ;  /* 0x000000bc00308947 */ /* 0x002fea0003800000 */
.L_x_206:
[----:B------:R-:W-:-:S04]  /*2bf0*/  UIADD3 UR6, UPT, UPT, UR51, 0x1, URZ ;  /* 0x0000000133067890 */ /* 0x000fc8000fffe0ff */
[----:B------:R-:W-:-:S04]  /*2c00*/  UISETP.NE.AND UP0, UPT, UR6, 0xc, UPT ;  /* 0x0000000c0600788c */ /* 0x000fc8000bf05270 */
[----:B------:R-:W-:Y:S02]  /*2c10*/  USEL UR7, URZ, 0x1, UP0 ;  /* 0x00000001ff077887 */ /* 0x000fe40008000000 */
[----:B------:R-:W-:-:S04]  /*2c20*/  USEL UR6, UR6, URZ, UP0 ;  /* 0x000000ff06067287 */ /* 0x000fc80008000000 */
[----:B------:R-:W-:Y:S01]  /*2c30*/  ULEA UR5, UR6, UR4, 0x3 ;  /* 0x0000000406057291 */ /* 0x000fe2000f8e18ff */
[----:B-1----:R-:W-:-:S04]  /*2c40*/  LOP3.LUT R2, R15, UR7, RZ, 0x3c, !PT ;  /* 0x000000070f027c12 */ /* 0x002fc8000f8e3cff */
[----:B------:R-:W-:-:S04]  /*2c50*/  SHF.L.U32 R3, R2, 0x1f, RZ ;  /* 0x0000001f02037819 */ /* 0x000fc800000006ff */
[----:B------:R-:W1:Y:S02]  /*2c60*/  SYNCS.PHASECHK.TRANS64.TRYWAIT P0, [UR5], R3 ;  /* 0x00000003ff0075a7 */ /* 0x000e640008001105 */
[----:B-1----:R-:W-:Y:S05]  /*2c70*/  @!P0 BRA `(.L_x_49) ;  /* 0x000000bc00248947 */ /* 0x002fea0003800000 */
.L_x_208:
[----:B------:R-:W-:-:S04]  /*2c80*/  UIADD3 UR6, UPT, UPT, UR6, 0x1, URZ ;  /* 0x0000000106067890 */ /* 0x000fc8000fffe0ff */
[----:B------:R-:W-:-:S04]  /*2c90*/  UISETP.NE.AND UP0, UPT, UR6, 0xc, UPT ;  /* 0x0000000c0600788c */ /* 0x000fc8000bf05270 */
[----:B------:R-:W-:Y:S02]  /*2ca0*/  USEL UR7, URZ, 0x1, UP0 ;  /* 0x00000001ff077887 */ /* 0x000fe40008000000 */
[----:B------:R-:W-:-:S04]  /*2cb0*/  USEL UR6, UR6, URZ, UP0 ;  /* 0x000000ff06067287 */ /* 0x000fc80008000000 */
[----:B------:R-:W-:Y:S01]  /*2cc0*/  ULEA UR5, UR6, UR4, 0x3 ;  /* 0x0000000406057291 */ /* 0x000fe2000f8e18ff */
[----:B------:R-:W-:-:S04]  /*2cd0*/  LOP3.LUT R2, R2, UR7, RZ, 0x3c, !PT ;  /* 0x0000000702027c12 */ /* 0x000fc8000f8e3cff */
[----:B-1----:R-:W-:-:S04]  /*2ce0*/  SHF.L.U32 R3, R2, 0x1f, RZ ;  /* 0x0000001f02037819 */ /* 0x002fc800000006ff */
[----:B------:R-:W1:Y:S02]  /*2cf0*/  SYNCS.PHASECHK.TRANS64.TRYWAIT P0, [UR5], R3 ;  /* 0x00000003ff0075a7 */ /* 0x000e640008001105 */
[----:B-1----:R-:W-:Y:S05]  /*2d00*/  @!P0 BRA `(.L_x_50) ;  /* 0x000000bc00188947 */ /* 0x002fea0003800000 */
.L_x_210:
        /* <DEDUP_REMOVED lines=9> */
.L_x_212:
        /* <DEDUP_REMOVED lines=9> */
.L_x_214:
        /* <DEDUP_REMOVED lines=9> */
.L_x_216:
        /* <DEDUP_REMOVED lines=9> */
.L_x_218:
        /* <DEDUP_REMOVED lines=9> */
.L_x_220:
        /* <DEDUP_REMOVED lines=9> */
.L_x_222:
        /* <DEDUP_REMOVED lines=9> */
.L_x_224:
        /* <DEDUP_REMOVED lines=9> */
.L_x_226:
[----:B------:R-:W-:-:S04]  /*3190*/  UIADD3 UR6, UPT, UPT, UR6, 0x1, URZ ;  /* 0x0000000106067890 */ /* 0x000fc8000fffe0ff */
[----:B------:R-:W-:-:S04]  /*31a0*/  UISETP.NE.AND UP0, UPT, UR6, 0xc, UPT ;  /* 0x0000000c0600788c */ /* 0x000fc8000bf05270 */
[----:B------:R-:W-:Y:S02]  /*31b0*/  USEL UR5, URZ, 0x1, UP0 ;  /* 0x00000001ff057887 */ /* 0x000fe40008000000 */
[----:B------:R-:W-:-:S04]  /*31c0*/  USEL UR6, UR6, URZ, UP0 ;  /* 0x000000ff06067287 */ /* 0x000fc80008000000 */
[----:B------:R-:W-:Y:S01]  /*31d0*/  ULEA UR6, UR6, UR4, 0x3 ;  /* 0x0000000406067291 */ /* 0x000fe2000f8e18ff */
[----:B------:R-:W-:-:S04]  /*31e0*/  LOP3.LUT R2, R2, UR5, RZ, 0x3c, !PT ;  /* 0x0000000502027c12 */ /* 0x000fc8000f8e3cff */
[----:B------:R-:W-:Y:S01]  /*31f0*/  SHF.L.U32 R2, R2, 0x1f, RZ ;  /* 0x0000001f02027819 */ /* 0x000fe200000006ff */
[----:B-1----:R-:W-:-:S07]  /*3200*/  IMAD.U32 R0, RZ, RZ, UR6 ;  /* 0x00000006ff007e24 */ /* 0x002fce000f8e00ff */
.L_x_59:
[----:B-1----:R1:W2:Y:S02]  /*3210*/  SYNCS.PHASECHK.TRANS64.TRYWAIT P0, [R0+URZ], R2 ;  /* 0x00000002000075a7 */ /* 0x0022a400080011ff */
[----:B--2---:R-:W-:Y:S05]  /*3220*/  @!P0 NANOSLEEP.SYNCS 0x989680 ;  /* 0x009896800000895d */ /* 0x004fea0003900000 */
[----:B------:R-:W2:Y:S02]  /*3230*/  @!P0 SYNCS.PHASECHK.TRANS64 P0, [R0+URZ], R2 ;  /* 0x00000002000085a7 */ /* 0x000ea400080010ff */
[----:B--2---:R-:W-:Y:S05]  /*3240*/  @P0 EXIT ;  /* 0x000000000000094d */ /* 0x004fea0003800000 */
[----:B------:R-:W-:Y:S05]  /*3250*/  BRA `(.L_x_59) ;  /* 0xfffffffc00ec7947 */ /* 0x000fea000383ffff */
.L_x_23:
[----:B------:R-:W-:-:S04]  /*3260*/  UISETP.NE.AND UP0, UPT, UR37, URZ, UPT ;  /* 0x000000ff2500728c */ /* 0x000fc8000bf05270 */
[----:B------:R-:W-:-:S09]  /*3270*/  UISETP.NE.OR UP0, UPT, UR8, 0x1, UP0 ;  /* 0x000000010800788c */ /* 0x000fd20008705670 */
[----:B------:R-:W-:Y:S05]  /*3280*/  BRA.U UP0, `(.L_x_60) ;  /* 0x0000000500487547 */ /* 0x000fea000b800000 */
[----:B------:R-:W-:Y:S01]  /*3290*/  ISETP.GE.U32.AND P2, PT, R2, 0x4, PT ;  /* 0x000000040200780c */ /* 0x000fe20003f46070 */
[----:B------:R-:W-:Y:S01]  /*32a0*/  IMAD.MOV.U32 R12, RZ, RZ, 0x1 ;  /* 0x00000001ff0c7424 */ /* 0x000fe200078e00ff */
[----:B------:R-:W-:Y:S02]  /*32b0*/  CS2R R10, SRZ ;  /* 0x00000000000a7805 */ /* 0x000fe4000001ff00 */
[----:B------:R-:W-:Y:S01]  /*32c0*/  CS2R R8, SRZ ;  /* 0x0000000000087805 */ /* 0x000fe2000001ff00 */
[----:B------:R-:W-:Y:S01]  /*32d0*/  UMOV UR4, 0x400 ;  /* 0x0000040000047882 */ /* 0x000fe20000000000 */
[----:B------:R-:W-:Y:S01]  /*32e0*/  UMOV UR6, URZ ;  /* 0x000000ff00067c82 */ /* 0x000fe20008000000 */
[----:B------:R-:W-:-:S12]  /*32f0*/  ULEA UR37, UR37, UR4, 0x18 ;  /* 0x0000000425257291 */ /* 0x000fd8000f8ec0ff */
.L_x_64:
[----:B------:R-:W-:Y:S02]  /*3300*/  LEA R0, R8, UR37, 0x3 ;  /* 0x0000002508007c11 */ /* 0x000fe4000f8e18ff */
[----:B------:R-:W-:-:S03]  /*3310*/  SHF.L.U32 R4, R9, 0x1f, RZ ;  /* 0x0000001f09047819 */ /* 0x000fc600000006ff */
[----:B------:R-:W-:Y:S01]  /*3320*/  VIADD R5, R0, 0x160 ;  /* 0x0000016000057836 */ /* 0x000fe20000000000 */
[----:B------:R-:W3:Y:S02]  /*3330*/  SYNCS.PHASECHK.TRANS64.TRYWAIT P0, [R0+URZ+0x150], R4 ;  /* 0x00015004000075a7 */ /* 0x000ee400080011ff */
[----:B---3--:R-:W-:Y:S05]  /*3340*/  @!P0 BRA `(.L_x_61) ;  /* 0x000000b800608947 */ /* 0x008fea0003800000 */
.L_x_227:
[----:B------:R-:W-:Y:S01]  /*3350*/  ULEA UR5, UR6, UR37, 0x3 ;  /* 0x0000002506057291 */ /* 0x000fe2000f8e18ff */
[----:B---3--:R-:W-:Y:S01]  /*3360*/  PRMT R0, RZ, 0x654, R5 ;  /* 0x00000654ff007816 */ /* 0x008fe20000000005 */
[----:B------:R-:W-:Y:S01]  /*3370*/  @!P2 IMAD.MOV.U32 R4, RZ, RZ, 0x10 ;  /* 0x00000010ff04a424 */ /* 0x000fe200078e00ff */
[----:B------:R-:W-:Y:S01]  /*3380*/  SHF.L.U32 R5, R12, 0x1f, RZ ;  /* 0x0000001f0c057819 */ /* 0x000fe200000006ff */
[----:B------:R-:W-:Y:S01]  /*3390*/  UIADD3 UR4, UPT, UPT, UR5, 0x110, URZ ;  /* 0x0000011005047890 */ /* 0x000fe2000fffe0ff */
[----:B------:R3:W-:Y:S05]  /*33a0*/  SYNCS.ARRIVE.TRANS64.RED.A1T0 RZ, [R0+URZ], RZ ;  /* 0x000000ff00ff79a7 */ /* 0x0007ea00081004ff */
[----:B------:R-:W-:Y:S01]  /*33b0*/  IMAD.U32 R6, RZ, RZ, UR4 ;  /* 0x00000004ff067e24 */ /* 0x000fe2000f8e00ff */
[----:B------:R-:W4:Y:S04]  /*33c0*/  SYNCS.PHASECHK.TRANS64.TRYWAIT P0, [UR5+0x120], R5 ;  /* 0x00012005ff0075a7 */ /* 0x000f280008001105 */
[----:B------:R-:W-:Y:S01]  /*33d0*/  PRMT R6, R2, 0x654, R6 ;  /* 0x0000065402067816 */ /* 0x000fe20000000006 */
[----:B---34-:R-:W-:Y:S06]  /*33e0*/  @!P0 BRA `(.L_x_62) ;  /* 0x000000b8004c8947 */ /* 0x018fec0003800000 */
.L_x_229:
[----:B------:R-:W-:Y:S01]  /*33f0*/  ULEA UR4, UR6, UR37, 0x4 ;  /* 0x0000002506047291 */ /* 0x000fe2000f8e20ff */
[----:B------:R-:W-:Y:S01]  /*3400*/  SEL R3, R6, R3, !P2 ;  /* 0x0000000306037207 */ /* 0x000fe20005000000 */
[----:B------:R-:W-:Y:S01]  /*3410*/  UIADD3 UR5, UPT, UPT, UR5, 0x110, URZ ;  /* 0x0000011005057890 */ /* 0x000fe2000fffe0ff */
[----:B---3--:R-:W-:Y:S01]  /*3420*/  LEA R0, R11, UR37, 0x3 ;  /* 0x000000250b007c11 */ /* 0x008fe2000f8e18ff */
[----:B------:R-:W-:Y:S01]  /*3430*/  UIADD3 UR4, UPT, UPT, UR4, 0x180, URZ ;  /* 0x0000018004047890 */ /* 0x000fe2000fffe0ff */
[----:B------:R3:W-:Y:S01]  /*3440*/  @!P2 SYNCS.ARRIVE.TRANS64.RED RZ, [R3+URZ], R4 ;  /* 0x0000000403ffa9a7 */ /* 0x0007e200080004ff */
[----:B------:R-:W-:Y:S01]  /*3450*/  UIADD3 UR6, UPT, UPT, UR6, 0x1, URZ ;  /* 0x0000000106067890 */ /* 0x000fe2000fffe0ff */
[----:B------:R-:W-:-:S03]  /*3460*/  VIADD R8, R8, 0x1 ;  /* 0x0000000108087836 */ /* 0x000fc60000000000 */
[----:B------:R-:W-:Y:S02]  /*3470*/  UISETP.NE.AND UP0, UPT, UR6, 0x2, UPT ;  /* 0x000000020600788c */ /* 0x000fe4000bf05270 */
[----:B------:R-:W-:Y:S01]  /*3480*/  ISETP.NE.AND P0, PT, R8, 0x2, PT ;  /* 0x000000020800780c */ /* 0x000fe20003f05270 */
[----:B------:R-:W-:Y:S06]  /*3490*/  UGETNEXTWORKID.BROADCAST [UR4], [UR5] ;  /* 0x00000000040073ca */ /* 0x000fec0008000100 */
[----:B------:R-:W-:Y:S02]  /*34a0*/  USEL UR4, URZ, 0x1, UP0 ;  /* 0x00000001ff047887 */ /* 0x000fe40008000000 */
[----:B------:R-:W-:-:S04]  /*34b0*/  USEL UR6, UR6, URZ, UP0 ;  /* 0x000000ff06067287 */ /* 0x000fc80008000000 */
[----:B------:R-:W-:Y:S02]  /*34c0*/  LOP3.LUT R12, R12, UR4, RZ, 0x3c, !PT ;  /* 0x000000040c0c7c12 */ /* 0x000fe4000f8e3cff */
[----:B---3--:R-:W-:-:S04]  /*34d0*/  SHF.L.U32 R4, R10, 0x1f, RZ ;  /* 0x0000001f0a047819 */ /* 0x008fc800000006ff */
[----:B------:R-:W3:Y:S02]  /*34e0*/  SYNCS.PHASECHK.TRANS64.TRYWAIT P1, [R0+URZ+0x110], R4 ;  /* 0x00011004000075a7 */ /* 0x000ee400080211ff */
[----:B---3--:R-:W-:Y:S05]  /*34f0*/  @!P1 BRA `(.L_x_63) ;  /* 0x000000b800209947 */ /* 0x008fea0003800000 */
.L_x_230:
[C---:B---3--:R-:W-:Y:S01]  /*3500*/  LEA R4, R11.reuse, UR37, 0x4 ;  /* 0x000000250b047c11 */ /* 0x048fe2000f8e20ff */
[----:B------:R-:W-:Y:S01]  /*3510*/  VIADD R0, R0, 0x120 ;  /* 0x0000012000007836 */ /* 0x000fe20000000000 */
[----:B------:R-:W-:Y:S01]  /*3520*/  SEL R8, R8, RZ, P0 ;  /* 0x000000ff08087207 */ /* 0x000fe20000000000 */
[----:B------:R-:W-:-:S03]  /*3530*/  VIADD R11, R11, 0x1 ;  /* 0x000000010b0b7836 */ /* 0x000fc60000000000 */
[----:B------:R-:W3:Y:S01]  /*3540*/  LDS.128 R4, [R4+0x180] ;  /* 0x0001800004047984 */ /* 0x000ee20000000c00 */
[----:B------:R-:W-:Y:S02]  /*3550*/  PRMT R0, RZ, 0x654, R0 ;  /* 0x00000654ff007816 */ /* 0x000fe40000000000 */
[C---:B------:R-:W-:Y:S01]  /*3560*/  ISETP.NE.AND P1, PT, R11.reuse, 0x2, PT ;  /* 0x000000020b00780c */ /* 0x040fe20003f25270 */
[----:B------:R-:W-:Y:S01]  /*3570*/  @!PT LDS RZ, [RZ] ;  /* 0x00000000fffff984 */ /* 0x000fe20000000800 */
[----:B------:R-:W-:Y:S01]  /*3580*/  @!PT LDS RZ, [RZ] ;  /* 0x00000000fffff984 */ /* 0x000fe20000000800 */
[----:B------:R-:W-:Y:S01]  /*3590*/  @!PT LDS RZ, [RZ] ;  /* 0x00000000fffff984 */ /* 0x000fe20000000800 */
[----:B------:R-:W-:Y:S01]  /*35a0*/  @!PT LDS RZ, [RZ] ;  /* 0x00000000fffff984 */ /* 0x000fe20000000800 */
[----:B------:R4:W-:Y:S06]  /*35b0*/  MEMBAR.ALL.CTA ;  /* 0x0000000000007992 */ /* 0x0009ec0000008000 */
[----:B----4-:R-:W4:Y:S01]  /*35c0*/  FENCE.VIEW.ASYNC.S ;  /* 0x00000000000073c6 */ /* 0x010f220000000000 */
[----:B------:R-:W-:Y:S01]  /*35d0*/  SEL R11, R11, RZ, P1 ;  /* 0x000000ff0b0b7207 */ /* 0x000fe20000800000 */
[----:B----4-:R4:W-:Y:S01]  /*35e0*/  SYNCS.ARRIVE.TRANS64.RED.A1T0 RZ, [R0+URZ], RZ ;  /* 0x000000ff00ff79a7 */ /* 0x0109e200081004ff */
[----:B---3--:R-:W-:-:S02]  /*35f0*/  LOP3.LUT P3, RZ, R6, 0x1, RZ, 0xc0, !PT ;  /* 0x0000000106ff7812 */ /* 0x008fc4000786c0ff */
[----:B------:R-:W-:-:S04]  /*3600*/  SEL R4, RZ, 0x1, P1 ;  /* 0x00000001ff047807 */ /* 0x000fc80000800000 */
[----:B------:R-:W-:Y:S02]  /*3610*/  LOP3.LUT R10, R10, R4, RZ, 0x3c, !PT ;  /* 0x000000040a0a7212 */ /* 0x000fe400078e3cff */
[----:B----4-:R-:W-:-:S04]  /*3620*/  SEL R0, RZ, 0x1, P0 ;  /* 0x00000001ff007807 */ /* 0x010fc80000000000 */
[----:B------:R-:W-:Y:S01]  /*3630*/  LOP3.LUT R9, R9, R0, RZ, 0x3c, !PT ;  /* 0x0000000009097212 */ /* 0x000fe200078e3cff */
[----:B------:R-:W-:Y:S06]  /*3640*/  @P3 BRA `(.L_x_64) ;  /* 0xfffffffc002c3947 */ /* 0x000fec000383ffff */
[----:B------:R-:W-:Y:S01]  /*3650*/  ULEA UR5, UR6, UR37, 0x3 ;  /* 0x0000002506057291 */ /* 0x000fe2000f8e18ff */
[----:B------:R-:W-:-:S08]  /*3660*/  SHF.L.U32 R2, R12, 0x1f, RZ ;  /* 0x0000001f0c027819 */ /* 0x000fd000000006ff */
[----:B------:R-:W3:Y:S02]  /*3670*/  SYNCS.PHASECHK.TRANS64 P0, [UR5+0x120], R2 ;  /* 0x00012002ff0075a7 */ /* 0x000ee40008001005 */
[----:B---3--:R-:W-:Y:S05]  /*3680*/  @P0 BRA `(.L_x_65) ;  /* 0x0000000000080947 */ /* 0x008fea0003800000 */
[----:B------:R-:W3:Y:S02]  /*3690*/  SYNCS.PHASECHK.TRANS64.TRYWAIT P0, [UR5+0x120], R2 ;  /* 0x00012002ff0075a7 */ /* 0x000ee40008001105 */
[----:B---3--:R-:W-:Y:S05]  /*36a0*/  @!P0 BRA `(.L_x_66) ;  /* 0x000000b400c88947 */ /* 0x008fea0003800000 */
.L_x_65:
[----:B------:R-:W-:-:S04]  /*36b0*/  UIADD3 UR4, UPT, UPT, UR6, 0x1, URZ ;  /* 0x0000000106047890 */ /* 0x000fc8000fffe0ff */
[----:B------:R-:W-:-:S04]  /*36c0*/  UISETP.NE.AND UP0, UPT, UR4, 0x2, UPT ;  /* 0x000000020400788c */ /* 0x000fc8000bf05270 */
[----:B------:R-:W-:Y:S02]  /*36d0*/  USEL UR7, URZ, 0x1, UP0 ;  /* 0x00000001ff077887 */ /* 0x000fe40008000000 */
[----:B------:R-:W-:-:S04]  /*36e0*/  USEL UR4, UR4, URZ, UP0 ;  /* 0x000000ff04047287 */ /* 0x000fc80008000000 */
[----:B------:R-:W-:Y:S01]  /*36f0*/  ULEA UR4, UR4, UR37, 0x3 ;  /* 0x0000002504047291 */ /* 0x000fe2000f8e18ff */
[----:B---3--:R-:W-:-:S04]  /*3700*/  LOP3.LUT R2, R12, UR7, RZ, 0x3c, !PT ;  /* 0x000000070c027c12 */ /* 0x008fc8000f8e3cff */
[----:B------:R-:W-:-:S04]  /*3710*/  SHF.L.U32 R0, R2, 0x1f, RZ ;  /* 0x0000001f02007819 */ /* 0x000fc800000006ff */
[----:B------:R-:W3:Y:S02]  /*3720*/  SYNCS.PHASECHK.TRANS64 P0, [UR4+0x120], R0 ;  /* 0x00012000ff0075a7 */ /* 0x000ee40008001004 */
[----:B-1-3--:R-:W-:Y:S05]  /*3730*/  @P0 EXIT ;  /* 0x000000000000094d */ /* 0x00afea0003800000 */
[----:B------:R-:W-:Y:S02]  /*3740*/  SHF.L.U32 R2, R2, 0x1f, RZ ;  /* 0x0000001f02027819 */ /* 0x000fe400000006ff */
[----:B------:R-:W-:-:S07]  /*3750*/  MOV R0, UR4 ;  /* 0x0000000400007c02 */ /* 0x000fce0008000f00 */
.L_x_67:
[----:B-1----:R1:W3:Y:S02]  /*3760*/  SYNCS.PHASECHK.TRANS64.TRYWAIT P0, [R0+URZ+0x120], R2 ;  /* 0x00012002000075a7 */ /* 0x0022e400080011ff */
[----:B---3--:R-:W-:Y:S05]  /*3770*/  @!P0 NANOSLEEP.SYNCS 0x989680 ;  /* 0x009896800000895d */ /* 0x008fea0003900000 */
[----:B------:R-:W3:Y:S02]  /*3780*/  @!P0 SYNCS.PHASECHK.TRANS64 P0, [R0+URZ+0x120], R2 ;  /* 0x00012002000085a7 */ /* 0x000ee400080010ff */
[----:B---3--:R-:W-:Y:S05]  /*3790*/  @P0 EXIT ;  /* 0x000000000000094d */ /* 0x008fea0003800000 */
[----:B------:R-:W-:Y:S05]  /*37a0*/  BRA `(.L_x_67) ;  /* 0xfffffffc00ec7947 */ /* 0x000fea000383ffff */
.L_x_60:
[----:B------:R-:W-:Y:S05]  /*37b0*/  BRA.U UP4, `(.L_x_68) ;  /* 0x0000000d04b87547 */ /* 0x000fea000b800000 */
[----:B------:R-:W-:Y:S01]  /*37c0*/  UMOV UR4, 0x40 ;  /* 0x0000004000047882 */ /* 0x000fe20000000000 */
[----:B------:R-:W-:Y:S01]  /*37d0*/  NOP ;  /* 0x0000000000007918 */ /* 0x000fe20000000000 */
[----:B------:R-:W-:Y:S01]  /*37e0*/  ULEA UR4, UR37, UR4, 0x18 ;  /* 0x0000000425047291 */ /* 0x000fe2000f8ec0ff */
[----:B------:R-:W-:Y:S02]  /*37f0*/  UMOV UR5, 0x400 ;  /* 0x0000040000057882 */ /* 0x000fe40000000000 */
[----:B------:R-:W-:-:S06]  /*3800*/  ULEA UR37, UR37, UR5, 0x18 ;  /* 0x0000000525257291 */ /* 0x000fcc000f8ec0ff */
[----:B------:R-:W3:Y:S02]  /*3810*/  LDS.U8 R2, [UR4+0x1c] ;  /* 0x00001c04ff027984 */ /* 0x000ee40008000000 */
[----:B---3--:R-:W-:-:S13]  /*3820*/  ISETP.NE.AND P0, PT, R2, RZ, PT ;  /* 0x000000ff0200720c */ /* 0x008fda0003f05270 */
[----:B------:R-:W-:Y:S05]  /*3830*/  @P0 BRA `(.L_x_69) ;  /* 0x0000000000580947 */ /* 0x000fea0003800000 */
[----:B------:R-:W-:-:S13]  /*3840*/  ELECT P0, URZ, PT ;  /* 0x0000000000ff782f */ /* 0x000fda0003800000 */
[----:B------:R-:W-:Y:S05]  /*3850*/  @!P0 BRA `(.L_x_70) ;  /* 0x0000000000608947 */ /* 0x000fea0003800000 */
[----:B------:R-:W-:Y:S01]  /*3860*/  UMOV UR5, 0x10 ;  /* 0x0000001000057882 */ /* 0x000fe20000000000 */
[----:B------:R-:W-:Y:S01]  /*3870*/  HFMA2 R2, -RZ, RZ, 0, 5.9604644775390625e-08 ;  /* 0x00000001ff027431 */ /* 0x000fe200000001ff */
[----:B------:R-:W-:-:S03]  /*3880*/  MOV R3, 0xffff ;  /* 0x0000ffff00037802 */ /* 0x000fc60000000f00 */
[----:B------:R-:W-:Y:S04]  /*3890*/  DEPBAR.LE SB3, 0x36 ;  /* 0x0000bd800000791a */ /* 0x000fe80000000000 */
[----:B------:R-:W3:Y:S02]  /*38a0*/  UTCATOMSWS.FIND_AND_SET.ALIGN UP0, UR5, UR5 ;  /* 0x00000005000575e3 */ /* 0x000ee40008000800 */
[----:B---3--:R-:W-:Y:S01]  /*38b0*/  MOV R4, UR5 ;  /* 0x0000000500047c02 */ /* 0x008fe20008000f00 */
[----:B------:R-:W-:Y:S06]  /*38c0*/  BRA.U UP0, `(.L_x_71) ;  /* 0x0000000100187547 */ /* 0x000fec000b800000 */
.L_x_72:
[----:B------:R-:W-:Y:S05]  /*38d0*/  NANOSLEEP 0x64 ;  /* 0x000000640000795d */ /* 0x000fea0003800000 */
[----:B------:R-:W-:-:S05]  /*38e0*/  UMOV UR5, 0x10 ;  /* 0x0000001000057882 */ /* 0x000fca0000000000 */
[----:B------:R-:W-:Y:S04]  /*38f0*/  DEPBAR.LE SB3, 0x36 ;  /* 0x0000bd800000791a */ /* 0x000fe80000000000 */
[----:B------:R-:W3:Y:S02]  /*3900*/  UTCATOMSWS.FIND_AND_SET.ALIGN UP0, UR5, UR5 ;  /* 0x00000005000575e3 */ /* 0x000ee40008000800 */
[----:B---3--:R-:W-:Y:S01]  /*3910*/  MOV R4, UR5 ;  /* 0x0000000500047c02 */ /* 0x008fe20008000f00 */
[----:B------:R-:W-:Y:S05]  /*3920*/  BRA.U !UP0, `(.L_x_72) ;  /* 0xfffffffd08e87547 */ /* 0x000fea000b83ffff */
.L_x_71:
[-C--:B------:R-:W-:Y:S02]  /*3930*/  SHF.L.U32 R3, R3, R4.reuse, RZ ;  /* 0x0000000403037219 */ /* 0x080fe400000006ff */
[----:B------:R-:W-:Y:S01]  /*3940*/  SHF.L.U32 R2, R2, R4, RZ ;  /* 0x0000000402027219 */ /* 0x000fe200000006ff */
[----:B------:R-:W-:Y:S02]  /*3950*/  IMAD.SHL.U32 R4, R4, 0x20, RZ ;  /* 0x0000002004047824 */ /* 0x000fe400078e00ff */
[----:B------:R3:W-:Y:S04]  /*3960*/  ATOMS.OR RZ, [UR4+0x14], R3 ;  /* 0x00001403ffff798c */ /* 0x0007e8000b000004 */
[----:B------:R3:W-:Y:S04]  /*3970*/  ATOMS.OR RZ, [UR4+0x18], R2 ;  /* 0x00001802ffff798c */ /* 0x0007e8000b000004 */
[----:B------:R3:W-:Y:S01]  /*3980*/  STS [UR37+0x1a0], R4 ;  /* 0x0001a004ff007988 */ /* 0x0007e20008000825 */
[----:B------:R-:W-:Y:S05]  /*3990*/  BRA `(.L_x_70) ;  /* 0x0000000000107947 */ /* 0x000fea0003800000 */
.L_x_69:
[----:B------:R-:W-:-:S05]  /*39a0*/  MOV R2, 0xffffffff ;  /* 0xffffffff00027802 */ /* 0x000fca0000000f00 */
[----:B------:R3:W-:Y:S02]  /*39b0*/  STS [UR37+0x1a0], R2 ;  /* 0x0001a002ff007988 */ /* 0x0007e40008000825 */
[----:B---3--:R-:W-:Y:S02]  /*39c0*/  MOV R2, 0x39e0 ;  /* 0x000039e000027802 */ /* 0x008fe40000000f00 */
[----:B-12--5:R-:W-:Y:S05]  /*39d0*/  CALL.REL.NOINC `($__internal_1_$__cuda_sm10x_tcgen05_guardrail_trap_phase_invalid_during_alloc) ;  /* 0x000000bc00947944 */ /* 0x026fea0003c00000 */
.L_x_70:
[----:B------:R-:W-:Y:S05]  /*39e0*/  WARPSYNC.ALL ;  /* 0x0000000000007948 */ /* 0x000fea0003800000 */
[----:B------:R-:W4:Y:S01]  /*39f0*/  S2UR UR9, SR_CgaCtaId ;  /* 0x00000000000979c3 */ /* 0x000f220000008800 */
[----:B------:R-:W-:Y:S01]  /*3a00*/  UMOV UR4, 0x400 ;  /* 0x0000040000047882 */ /* 0x000fe20000000000 */
[----:B------:R-:W-:-:S06]  /*3a10*/  NOP ;  /* 0x0000000000007918 */ /* 0x000fcc0000000000 */
[----:B------:R-:W-:Y:S06]  /*3a20*/  BAR.ARV 0x6, 0xa0 ;  /* 0x0182800000007b1d */ /* 0x000fec0000002000 */
[----:B------:R-:W1:Y:S01]  /*3a30*/  LDCU UR10, c[0x0][0x38c] ;  /* 0x00007180ff0a77ac */ /* 0x000e620008000800 */
[----:B------:R-:W-:Y:S01]  /*3a40*/  LOP3.LUT R0, R0, 0xffff, RZ, 0xc0, !PT ;  /* 0x0000ffff00007812 */ /* 0x000fe200078ec0ff */
[----:B------:R-:W-:Y:S01]  /*3a50*/  IMAD.MOV.U32 R11, RZ, RZ, 0x1 ;  /* 0x00000001ff0b7424 */ /* 0x000fe200078e00ff */
[----:B------:R-:W-:Y:S01]  /*3a60*/  CS2R R8, SRZ ;  /* 0x0000000000087805 */ /* 0x000fe2000001ff00 */
[----:B------:R-:W-:Y:S01]  /*3a70*/  IMAD.MOV.U32 R10, RZ, RZ, RZ ;  /* 0x000000ffff0a7224 */ /* 0x000fe200078e00ff */
[----:B------:R-:W-:Y:S01]  /*3a80*/  R2UR UR13, R0 ;  /* 0x00000000000d72ca */ /* 0x000fe200000e0000 */
[----:B------:R-:W-:Y:S01]  /*3a90*/  UMOV UR24, URZ ;  /* 0x000000ff00187c82 */ /* 0x000fe20008000000 */
[----:B------:R-:W-:Y:S01]  /*3aa0*/  UMOV UR23, URZ ;  /* 0x000000ff00177c82 */ /* 0x000fe20008000000 */
[----:B----4-:R-:W-:Y:S01]  /*3ab0*/  ULEA UR9, UR9, UR4, 0x18 ;  /* 0x0000000409097291 */ /* 0x010fe2000f8ec0ff */
[----:B------:R-:W4:Y:S03]  /*3ac0*/  LDCU UR4, c[0x0][0x38c] ;  /* 0x00007180ff0477ac */ /* 0x000f260008000800 */
[----:B------:R-:W-:-:S02]  /*3ad0*/  UIADD3 UR15, UPT, UPT, UR9, 0x4300, URZ ;  /* 0x00004300090f7890 */ /* 0x000fc4000fffe0ff */
[----:B------:R-:W-:-:S03]  /*3ae0*/  UIADD3 UR16, UPT, UPT, UR9, 0x1c300, URZ ;  /* 0x0001c30009107890 */ /* 0x000fc6000fffe0ff */
[----:B---3--:R-:W3:Y:S01]  /*3af0*/  LDS R2, [UR9+0x1a0] ;  /* 0x0001a009ff027984 */ /* 0x008ee20008000800 */
[----:B------:R-:W-:Y:S02]  /*3b00*/  UIADD3 UR17, UPT, UPT, UR9, 0x34300, URZ ;  /* 0x0003430009117890 */ /* 0x000fe4000fffe0ff */
[----:B------:R-:W-:Y:S02]  /*3b10*/  UIADD3 UR18, UPT, UPT, UR9, 0x35b00, URZ ;  /* 0x00035b0009127890 */ /* 0x000fe4000fffe0ff */
[----:B------:R-:W-:Y:S02]  /*3b20*/  USHF.R.U32.HI UR15, URZ, 0x4, UR15 ;  /* 0x00000004ff0f7899 */ /* 0x000fe4000801160f */
[----:B------:R-:W-:Y:S02]  /*3b30*/  USHF.R.U32.HI UR16, URZ, 0x4, UR16 ;  /* 0x00000004ff107899 */ /* 0x000fe40008011610 */
[----:B------:R-:W-:Y:S02]  /*3b40*/  USHF.R.U32.HI UR17, URZ, 0x4, UR17 ;  /* 0x00000004ff117899 */ /* 0x000fe40008011611 */
[----:B----4-:R-:W-:-:S02]  /*3b50*/  UIADD3 UR4, UPT, UPT, UR4, 0x7f, URZ ;  /* 0x0000007f04047890 */ /* 0x010fc4000fffe0ff */
[----:B------:R-:W-:Y:S02]  /*3b60*/  USHF.R.U32.HI UR18, URZ, 0x4, UR18 ;  /* 0x00000004ff127899 */ /* 0x000fe40008011612 */
[----:B------:R-:W-:Y:S02]  /*3b70*/  USHF.R.S32.HI UR8, URZ, 0x1f, UR4 ;  /* 0x0000001fff087899 */ /* 0x000fe40008011404 */
[----:B------:R-:W-:Y:S02]  /*3b80*/  ULOP3.LUT UR15, UR15, 0x3fff, URZ, 0xc0, !UPT ;  /* 0x00003fff0f0f7892 */ /* 0x000fe4000f8ec0ff */
[----:B------:R-:W-:Y:S02]  /*3b90*/  ULEA.HI UR8, UR8, UR4, URZ, 0x7 ;  /* 0x0000000408087291 */ /* 0x000fe4000f8f38ff */
[----:B------:R-:W-:Y:S02]  /*3ba0*/  ULOP3.LUT UR16, UR16, 0x3fff, URZ, 0xc0, !UPT ;  /* 0x00003fff10107892 */ /* 0x000fe4000f8ec0ff */
[----:B------:R-:W-:-:S02]  /*3bb0*/  USHF.R.S32.HI UR8, URZ, 0x7, UR8 ;  /* 0x00000007ff087899 */ /* 0x000fc40008011408 */
[----:B------:R-:W-:Y:S02]  /*3bc0*/  ULOP3.LUT UR17, UR17, 0x3fff, URZ, 0xc0, !UPT ;  /* 0x00003fff11117892 */ /* 0x000fe4000f8ec0ff */
[----:B------:R-:W-:Y:S02]  /*3bd0*/  UISETP.LT.AND UP0, UPT, UR8, 0x1, UPT ;  /* 0x000000010800788c */ /* 0x000fe4000bf01270 */
[----:B------:R-:W-:Y:S02]  /*3be0*/  ULOP3.LUT UR18, UR18, 0x3fff, URZ, 0xc0, !UPT ;  /* 0x00003fff12127892 */ /* 0x000fe4000f8ec0ff */
[----:B------:R-:W-:Y:S02]  /*3bf0*/  USEL UR14, UR8, 0x1, !UP0 ;  /* 0x00000001080e7887 */ /* 0x000fe4000c000000 */
[----:B------:R-:W-:Y:S02]  /*3c00*/  ULOP3.LUT UR15, UR15, 0x10000, URZ, 0xfc, !UPT ;  /* 0x000100000f0f7892 */ /* 0x000fe4000f8efcff */
[----:B------:R-:W-:-:S02]  /*3c10*/  ULOP3.LUT UR16, UR16, 0x10000, URZ, 0xfc, !UPT ;  /* 0x0001000010107892 */ /* 0x000fc4000f8efcff */
[----:B------:R-:W-:Y:S02]  /*3c20*/  ULOP3.LUT UR17, UR17, 0x10000, URZ, 0xfc, !UPT ;  /* 0x0001000011117892 */ /* 0x000fe4000f8efcff */
[----:B------:R-:W-:Y:S01]  /*3c30*/  ULOP3.LUT UR18, UR18, 0x10000, URZ, 0xfc, !UPT ;  /* 0x0001000012127892 */ /* 0x000fe2000f8efcff */
[----:B---3--:R-:W-:Y:S01]  /*3c40*/  R2UR UR25, R2 ;  /* 0x00000000021972ca */ /* 0x008fe200000e0000 */
[----:B------:R-:W-:Y:S02]  /*3c50*/  UIADD3 UR14, UPT, UPT, -UR14, URZ, URZ ;  /* 0x000000ff0e0e7290 */ /* 0x000fe4000fffe1ff */
[----:B-1----:R-:W-:-:S10]  /*3c60*/  UISETP.GE.AND UP3, UPT, UR10, 0x1, UPT ;  /* 0x000000010a00788c */ /* 0x002fd4000bf66270 */
[----:B------:R-:W-:Y:S02]  /*3c70*/  UIADD3 UR7, UPT, UPT, UR25, 0x104, URZ ;  /* 0x0000010419077890 */ /* 0x000fe4000fffe0ff */
[----:B------:R-:W-:Y:S02]  /*3c80*/  UIADD3 UR5, UPT, UPT, UR25, -0x7ffffefc, URZ ;  /* 0x8000010419057890 */ /* 0x000fe4000fffe0ff */
[----:B------:R-:W-:Y:S02]  /*3c90*/  UIADD3 UR6, UPT, UPT, UR25, 0x100, URZ ;  /* 0x0000010019067890 */ /* 0x000fe4000fffe0ff */
[----:B------:R-:W-:Y:S02]  /*3ca0*/  UIADD3 UR4, UPT, UPT, UR25, -0x7fffff00, URZ ;  /* 0x8000010019047890 */ /* 0x000fe4000fffe0ff */
[----:B------:R-:W-:Y:S02]  /*3cb0*/  USHF.R.U32.HI UR28, URZ, 0x1a, UR7 ;  /* 0x0000001aff1c7899 */ /* 0x000fe40008011607 */
[----:B------:R-:W-:-:S02]  /*3cc0*/  USHF.R.U32.HI UR26, URZ, 0x1a, UR5 ;  /* 0x0000001aff1a7899 */ /* 0x000fc40008011605 */
[----:B------:R-:W-:Y:S02]  /*3cd0*/  USHF.R.U32.HI UR29, URZ, 0x11, UR6 ;  /* 0x00000011ff1d7899 */ /* 0x000fe40008011606 */
[----:B------:R-:W-:Y:S02]  /*3ce0*/  USHF.R.U32.HI UR27, URZ, 0x11, UR4 ;  /* 0x00000011ff1b7899 */ /* 0x000fe40008011604 */
[----:B------:R-:W-:Y:S02]  /*3cf0*/  ULOP3.LUT UR28, UR28, 0x30, URZ, 0xc0, !UPT ;  /* 0x000000301c1c7892 */ /* 0x000fe4000f8ec0ff */
[----:B------:R-:W-:Y:S02]  /*3d00*/  ULOP3.LUT UR26, UR26, 0x30, URZ, 0xc0, !UPT ;  /* 0x000000301a1a7892 */ /* 0x000fe4000f8ec0ff */
[----:B------:R-:W-:Y:S02]  /*3d10*/  ULOP3.LUT UR29, UR29, 0x6000, URZ, 0xc0, !UPT ;  /* 0x000060001d1d7892 */ /* 0x000fe4000f8ec0ff */
[----:B------:R-:W-:-:S02]  /*3d20*/  ULOP3.LUT UR27, UR27, 0x6000, URZ, 0xc0, !UPT ;  /* 0x000060001b1b7892 */ /* 0x000fc4000f8ec0ff */
[----:B------:R-:W-:Y:S02]  /*3d30*/  ULOP3.LUT UR28, UR28, 0x480, URZ, 0xfc, !UPT ;  /* 0x000004801c1c7892 */ /* 0x000fe4000f8efcff */
[----:B------:R-:W-:Y:S02]  /*3d40*/  ULOP3.LUT UR26, UR26, 0x480, URZ, 0xfc, !UPT ;  /* 0x000004801a1a7892 */ /* 0x000fe4000f8efcff */
[----:B------:R-:W-:Y:S02]  /*3d50*/  ULOP3.LUT UR29, UR29, 0x8a0, URZ, 0xfc, !UPT ;  /* 0x000008a01d1d7892 */ /* 0x000fe4000f8efcff */
[----:B------:R-:W-:Y:S02]  /*3d60*/  ULOP3.LUT UR27, UR27, 0x8a0, URZ, 0xfc, !UPT ;  /* 0x000008a01b1b7892 */ /* 0x000fe4000f8efcff */
[----:B------:R-:W-:Y:S02]  /*3d70*/  UPRMT UR29, UR28, 0x5410, UR29 ;  /* 0x000054101c1d7896 */ /* 0x000fe4000800001d */
[----:B------:R-:W-:Y:S01]  /*3d80*/  UPRMT UR27, UR26, 0x5410, UR27 ;  /* 0x000054101a1b7896 */ /* 0x000fe2000800001b */
[----:B------:R-:W-:-:S02]  /*3d90*/  UMOV UR28, URZ ;  /* 0x000000ff001c7c82 */ /* 0x000fc40008000000 */
[----:B------:R-:W-:-:S09]  /*3da0*/  UMOV UR26, URZ ;  /* 0x000000ff001a7c82 */ /* 0x000fd20008000000 */
.L_x_79:
[----:B------:R-:W-:Y:S02]  /*3db0*/  LEA R0, R10, UR9, 0x3 ;  /* 0x000000090a007c11 */ /* 0x000fe4000f8e18ff */
[----:B------:R-:W-:Y:S02]  /*3dc0*/  SHF.L.U32 R2, R9, 0x1f, RZ ;  /* 0x0000001f09027819 */ /* 0x000fe400000006ff */
[----:B------:R-:W-:Y:S01]  /*3dd0*/  PLOP3.LUT P0, PT, PT, PT, UP3, 0x80, 0x8 ;  /* 0x000000000008781c */ /* 0x000fe20003f0f038 */
[----:B------:R-:W-:Y:S01]  /*3de0*/  VIADD R3, R0, 0x120 ;  /* 0x0000012000037836 */ /* 0x000fe20000000000 */
[----:B-1----:R-:W1:Y:S02]  /*3df0*/  SYNCS.PHASECHK.TRANS64.TRYWAIT P1, [R0+URZ+0x110], R2 ;  /* 0x00011002000075a7 */ /* 0x002e6400080211ff */
[----:B-1--4-:R-:W-:Y:S09]  /*3e00*/  @!P1 BRA `(.L_x_73) ;  /* 0x000000b000089947 */ /* 0x012ff20003800000 */
.L_x_232:
[----:B------:R-:W-:Y:S01]  /*3e10*/  LEA R4, R10, UR9, 0x4 ;  /* 0x000000090a047c11 */ /* 0x000fe2000f8e20ff */
[----:B------:R-:W-:Y:S01]  /*3e20*/  @UP3 ULEA UR10, UR23, UR9, 0x3 ;  /* 0x00000009170a3291 */ /* 0x000fe2000f8e18ff */
[----:B------:R-:W-:Y:S01]  /*3e30*/  PLOP3.LUT P2, PT, PT, PT, PT, 0x80, 0x8 ;  /* 0x000000000008781c */ /* 0x000fe20003f4f070 */
[----:B------:R-:W-:Y:S01]  /*3e40*/  ULEA UR11, UR24, UR9, 0x3 ;  /* 0x00000009180b7291 */ /* 0x000fe2000f8e18ff */
[----:B------:R-:W-:Y:S01]  /*3e50*/  PRMT R3, RZ, 0x654, R3 ;  /* 0x00000654ff037816 */ /* 0x000fe20000000003 */
[----:B------:R-:W-:Y:S01]  /*3e60*/  ULEA UR12, UR24, UR25, 0x7 ;  /* 0x00000019180c7291 */ /* 0x000fe2000f8e38ff */
[----:B------:R-:W3:Y:S01]  /*3e70*/  LDS.128 R4, [R4+0x180] ;  /* 0x0001800004047984 */ /* 0x000ee20000000c00 */
[----:B-1----:R-:W-:Y:S02]  /*3e80*/  @P0 SHF.L.U32 R2, R8, 0x1f, RZ ;  /* 0x0000001f08020819 */ /* 0x002fe400000006ff */
[----:B------:R-:W-:Y:S01]  /*3e90*/  SHF.L.U32 R0, R11, 0x1f, RZ ;  /* 0x0000001f0b007819 */ /* 0x000fe200000006ff */
[----:B------:R-:W-:Y:S01]  /*3ea0*/  @!PT LDS RZ, [RZ] ;  /* 0x00000000fffff984 */ /* 0x000fe20000000800 */
[----:B------:R-:W-:Y:S01]  /*3eb0*/  @!PT LDS RZ, [RZ] ;  /* 0x00000000fffff984 */ /* 0x000fe20000000800 */
[----:B------:R-:W-:Y:S01]  /*3ec0*/  @!PT LDS RZ, [RZ] ;  /* 0x00000000fffff984 */ /* 0x000fe20000000800 */
[----:B------:R-:W-:Y:S01]  /*3ed0*/  @!PT LDS RZ, [RZ] ;  /* 0x00000000fffff984 */ /* 0x000fe20000000800 */
[----:B------:R1:W-:Y:S06]  /*3ee0*/  MEMBAR.ALL.CTA ;  /* 0x0000000000007992 */ /* 0x0003ec0000008000 */
[----:B-1----:R-:W1:Y:S02]  /*3ef0*/  FENCE.VIEW.ASYNC.S ;  /* 0x00000000000073c6 */ /* 0x002e640000000000 */
[----:B-1----:R1:W-:Y:S01]  /*3f00*/  SYNCS.ARRIVE.TRANS64.RED.A1T0 RZ, [R3+URZ], RZ ;  /* 0x000000ff03ff79a7 */ /* 0x0023e200081004ff */
[----:B------:R1:W4:Y:S01]  /*3f10*/  @P0 SYNCS.PHASECHK.TRANS64.TRYWAIT P2, [UR10], R2 ;  /* 0x00000002ff0005a7 */ /* 0x000322000804110a */
[----:B---3--:R-:W-:Y:S01]  /*3f20*/  LOP3.LUT P1, RZ, R6, 0x1, RZ, 0xc0, !PT ;  /* 0x0000000106ff7812 */ /* 0x008fe2000782c0ff */
[----:B------:R-:W3:Y:S02]  /*3f30*/  SYNCS.PHASECHK.TRANS64.TRYWAIT P0, [UR11+0x140], R0 ;  /* 0x00014000ff0075a7 */ /* 0x000ee4000800110b */
[----:B-1-34-:R-:W-:Y:S10]  /*3f40*/  @!P0 BRA `(.L_x_74) ;  /* 0x000000ac00cc8947 */ /* 0x01aff40003800000 */
.L_x_234:
[----:B------:R-:W-:Y:S01]  /*3f50*/  IADD3 R10, PT, PT, R10, 0x1, RZ ;  /* 0x000000010a0a7810 */ /* 0x000fe20007ffe0ff */
[----:B------:R-:W-:Y:S06]  /*3f60*/  BRA.U !UP3, `(.L_x_75) ;  /* 0x000000010bb47547 */ /* 0x000fec000b800000 */
[----:B------:R-:W-:Y:S01]  /*3f70*/  UMOV UR22, URZ ;  /* 0x000000ff00167c82 */ /* 0x000fe20008000000 */
[----:B------:R-:W-:Y:S01]  /*3f80*/  UMOV UR21, UR14 ;  /* 0x0000000e00157c82 */ /* 0x000fe20008000000 */
[----:B------:R-:W-:Y:S01]  /*3f90*/  UMOV UR20, UR8 ;  /* 0x0000000800147c82 */ /* 0x000fe20008000000 */
[----:B------:R-:W-:-:S05]  /*3fa0*/  UMOV UR19, UR23 ;  /* 0x0000001700137c82 */ /* 0x000fca0008000000 */
.L_x_78:
[----:B------:R-:W-:Y:S02]  /*3fb0*/  UIADD3 UR21, UPT, UPT, UR21, 0x1, URZ ;  /* 0x0000000115157890 */ /* 0x000fe4000fffe0ff */
[----:B---3--:R-:W-:Y:S02]  /*3fc0*/  ULEA UR10, UR19, UR9, 0x3 ;  /* 0x00000009130a7291 */ /* 0x008fe4000f8e18ff */
[----:B------:R-:W-:Y:S01]  /*3fd0*/  UISETP.NE.AND UP0, UPT, UR21, URZ, UPT ;  /* 0x000000ff1500728c */ /* 0x000fe2000bf05270 */
[----:B----4-:R-:W-:Y:S10]  /*3fe0*/  @P2 BRA `(.L_x_76) ;  /* 0x00000000000c2947 */ /* 0x010ff40003800000 */
[----:B-1----:R-:W-:Y:S04]  /*3ff0*/  SHF.L.U32 R2, R8, 0x1f, RZ ;  /* 0x0000001f08027819 */ /* 0x002fe800000006ff */
[----:B------:R-:W1:Y:S02]  /*4000*/  SYNCS.PHASECHK.TRANS64.TRYWAIT P0, [UR10], R2 ;  /* 0x00000002ff0075a7 */ /* 0x000e64000800110a */
[----:B-1----:R-:W-:Y:S05]  /*4010*/  @!P0 BRA `(.L_x_77) ;  /* 0x000000ac00b08947 */ /* 0x002fea0003800000 */
.L_x_76:
[----:B------:R-:W-:Y:S01]  /*4020*/  UISETP.NE.AND UP1, UPT, UR20, 0x1, UPT ;  /* 0x000000011400788c */ /* 0x000fe2000bf25270 */
[----:B------:R-:W-:Y:S01]  /*4030*/  PLOP3.LUT P2, PT, PT, PT, PT, 0x80, 0x8 ;  /* 0x000000000008781c */ /* 0x000fe20003f4f070 */
[----:B------:R-:W-:Y:S02]  /*4040*/  UIADD3 UR23, UPT, UPT, UR19, 0x1, URZ ;  /* 0x0000000113177890 */ /* 0x000fe4000fffe0ff */
[----:B------:R-:W-:Y:S02]  /*4050*/  ULEA UR32, UR19, UR16, 0x9 ;  /* 0x0000001013207291 */ /* 0x000fe4000f8e48ff */
[----:B------:R-:W-:Y:S01]  /*4060*/  UISETP.NE.AND UP2, UPT, UR23, 0xc, UPT ;  /* 0x0000000c1700788c */ /* 0x000fe2000bf45270 */
[----:B------:R-:W-:Y:S01]  /*4070*/  PLOP3.LUT P0, PT, PT, PT, UP1, 0x80, 0x8 ;  /* 0x000000000008781c */ /* 0x000fe20003f0f018 */
[----:B------:R-:W-:Y:S02]  /*4080*/  ULEA UR34, UR19, UR17, 0x5 ;  /* 0x0000001113227291 */ /* 0x000fe4000f8e28ff */
[----:B------:R-:W-:Y:S02]  /*4090*/  USEL UR31, URZ, 0x1, UP2 ;  /* 0x00000001ff1f7887 */ /* 0x000fe40009000000 */
[----:B------:R-:W-:Y:S02]  /*40a0*/  USEL UR23, UR23, URZ, UP2 ;  /* 0x000000ff17177287 */ /* 0x000fe40009000000 */
[----:B------:R-:W-:Y:S02]  /*40b0*/  ULEA UR36, UR19, UR18, 0x5 ;  /* 0x0000001213247291 */ /* 0x000fe4000f8e28ff */
[----:B------:R-:W-:Y:S01]  /*40c0*/  @UP1 ULEA UR30, UR23, UR9, 0x3 ;  /* 0x00000009171e1291 */ /* 0x000fe2000f8e18ff */
[----:B------:R-:W-:Y:S01]  /*40d0*/  LOP3.LUT R8, R8, UR31, RZ, 0x3c, !PT ;  /* 0x0000001f08087c12 */ /* 0x000fe2000f8e3cff */
[----:B------:R-:W-:Y:S02]  /*40e0*/  UISETP.NE.U32.AND UP1, UPT, UR22, URZ, UPT ;  /* 0x000000ff1600728c */ /* 0x000fe4000bf25070 */
[----:B------:R-:W-:Y:S01]  /*40f0*/  UIADD3 UR40, UPT, UPT, UR32, 0x2, URZ ;  /* 0x0000000220287890 */ /* 0x000fe2000fffe0ff */
[----:B-1----:R-:W-:Y:S01]  /*4100*/  @P0 SHF.L.U32 R0, R8, 0x1f, RZ ;  /* 0x0000001f08000819 */ /* 0x002fe200000006ff */
[----:B------:R-:W-:Y:S01]  /*4110*/  UIADD3 UR10, UPT, UPT, UR10, 0x60, URZ ;  /* 0x000000600a0a7890 */ /* 0x000fe2000fffe0ff */
[----:B------:R-:W-:Y:S02]  /*4120*/  UMOV UR35, 0x4008 ;  /* 0x0000400800237882 */ /* 0x000fe40000000000 */
[----:B------:R3:W4:Y:S01]  /*4130*/  @P0 SYNCS.PHASECHK.TRANS64.TRYWAIT P2, [UR30], R0 ;  /* 0x00000000ff0005a7 */ /* 0x000722000804111e */
[----:B------:R-:W-:Y:S01]  /*4140*/  ULEA UR30, UR19, UR15, 0x9 ;  /* 0x0000000f131e7291 */ /* 0x000fe2000f8e48ff */
[----:B------:R3:W-:Y:S01]  /*4150*/  UTCCP.T.S.4x32dp128bit tmem[UR25+0x100], gdesc[UR34] ;  /* 0x00010022190079e7 */ /* 0x0007e20009100000 */
[----:B------:R-:W-:Y:S02]  /*4160*/  UIADD3 UR20, UPT, UPT, UR20, -0x1, URZ ;  /* 0xffffffff14147890 */ /* 0x000fe4000fffe0ff */
[----:B------:R-:W-:Y:S01]  /*4170*/  UIADD3 UR38, UPT, UPT, UR30, 0x2, URZ ;  /* 0x000000021e267890 */ /* 0x000fe2000fffe0ff */
[----:B------:R-:W-:Y:S01]  /*4180*/  UMOV UR37, 0x4008 ;  /* 0x0000400800257882 */ /* 0x000fe20000000000 */
[----:B------:R-:W-:Y:S01]  /*4190*/  UMOV UR33, 0x80004020 ;  /* 0x8000402000217882 */ /* 0x000fe20000000000 */
[----:B------:R3:W-:Y:S01]  /*41a0*/  UTCCP.T.S.4x32dp128bit tmem[UR25+0x104], gdesc[UR36] ;  /* 0x00010424190079e7 */ /* 0x0007e20009100000 */
[----:B------:R-:W-:Y:S01]  /*41b0*/  UMOV UR31, 0x80004020 ;  /* 0x80004020001f7882 */ /* 0x000fe20000000000 */
[----:B------:R-:W-:Y:S01]  /*41c0*/  UMOV UR41, 0x80004020 ;  /* 0x8000402000297882 */ /* 0x000fe20000000000 */
[----:B------:R3:W-:Y:S01]  /*41d0*/  UTCOMMA gdesc[UR30], gdesc[UR32], tmem[UR12], tmem[UR28], idesc[UR29], tmem[UR6], UP1 ;  /* 0xc0061c201e0075ea */ /* 0x0007e2000880000c */
[----:B------:R-:W-:Y:S01]  /*41e0*/  UMOV UR39, 0x80004020 ;  /* 0x8000402000277882 */ /* 0x000fe20000000000 */
[----:B------:R-:W-:Y:S01]  /*41f0*/  UMOV UR22, 0x1 ;  /* 0x0000000100167882 */ /* 0x000fe20000000000 */
[----:B------:R3:W-:Y:S01]  /*4200*/  UTCOMMA gdesc[UR38], gdesc[UR40], tmem[UR12], tmem[UR26], idesc[UR27], tmem[UR4], UPT ;  /* 0xc0041a28260075ea */ /* 0x0007e2000b80000c */
[----:B------:R3:W-:Y:S01]  /*4210*/  UTCBAR.MULTICAST [UR10], URZ, UR13 ;  /* 0x000000ff0a0073e9 */ /* 0x0007e2000800080d */
[----:B------:R-:W-:Y:S01]  /*4220*/  UMOV UR19, UR23 ;  /* 0x0000001700137c82 */ /* 0x000fe20008000000 */
[----:B------:R-:W-:Y:S05]  /*4230*/  BRA.U UP0, `(.L_x_78) ;  /* 0xfffffffd005c7547 */ /* 0x000fea000b83ffff */
.L_x_75:
[----:B------:R-:W-:Y:S01]  /*4240*/  UIADD3 UR24, UPT, UPT, UR24, 0x1, URZ ;  /* 0x0000000118187890 */ /* 0x000fe2000fffe0ff */
[C---:B------:R-:W-:Y:S01]  /*4250*/  ISETP.NE.AND P0, PT, R10.reuse, 0x2, PT ;  /* 0x000000020a00780c */ /* 0x040fe20003f05270 */
[----:B------:R-:W-:Y:S02]  /*4260*/  UIADD3 UR11, UPT, UPT, UR11, 0x130, URZ ;  /* 0x000001300b0b7890 */ /* 0x000fe4000fffe0ff */
[----:B------:R-:W-:Y:S01]  /*4270*/  UISETP.NE.AND UP0, UPT, UR24, 0x2, UPT ;  /* 0x000000021800788c */ /* 0x000fe2000bf05270 */
[----:B-1-3--:R-:W-:Y:S02]  /*4280*/  SEL R0, RZ, 0x1, P0 ;  /* 0x00000001ff007807 */ /* 0x00afe40000000000 */
[----:B------:R-:W-:Y:S01]  /*4290*/  SEL R10, R10, RZ, P0 ;  /* 0x000000ff0a0a7207 */ /* 0x000fe20000000000 */
[----:B------:R-:W-:Y:S01]  /*42a0*/  USEL UR10, URZ, 0x1, UP0 ;  /* 0x00000001ff0a7887 */ /* 0x000fe20008000000 */
[----:B------:R-:W-:Y:S01]  /*42b0*/  LOP3.LUT R9, R9, R0, RZ, 0x3c, !PT ;  /* 0x0000000009097212 */ /* 0x000fe200078e3cff */
[----:B------:R-:W-:Y:S01]  /*42c0*/  USEL UR24, UR24, URZ, UP0 ;  /* 0x000000ff18187287 */ /* 0x000fe20008000000 */
[----:B------:R1:W-:Y:S03]  /*42d0*/  UTCBAR [UR11], URZ ;  /* 0x000000ff0b0073e9 */ /* 0x0003e600080000ff */
[----:B------:R-:W-:Y:S01]  /*42e0*/  LOP3.LUT R11, R11, UR10, RZ, 0x3c, !PT ;  /* 0x0000000a0b0b7c12 */ /* 0x000fe2000f8e3cff */
[----:B------:R-:W-:Y:S07]  /*42f0*/  @P1 BRA `(.L_x_79) ;  /* 0xfffffff800ac1947 */ /* 0x000fee000383ffff */
[----:B------:R-:W3:Y:S01]  /*4300*/  S2UR UR4, SR_CgaCtaId ;  /* 0x00000000000479c3 */ /* 0x000ee20000008800 */
[----:B------:R-:W-:Y:S01]  /*4310*/  ELECT P0, URZ, PT ;  /* 0x0000000000ff782f */ /* 0x000fe20003800000 */
[----:B------:R-:W-:Y:S01]  /*4320*/  IMAD.MOV.U32 R0, RZ, RZ, 0x1 ;  /* 0x00000001ff007424 */ /* 0x000fe200078e00ff */
[----:B------:R-:W-:Y:S01]  /*4330*/  UIADD3 UR9, UPT, UPT, UR9, 0x140, URZ ;  /* 0x0000014009097890 */ /* 0x000fe2000fffe0ff */
[----:B------:R-:W-:Y:S01]  /*4340*/  SHF.L.U32 R2, R11, 0x1f, RZ ;  /* 0x0000001f0b027819 */ /* 0x000fe200000006ff */
[----:B------:R-:W-:-:S03]  /*4350*/  UMOV UR5, 0x40 ;  /* 0x0000004000057882 */ /* 0x000fc60000000000 */
[----:B------:R-:W-:Y:S01]  /*4360*/  UVIRTCOUNT.DEALLOC.SMPOOL 0x80 ;  /* 0x000000800000784c */ /* 0x000fe20000000000 */
[----:B---3--:R-:W-:Y:S02]  /*4370*/  ULEA UR4, UR4, UR5, 0x18 ;  /* 0x0000000504047291 */ /* 0x008fe4000f8ec0ff */
[----:B------:R-:W-:-:S07]  /*4380*/  ULEA UR5, UR24, UR9, 0x3 ;  /* 0x0000000918057291 */ /* 0x000fce000f8e18ff */
[----:B------:R3:W-:Y:S02]  /*4390*/  @P0 STS.U8 [UR4+0x1c], R0 ;  /* 0x00001c00ff000988 */ /* 0x0007e40008000004 */
[----:B------:R-:W2:Y:S02]  /*43a0*/  SYNCS.PHASECHK.TRANS64.TRYWAIT P0, [UR5], R2 ;  /* 0x00000002ff0075a7 */ /* 0x000ea40008001105 */
[----:B--23--:R-:W-:Y:S05]  /*43b0*/  @!P0 BRA `(.L_x_80) ;  /* 0x000000a800e08947 */ /* 0x00cfea0003800000 */
.L_x_237:
[----:B------:R-:W-:-:S04]  /*43c0*/  UIADD3 UR6, UPT, UPT, UR24, 0x1, URZ ;  /* 0x0000000118067890 */ /* 0x000fc8000fffe0ff */
[----:B------:R-:W-:-:S04]  /*43d0*/  UISETP.NE.AND UP0, UPT, UR6, 0x2, UPT ;  /* 0x000000020600788c */ /* 0x000fc8000bf05270 */
[----:B------:R-:W-:Y:S02]  /*43e0*/  USEL UR5, URZ, 0x1, UP0 ;  /* 0x00000001ff057887 */ /* 0x000fe40008000000 */
[----:B------:R-:W-:-:S04]  /*43f0*/  USEL UR6, UR6, URZ, UP0 ;  /* 0x000000ff06067287 */ /* 0x000fc80008000000 */
[----:B------:R-:W-:Y:S01]  /*4400*/  ULEA UR6, UR6, UR9, 0x3 ;  /* 0x0000000906067291 */ /* 0x000fe2000f8e18ff */
[----:B--2---:R-:W-:-:S04]  /*4410*/  LOP3.LUT R2, R11, UR5, RZ, 0x3c, !PT ;  /* 0x000000050b027c12 */ /* 0x004fc8000f8e3cff */
[----:B------:R-:W-:-:S04]  /*4420*/  SHF.L.U32 R2, R2, 0x1f, RZ ;  /* 0x0000001f02027819 */ /* 0x000fc800000006ff */
[----:B------:R-:W2:Y:S02]  /*4430*/  SYNCS.PHASECHK.TRANS64.TRYWAIT P0, [UR6], R2 ;  /* 0x00000002ff0075a7 */ /* 0x000ea40008001106 */
[----:B--2---:R-:W-:Y:S05]  /*4440*/  @!P0 BRA `(.L_x_81) ;  /* 0x000000a800d48947 */ /* 0x004fea0003800000 */
.L_x_239:
[----:B------:R-:W-:Y:S01]  /*4450*/  NOP ;  /* 0x0000000000007918 */ /* 0x000fe20000000000 */
[----:B--2---:R-:W2:Y:S01]  /*4460*/  LDS R0, [UR4+0x14] ;  /* 0x00001404ff007984 */ /* 0x004ea20008000800 */
[----:B------:R-:W-:Y:S01]  /*4470*/  ULOP3.LUT UR6, UR25, 0xffff, URZ, 0xc0, !UPT ;  /* 0x0000ffff19067892 */ /* 0x000fe2000f8ec0ff */
[----:B------:R-:W-:Y:S01]  /*4480*/  UMOV UR8, 0xffff ;  /* 0x0000ffff00087882 */ /* 0x000fe20000000000 */
[----:B------:R-:W-:Y:S02]  /*4490*/  UMOV UR5, 0x1 ;  /* 0x0000000100057882 */ /* 0x000fe40000000000 */
[----:B------:R-:W-:-:S04]  /*44a0*/  USHF.R.U32.HI UR6, URZ, 0x5, UR6 ;  /* 0x00000005ff067899 */ /* 0x000fc80008011606 */
[----:B------:R-:W-:Y:S02]  /*44b0*/  USHF.L.U32 UR8, UR8, UR6, URZ ;  /* 0x0000000608087299 */ /* 0x000fe400080006ff */
[----:B------:R-:W-:-:S04]  /*44c0*/  USHF.L.U32 UR5, UR5, UR6, URZ ;  /* 0x0000000605057299 */ /* 0x000fc800080006ff */
[----:B--2---:R-:W-:-:S04]  /*44d0*/  LOP3.LUT R0, R0, UR8, RZ, 0xc0, !PT ;  /* 0x0000000800007c12 */ /* 0x004fc8000f8ec0ff */
[----:B------:R-:W-:-:S13]  /*44e0*/  ISETP.NE.AND P0, PT, R0, UR8, PT ;  /* 0x0000000800007c0c */ /* 0x000fda000bf05270 */
[----:B------:R-:W-:Y:S05]  /*44f0*/  @P0 BRA `(.L_x_82) ;  /* 0x0000000000580947 */ /* 0x000fea0003800000 */
[----:B------:R-:W2:Y:S02]  /*4500*/  LDS R0, [UR4+0x18] ;  /* 0x00001804ff007984 */ /* 0x000ea40008000800 */
[----:B--2---:R-:W-:-:S04]  /*4510*/  LOP3.LUT R0, R0, UR5, RZ, 0xc0, !PT ;  /* 0x0000000500007c12 */ /* 0x004fc8000f8ec0ff */
[----:B------:R-:W-:-:S13]  /*4520*/  ISETP.NE.AND P0, PT, R0, UR5, PT ;  /* 0x0000000500007c0c */ /* 0x000fda000bf05270 */
[----:B------:R-:W-:Y:S05]  /*4530*/  @P0 BRA `(.L_x_83) ;  /* 0x00000000003c0947 */ /* 0x000fea0003800000 */
[----:B------:R-:W2:Y:S01]  /*4540*/  S2R R2, SR_LANEID ;  /* 0x0000000000027919 */ /* 0x000ea20000000000 */
[----:B------:R-:W-:Y:S01]  /*4550*/  ULOP3.LUT UR8, URZ, UR8, URZ, 0x33, !UPT ;  /* 0x00000008ff087292 */ /* 0x000fe2000f8e33ff */
[----:B------:R-:W-:Y:S02]  /*4560*/  VOTEU.ANY UR7, UPT, PT ;  /* 0x0000000000077886 */ /* 0x000fe400038e0100 */
[----:B------:R-:W-:-:S03]  /*4570*/  UFLO.U32 UR7, UR7 ;  /* 0x00000007000772bd */ /* 0x000fc600080e0000 */
[----:B------:R-:W-:-:S04]  /*4580*/  IMAD.U32 R0, RZ, RZ, UR8 ;  /* 0x00000008ff007e24 */ /* 0x000fc8000f8e00ff */
[----:B------:R3:W1:Y:S02]  /*4590*/  REDUX UR6, R0 ;  /* 0x00000000000673c4 */ /* 0x0006640000000000 */
[----:B------:R1:W-:Y:S01]  /*45a0*/  UTCATOMSWS.AND URZ, UR8 ;  /* 0x0000000800ff79e3 */ /* 0x0003e20008000000 */
[----:B--2---:R-:W-:Y:S02]  /*45b0*/  ISETP.EQ.U32.AND P0, PT, R2, UR7, PT ;  /* 0x0000000702007c0c */ /* 0x004fe4000bf02070 */
[----:B---3--:R-:W-:Y:S02]  /*45c0*/  LOP3.LUT R0, RZ, UR5, RZ, 0x33, !PT ;  /* 0x00000005ff007c12 */ /* 0x008fe4000f8e33ff */
[----:B-1----:R-:W-:Y:S02]  /*45d0*/  MOV R2, UR6 ;  /* 0x0000000600027c02 */ /* 0x002fe40008000f00 */
[----:B------:R-:W1:Y:S07]  /*45e0*/  REDUX UR5, R0 ;  /* 0x00000000000573c4 */ /* 0x000e6e0000000000 */
[----:B------:R2:W-:Y:S01]  /*45f0*/  @P0 ATOMS.AND RZ, [UR4+0x14], R2 ;  /* 0x00001402ffff098c */ /* 0x0005e2000a800004 */
[----:B-1----:R-:W-:-:S05]  /*4600*/  IMAD.U32 R0, RZ, RZ, UR5 ;  /* 0x00000005ff007e24 */ /* 0x002fca000f8e00ff */
[----:B------:R2:W-:Y:S01]  /*4610*/  @P0 ATOMS.AND RZ, [UR4+0x18], R0 ;  /* 0x00001800ffff098c */ /* 0x0005e2000a800004 */
[----:B------:R-:W-:Y:S05]  /*4620*/  BRA `(.L_x_84) ;  /* 0x0000000000147947 */ /* 0x000fea0003800000 */
.L_x_83:
[----:B------:R-:W-:Y:S02]  /*4630*/  MOV R2, 0x4650 ;  /* 0x0000465000027802 */ /* 0x000fe40000000f00 */
[----:B-1--45:R-:W-:Y:S05]  /*4640*/  CALL.REL.NOINC `($__internal_0_$__cuda_sm10x_tcgen05_guardrail_trap_col_being_dealloced_not_returned_by_alloc) ;  /* 0x000000b0006c7944 */ /* 0x032fea0003c00000 */
[----:B------:R-:W-:Y:S05]  /*4650*/  BRA `(.L_x_84) ;  /* 0x0000000000087947 */ /* 0x000fea0003800000 */
.L_x_82:
[----:B------:R-:W-:Y:S02]  /*4660*/  MOV R2, 0x4680 ;  /* 0x0000468000027802 */ /* 0x000fe40000000f00 */
[----:B-1--45:R-:W-:Y:S05]  /*4670*/  CALL.REL.NOINC `($__internal_2_$__cuda_sm10x_tcgen05_guardrail_trap_unallocated_columns_being_dealloced) ;  /* 0x000000b000787944 */ /* 0x032fea0003c00000 */
.L_x_84:
[----:B------:R-:W-:Y:S01]  /*4680*/  NOP ;  /* 0x0000000000007918 */ /* 0x000fe20000000000 */
[----:B------:R-:W-:Y:S05]  /*4690*/  EXIT ;  /* 0x000000000000794d */ /* 0x000fea0003800000 */
.L_x_68:
[----:B------:R-:W-:-:S09]  /*46a0*/  UISETP.NE.OR UP5, UPT, UR8, 0x3, !UP5 ;  /* 0x000000030800788c */ /* 0x000fd2000efa5670 */
[----:B------:R-:W-:Y:S05]  /*46b0*/  BRA.U UP5, `(.L_x_85) ;  /* 0x0000001905387547 */ /* 0x000fea000b800000 */
[----:B------:R-:W3:Y:S01]  /*46c0*/  LDC R0, c[0x0][0xf30] ;  /* 0x0003cc00ff007b82 */ /* 0x000ee20000000800 */
[----:B------:R-:W-:Y:S01]  /*46d0*/  UMOV UR5, 0x400 ;  /* 0x0000040000057882 */ /* 0x000fe20000000000 */
[----:B------:R-:W-:Y:S01]  /*46e0*/  CS2R R30, SRZ ;  /* 0x00000000001e7805 */ /* 0x000fe2000001ff00 */
[----:B------:R-:W-:Y:S01]  /*46f0*/  ULEA UR5, UR37, UR5, 0x18 ;  /* 0x0000000525057291 */ /* 0x000fe2000f8ec0ff */
[----:B------:R-:W-:Y:S01]  /*4700*/  IMAD.MOV.U32 R27, RZ, RZ, 0x1000 ;  /* 0x00001000ff1b7424 */ /* 0x000fe200078e00ff */
[----:B------:R-:W-:Y:S02]  /*4710*/  UPLOP3.LUT UP0, UPT, UPT, UPT, UPT, 0x40, 0x4 ;  /* 0x000000000004789c */ /* 0x000fe40003f0e870 */
[----:B------:R-:W-:Y:S01]  /*4720*/  UIADD3 UR57, UPT, UPT, UR5, 0xc0, URZ ;  /* 0x000000c005397890 */ /* 0x000fe2000fffe0ff */
[----:B------:R-:W4:Y:S01]  /*4730*/  LDC R26, c[0x0][0x370] ;  /* 0x0000dc00ff1a7b82 */ /* 0x000f220000000800 */
[----:B------:R-:W-:Y:S02]  /*4740*/  UIADD3 UR49, UPT, UPT, UR5, 0xc8, URZ ;  /* 0x000000c805317890 */ /* 0x000fe4000fffe0ff */
[----:B------:R-:W-:-:S02]  /*4750*/  UIADD3 UR41, UPT, UPT, UR5, 0xd0, URZ ;  /* 0x000000d005297890 */ /* 0x000fc4000fffe0ff */
[----:B------:R-:W-:-:S03]  /*4760*/  UIADD3 UR25, UPT, UPT, UR5, 0xd8, URZ ;  /* 0x000000d805197890 */ /* 0x000fc6000fffe0ff */
[----:B------:R-:W1:Y:S08]  /*4770*/  LDC R3, c[0x0][0xf0c] ;  /* 0x0003c300ff037b82 */ /* 0x000e700000000800 */
[----:B------:R-:W1:Y:S01]  /*4780*/  LDC R24, c[0x0][0xf20] ;  /* 0x0003c800ff187b82 */ /* 0x000e620000000800 */
[----:B---3--:R-:W-:-:S07]  /*4790*/  ISETP.NE.AND P1, PT, R0, 0x1, PT ;  /* 0x000000010000780c */ /* 0x008fce0003f25270 */
[----:B------:R-:W3:Y:S08]  /*47a0*/  LDC.64 R32, c[0x0][0x348] ;  /* 0x0000d200ff207b82 */ /* 0x000ef00000000a00 */
[----:B------:R-:W1:Y:S08]  /*47b0*/  LDC.64 R14, c[0x0][0xc88] ;  /* 0x00032200ff0e7b82 */ /* 0x000e700000000a00 */
[----:B------:R-:W1:Y:S08]  /*47c0*/  LDC.64 R18, c[0x0][0xf10] ;  /* 0x0003c400ff127b82 */ /* 0x000e700000000a00 */
[----:B------:R-:W1:Y:S08]  /*47d0*/  LDC.64 R6, c[0x0][0xf18] ;  /* 0x0003c600ff067b82 */ /* 0x000e700000000a00 */
[----:B------:R-:W1:Y:S08]  /*47e0*/  LDC.64 R4, c[0x0][0xf28] ;  /* 0x0003ca00ff047b82 */ /* 0x000e700000000a00 */
[----:B------:R-:W1:Y:S08]  /*47f0*/  LDC.64 R16, c[0x0][0xc90] ;  /* 0x00032400ff107b82 */ /* 0x000e700000000a00 */
[----:B---34-:R-:W1:Y:S02]  /*4800*/  LDC R25, c[0x0][0x374] ;  /* 0x0000dd00ff197b82 */ /* 0x018e640000000800 */
.L_x_100:
[C---:B------:R-:W-:Y:S02]  /*4810*/  LEA R0, R31.reuse, UR5, 0x3 ;  /* 0x000000051f007c11 */ /* 0x040fe4000f8e18ff */
[----:B------:R-:W-:Y:S02]  /*4820*/  SHF.L.U32 R2, R30, 0x1f, RZ ;  /* 0x0000001f1e027819 */ /* 0x000fe400000006ff */
[----:B------:R-:W-:Y:S02]  /*4830*/  LEA R20, R31, UR5, 0x4 ;  /* 0x000000051f147c11 */ /* 0x000fe4000f8e20ff */
[----:B---3--:R-:W3:Y:S02]  /*4840*/  SYNCS.PHASECHK.TRANS64.TRYWAIT P0, [R0+URZ+0x110], R2 ;  /* 0x00011002000075a7 */ /* 0x008ee400080011ff */
[----:B---3--:R-:W-:Y:S05]  /*4850*/  @!P0 BRA `(.L_x_86) ;  /* 0x000000a400e88947 */ /* 0x008fea0003800000 */
.L_x_240:
[----:B--2---:R-:W-:Y:S01]  /*4860*/  ISETP.GE.AND P0, PT, R43, 0x1, PT ;  /* 0x000000012b00780c */ /* 0x004fe20003f06270 */
[----:B------:R-:W2:Y:S01]  /*4870*/  LDS.128 R20, [R20+0x180] ;  /* 0x0001800014147984 */ /* 0x000ea20000000c00 */
[----:B-1----:R-:W-:Y:S01]  /*4880*/  ISETP.NE.U32.AND P5, PT, R16, RZ, PT ;  /* 0x000000ff1000720c */ /* 0x002fe20003fa5070 */
[----:B---3--:R-:W-:Y:S01]  /*4890*/  VIADD R0, R0, 0x120 ;  /* 0x0000012000007836 */ /* 0x008fe20000000000 */
[----:B------:R-:W-:Y:S01]  /*48a0*/  ISETP.NE.U32.AND P4, PT, R16, RZ, PT ;  /* 0x000000ff1000720c */ /* 0x000fe20003f85070 */
[----:B------:R-:W-:Y:S01]  /*48b0*/  IMAD.MOV.U32 R28, RZ, RZ, 0x1 ;  /* 0x00000001ff1c7424 */ /* 0x000fe200078e00ff */
[C---:B------:R-:W-:Y:S01]  /*48c0*/  ISETP.NE.AND.EX P5, PT, R17.reuse, RZ, PT, P5 ;  /* 0x000000ff1100720c */ /* 0x040fe20003fa5350 */
[----:B------:R-:W-:Y:S01]  /*48d0*/  USHF.L.U32 UR58, UR11, 0x7, URZ ;  /* 0x000000070b3a7899 */ /* 0x000fe200080006ff */
[----:B------:R-:W-:Y:S01]  /*48e0*/  PRMT R0, RZ, 0x654, R0 ;  /* 0x00000654ff007816 */ /* 0x000fe20000000000 */
[----:B------:R-:W-:Y:S01]  /*48f0*/  @!PT LDS RZ, [RZ] ;  /* 0x00000000fffff984 */ /* 0x000fe20000000800 */
[----:B------:R-:W-:Y:S01]  /*4900*/  @!PT LDS RZ, [RZ] ;  /* 0x00000000fffff984 */ /* 0x000fe20000000800 */
[----:B------:R-:W-:Y:S01]  /*4910*/  @!PT LDS RZ, [RZ] ;  /* 0x00000000fffff984 */ /* 0x000fe20000000800 */
[----:B------:R-:W-:Y:S01]  /*4920*/  @!PT LDS RZ, [RZ] ;  /* 0x00000000fffff984 */ /* 0x000fe20000000800 */
[----:B------:R1:W-:Y:S06]  /*4930*/  MEMBAR.ALL.CTA ;  /* 0x0000000000007992 */ /* 0x0003ec0000008000 */
[----:B-1----:R-:W1:Y:S01]  /*4940*/  FENCE.VIEW.ASYNC.S ;  /* 0x00000000000073c6 */ /* 0x002e620000000000 */
[----:B------:R-:W-:Y:S01]  /*4950*/  ISETP.NE.AND.EX P4, PT, R17, RZ, PT, P4 ;  /* 0x000000ff1100720c */ /* 0x000fe20003f85340 */
[----:B------:R-:W-:Y:S01]  /*4960*/  USHF.L.U32 UR59, UR27, 0x7, URZ ;  /* 0x000000071b3b7899 */ /* 0x000fe200080006ff */
[----:B------:R-:W-:Y:S01]  /*4970*/  SHF.L.U32 R28, R28, 0x1f, RZ ;  /* 0x0000001f1c1c7819 */ /* 0x000fe200000006ff */
[----:B-1----:R1:W-:Y:S01]  /*4980*/  SYNCS.ARRIVE.TRANS64.RED.A1T0 RZ, [R0+URZ], RZ ;  /* 0x000000ff00ff79a7 */ /* 0x0023e200081004ff */
[----:B--2---:R-:W-:Y:S11]  /*4990*/  LOP3.LUT P3, RZ, R22, 0x1, RZ, 0xc0, !PT ;  /* 0x0000000116ff7812 */ /* 0x004ff6000786c0ff */
[----:B------:R-:W-:Y:S02]  /*49a0*/  @!UPT UIADD3 URZ, UPT, UPT, URZ, URZ, URZ ;  /* 0x000000fffffff290 */ /* 0x000fe4000fffe0ff */
[----:B------:R-:W-:Y:S02]  /*49b0*/  @P3 MOV R11, R20 ;  /* 0x00000014000b3202 */ /* 0x000fe40000000f00 */
[----:B------:R-:W-:Y:S01]  /*49c0*/  @P3 LOP3.LUT R10, R21, 0xffff, RZ, 0xc0, !PT ;  /* 0x0000ffff150a3812 */ /* 0x000fe200078ec0ff */
[----:B-1----:R-:W-:Y:S06]  /*49d0*/  @!P0 BRA `(.L_x_87) ;  /* 0x0000000000a48947 */ /* 0x002fec0003800000 */
[-C--:B------:R-:W-:Y:S01]  /*49e0*/  IMAD.HI.U32 R0, R25, R7.reuse, RZ ;  /* 0x0000000719007227 */ /* 0x080fe200078e00ff */
[----:B------:R-:W-:Y:S02]  /*49f0*/  ISETP.NE.AND P0, PT, R6, 0x1, PT ;  /* 0x000000010600780c */ /* 0x000fe40003f05270 */
[----:B------:R-:W-:Y:S01]  /*4a00*/  ISETP.NE.AND P2, PT, R43, 0x1, PT ;  /* 0x000000012b00780c */ /* 0x000fe20003f45270 */
[----:B------:R-:W-:Y:S01]  /*4a10*/  IMAD.HI.U32 R9, R26, R18, RZ ;  /* 0x000000121a097227 */ /* 0x000fe200078e00ff */
[----:B------:R-:W-:Y:S02]  /*4a20*/  SHF.R.U32.HI R0, RZ, R24, R0 ;  /* 0x00000018ff007219 */ /* 0x000fe40000011600 */
[----:B------:R-:W-:Y:S01]  /*4a30*/  ISETP.NE.AND P6, PT, R3, 0x1, PT ;  /* 0x000000010300780c */ /* 0x000fe20003fc5270 */
[----:B------:R-:W-:Y:S01]  /*4a40*/  IMAD.HI.U32 R13, R10, R7, RZ ;  /* 0x000000070a0d7227 */ /* 0x000fe200078e00ff */
[----:B------:R-:W-:Y:S02]  /*4a50*/  SHF.R.U32.HI R9, RZ, R19, R9 ;  /* 0x00000013ff097219 */ /* 0x000fe40000011609 */
[----:B------:R-:W-:Y:S01]  /*4a60*/  SEL R0, R25, R0, !P0 ;  /* 0x0000000019007207 */ /* 0x000fe20004000000 */
[----:B------:R-:W-:Y:S01]  /*4a70*/  IMAD.HI.U32 R12, R11, R18, RZ ;  /* 0x000000120b0c7227 */ /* 0x000fe200078e00ff */
[----:B------:R-:W-:Y:S03]  /*4a80*/  SEL R9, R26, R9, !P6 ;  /* 0x000000091a097207 */ /* 0x000fe60007000000 */
[-C--:B------:R-:W-:Y:S01]  /*4a90*/  IMAD.HI.U32 R8, R0, R4.reuse, RZ ;  /* 0x0000000400087227 */ /* 0x080fe200078e00ff */
[----:B------:R-:W-:Y:S03]  /*4aa0*/  SHF.R.U32.HI R12, RZ, R19, R12 ;  /* 0x00000013ff0c7219 */ /* 0x000fe6000001160c */
[----:B------:R-:W-:Y:S01]  /*4ab0*/  IMAD.HI.U32 R2, R9, R4, RZ ;  /* 0x0000000409027227 */ /* 0x000fe200078e00ff */
[-C--:B------:R-:W-:Y:S02]  /*4ac0*/  @P2 SHF.R.U32.HI R0, RZ, R5.reuse, R8 ;  /* 0x00000005ff002219 */ /* 0x080fe40000011608 */
[----:B------:R-:W-:Y:S02]  /*4ad0*/  SHF.R.U32.HI R8, RZ, R24, R13 ;  /* 0x00000018ff087219 */ /* 0x000fe4000001160d */
[----:B------:R-:W-:Y:S01]  /*4ae0*/  @P2 SHF.R.U32.HI R9, RZ, R5, R2 ;  /* 0x00000005ff092219 */ /* 0x000fe20000011602 */
[----:B------:R-:W-:Y:S01]  /*4af0*/  IMAD R0, R43, R0, RZ ;  /* 0x000000002b007224 */ /* 0x000fe200078e02ff */
[----:B------:R-:W-:Y:S02]  /*4b00*/  SEL R8, R10, R8, !P0 ;  /* 0x000000080a087207 */ /* 0x000fe40004000000 */
[----:B------:R-:W-:Y:S01]  /*4b10*/  SEL R2, R11, R12, !P6 ;  /* 0x0000000c0b027207 */ /* 0x000fe20007000000 */
[C---:B------:R-:W-:Y:S01]  /*4b20*/  IMAD R12, R43.reuse, R9, RZ ;  /* 0x000000092b0c7224 */ /* 0x040fe200078e02ff */
[C---:B------:R-:W-:Y:S01]  /*4b30*/  ISETP.GE.AND P0, PT, R8.reuse, R0, PT ;  /* 0x000000000800720c */ /* 0x040fe20003f06270 */
[----:B------:R-:W-:Y:S03]  /*4b40*/  IMAD.HI.U32 R0, R8, R4, RZ ;  /* 0x0000000408007227 */ /* 0x000fe600078e00ff */
[----:B------:R-:W-:Y:S02]  /*4b50*/  ISETP.GE.OR P0, PT, R2, R12, P0 ;  /* 0x0000000c0200720c */ /* 0x000fe40000706670 */
[-C--:B------:R-:W-:Y:S04]  /*4b60*/  SHF.R.U32.HI R0, RZ, R5.reuse, R0 ;  /* 0x00000005ff007219 */ /* 0x080fe80000011600 */
[----:B------:R-:W-:Y:S05]  /*4b70*/  SEL R13, R8, R0, !P2 ;  /* 0x00000000080d7207 */ /* 0x000fea0005000000 */
[----:B------:R-:W-:Y:S02]  /*4b80*/  IMAD.MOV R12, RZ, RZ, -R13 ;  /* 0x000000ffff0c7224 */ /* 0x000fe400078e0a0d */
[C---:B------:R-:W-:Y:S04]  /*4b90*/  @!P0 IMAD.HI.U32 R0, R2.reuse, R4, RZ ;  /* 0x0000000402008227 */ /* 0x040fe800078e00ff */
[----:B------:R-:W-:Y:S01]  /*4ba0*/  IMAD R12, R43, R12, R8 ;  /* 0x0000000c2b0c7224 */ /* 0x000fe200078e0208 */
[----:B------:R-:W-:Y:S04]  /*4bb0*/  @!P0 SHF.R.U32.HI R0, RZ, R5, R0 ;  /* 0x00000005ff008219 */ /* 0x000fe80000011600 */
[----:B------:R-:W-:Y:S04]  /*4bc0*/  @!P0 SEL R0, R2, R0, !P2 ;  /* 0x0000000002008207 */ /* 0x000fe80005000000 */
[----:B------:R-:W-:Y:S01]  /*4bd0*/  @!P0 IADD3 R13, PT, PT, R13, -R0, RZ ;  /* 0x800000000d0d8210 */ /* 0x000fe20007ffe0ff */
[----:B------:R-:W-:Y:S01]  /*4be0*/  @!P0 IMAD R0, R9, R12, R0 ;  /* 0x0000000c09008224 */ /* 0x000fe200078e0200 */
[----:B------:R-:W-:Y:S01]  /*4bf0*/  IADD3 R9, PT, PT, -R8, RZ, RZ ;  /* 0x000000ff08097210 */ /* 0x000fe20007ffe1ff */
[--C-:B------:R-:W-:Y:S02]  /*4c00*/  IMAD.MOV R12, RZ, RZ, -R2.reuse ;  /* 0x000000ffff0c7224 */ /* 0x100fe400078e0a02 */
[----:B------:R-:W-:Y:S02]  /*4c10*/  @!P0 IMAD R8, R13, R43, R2 ;  /* 0x0000002b0d088224 */ /* 0x000fe400078e0202 */
[----:B------:R-:W-:Y:S02]  /*4c20*/  @!P0 IMAD.MOV.U32 R2, RZ, RZ, R0 ;  /* 0x000000ffff028224 */ /* 0x000fe400078e0000 */
[----:B------:R-:W-:Y:S02]  /*4c30*/  IMAD R11, R3, R12, R11 ;  /* 0x0000000c030b7224 */ /* 0x000fe400078e020b */
[----:B------:R-:W-:Y:S02]  /*4c40*/  IMAD R10, R6, R9, R10 ;  /* 0x00000009060a7224 */ /* 0x000fe400078e020a */
[----:B------:R-:W-:Y:S02]  /*4c50*/  IMAD R11, R2, R3, R11 ;  /* 0x00000003020b7224 */ /* 0x000fe400078e020b */
[----:B------:R-:W-:Y:S02]  /*4c60*/  IMAD R10, R8, R6, R10 ;  /* 0x00000006080a7224 */ /* 0x000fe400078e020a */
.L_x_87:
[----:B------:R-:W-:Y:S05]  /*4c70*/  BRA.U UP0, `(.L_x_88) ;  /* 0x0000000100107547 */ /* 0x000fea000b800000 */
[----:B------:R-:W-:Y:S04]  /*4c80*/  MOV R2, UR4 ;  /* 0x0000000400027c02 */ /* 0x000fe80008000f00 */
[----:B------:R-:W-:Y:S04]  /*4c90*/  SHF.L.U32 R2, R2, 0x1f, RZ ;  /* 0x0000001f02027819 */ /* 0x000fe800000006ff */
[----:B------:R-:W1:Y:S02]  /*4ca0*/  SYNCS.PHASECHK.TRANS64.TRYWAIT P0, [UR5+0x108], R2 ;  /* 0x00010802ff0075a7 */ /* 0x000e640008001105 */
[----:B-1----:R-:W-:Y:S05]  /*4cb0*/  @!P0 BRA `(.L_x_89) ;  /* 0x000000a000e48947 */ /* 0x002fea0003800000 */
.L_x_88:
[----:B------:R-:W-:Y:S05]  /*4cc0*/  @!P5 BRA `(.L_x_90) ;  /* 0x00000000002cd947 */ /* 0x000fea0003800000 */
[----:B------:R-:W-:Y:S01]  /*4cd0*/  ISETP.NE.U32.AND P0, PT, R14, RZ, PT ;  /* 0x000000ff0e00720c */ /* 0x000fe20003f05070 */
[----:B------:R-:W-:Y:S03]  /*4ce0*/  IMAD.MOV.U32 R86, RZ, RZ, 0x1 ;  /* 0x00000001ff567424 */ /* 0x000fe600078e00ff */
[----:B------:R-:W-:Y:S11]  /*4cf0*/  ISETP.NE.AND.EX P0, PT, R15, RZ, PT, P0 ;  /* 0x000000ff0f00720c */ /* 0x000ff60003f05300 */
[----:B------:R-:W-:Y:S02]  /*4d00*/  @!UPT UIADD3 URZ, UPT, UPT, URZ, URZ, URZ ;  /* 0x000000fffffff290 */ /* 0x000fe4000fffe0ff */
[----:B------:R-:W2:Y:S01]  /*4d10*/  @P0 LDC.64 R8, c[0x0][0xc88] ;  /* 0x00032200ff080b82 */ /* 0x000ea20000000a00 */
[----:B-1----:R-:W-:Y:S04]  /*4d20*/  @P0 IMAD R0, R16, UR44, RZ ;  /* 0x0000002c10000c24 */ /* 0x002fe8000f8e02ff */
[----:B--2---:R-:W-:Y:S04]  /*4d30*/  @P0 IMAD.WIDE R8, R0, 0x4, R8 ;  /* 0x0000000400080825 */ /* 0x004fe800078e0208 */
[----:B------:R-:W-:Y:S01]  /*4d40*/  HFMA2 R0, -RZ, RZ, 0, 5.9604644775390625e-08 ;  /* 0x00000001ff007431 */ /* 0x000fe200000001ff */
[----:B-----5:R2:W5:Y:S04]  /*4d50*/  @P0 LDG.E R53, desc[UR46][R8.64] ;  /* 0x0000002e08350981 */ /* 0x020568000c1e1900 */
[----:B------:R-:W-:Y:S01]  /*4d60*/  @!P0 PRMT R86, R0, 0x7610, R86 ;  /* 0x0000761000568816 */ /* 0x000fe20000000056 */
[----:B--2---:R-:W3:Y:S06]  /*4d70*/  @!P0 LDC R53, c[0x0][0xc80] ;  /* 0x00032000ff358b82 */ /* 0x004eec0000000800 */
.L_x_90:
[----:B---3-5:R-:W-:Y:S01]  /*4d80*/  @!P4 FSETP.EQ.AND P0, PT, R53, RZ, PT ;  /* 0x000000ff3500c20b */ /* 0x028fe20003f02000 */
[----:B------:R-:W-:Y:S01]  /*4d90*/  @!UPT UIADD3 URZ, UPT, UPT, URZ, URZ, URZ ;  /* 0x000000fffffff290 */ /* 0x000fe2000fffe0ff */
[----:B------:R-:W-:Y:S11]  /*4da0*/  @!P4 BRA `(.L_x_91) ;  /* 0x000000000018c947 */ /* 0x000ff60003800000 */
[----:B------:R-:W-:Y:S02]  /*4db0*/  LOP3.LUT P2, RZ, R86, 0xff, RZ, 0xc0, !PT ;  /* 0x000000ff56ff7812 */ /* 0x000fe4000784c0ff */
[----:B------:R-:W-:Y:S04]  /*4dc0*/  ISETP.NE.U32.AND P0, PT, R14, RZ, PT ;  /* 0x000000ff0e00720c */ /* 0x000fe80003f05070 */
[----:B------:R-:W-:Y:S04]  /*4dd0*/  ISETP.NE.AND.EX P0, PT, R15, RZ, PT, P0 ;  /* 0x000000ff0f00720c */ /* 0x000fe80003f05300 */
[----:B------:R-:W-:Y:S03]  /*4de0*/  PLOP3.LUT P0, PT, P0, PT, PT, 0x8, 0x80 ;  /* 0x000000000080781c */ /* 0x000fe6000070e170 */
[----:B------:R-:W-:Y:S11]  /*4df0*/  @P2 FSETP.EQ.AND P0, PT, R53, RZ, PT ;  /* 0x000000ff3500220b */ /* 0x000ff60003f02000 */
[----:B------:R-:W-:Y:S02]  /*4e00*/  @!UPT UIADD3 URZ, UPT, UPT, URZ, URZ, URZ ;  /* 0x000000fffffff290 */ /* 0x000fe4000fffe0ff */
.L_x_91:
[----:B------:R-:W2:Y:S01]  /*4e10*/  SYNCS.PHASECHK.TRANS64.TRYWAIT P2, [UR5+0xe0], R28 ;  /* 0x0000e01cff0075a7 */ /* 0x000ea20008041105 */
[----:B------:R-:W-:Y:S04]  /*4e20*/  ELECT P4, URZ, PT ;  /* 0x0000000000ff782f */ /* 0x000fe80003880000 */
[----:B------:R-:W-:Y:S11]  /*4e30*/  PLOP3.LUT P4, PT, P0, P4, PT, 0xf2, 0x2f ;  /* 0x00000000002f781c */ /* 0x000ff60000789e72 */
[----:B------:R-:W-:Y:S02]  /*4e40*/  @!UPT UIADD3 URZ, UPT, UPT, URZ, URZ, URZ ;  /* 0x000000fffffff290 */ /* 0x000fe4000fffe0ff */
[----:B------:R-:W-:Y:S05]  /*4e50*/  @!P4 IADD3 R8, P0, PT, R32, 0x980, RZ ;  /* 0x000009802008c810 */ /* 0x000fea0007f1e0ff */
[----:B-1----:R-:W-:Y:S01]  /*4e60*/  @!P4 IMAD.X R2, RZ, RZ, R33, P0 ;  /* 0x000000ffff02c224 */ /* 0x002fe200000e0621 */
[----:B--2---:R-:W-:Y:S07]  /*4e70*/  @!P2 BRA `(.L_x_92) ;  /* 0x000000a0008ca947 */ /* 0x004fee0003800000 */
.L_x_243:
[----:B------:R-:W-:Y:S01]  /*4e80*/  @!P4 R2UR UR7, R8 ;  /* 0x000000000807c2ca */ /* 0x000fe200000e0000 */
[----:B------:R-:W-:Y:S01]  /*4e90*/  VOTEU.ALL UP0, P4 ;  /* 0x0000000000ff7886 */ /* 0x000fe20002000000 */
[----:B------:R-:W-:Y:S01]  /*4ea0*/  @!P4 R2UR UR6, R2 ;  /* 0x000000000206c2ca */ /* 0x000fe200000e0000 */
[----:B------:R-:W-:Y:S01]  /*4eb0*/  VOTEU.ALL UP1, P4 ;  /* 0x0000000000ff7886 */ /* 0x000fe20002020000 */
[----:B------:R-:W-:Y:S01]  /*4ec0*/  UMOV UR60, UR44 ;  /* 0x0000002c003c7c82 */ /* 0x000fe20008000000 */
[----:B-1----:R-:W-:Y:S01]  /*4ed0*/  @!P4 IMAD.MOV.U32 R0, RZ, RZ, 0x1000 ;  /* 0x00001000ff00c424 */ /* 0x002fe200078e00ff */
[----:B------:R-:W-:Y:S02]  /*4ee0*/  @!UP0 UIADD3 UR56, UPT, UPT, UR5, 0x200, URZ ;  /* 0x0000020005388890 */ /* 0x000fe4000fffe0ff */
[----:B------:R-:W-:Y:S02]  /*4ef0*/  @!UP0 UIADD3 UR10, UPT, UPT, UR58, 0x40, URZ ;  /* 0x000000403a0a8890 */ /* 0x000fe4000fffe0ff */
[----:B------:R-:W-:Y:S01]  /*4f00*/  @!UP0 UIADD3 UR8, UPT, UPT, UR5, 0xa00, URZ ;  /* 0x00000a0005088890 */ /* 0x000fe2000fffe0ff */
[----:B------:R-:W-:Y:S02]  /*4f10*/  VOTEU.ALL UP0, P4 ;  /* 0x0000000000ff7886 */ /* 0x000fe40002000000 */
[----:B------:R-:W-:Y:S01]  /*4f20*/  IMAD.U32 R8, RZ, RZ, UR7 ;  /* 0x00000007ff087e24 */ /* 0x000fe2000f8e00ff */
[----:B------:R-:W-:Y:S01]  /*4f30*/  UMOV UR7, 0x10000000 ;  /* 0x1000000000077882 */ /* 0x000fe20000000000 */
[----:B------:R-:W-:Y:S01]  /*4f40*/  IMAD.U32 R9, RZ, RZ, UR6 ;  /* 0x00000006ff097e24 */ /* 0x000fe2000f8e00ff */
[----:B------:R-:W-:Y:S01]  /*4f50*/  UMOV UR6, 0x0 ;  /* 0x0000000000067882 */ /* 0x000fe20000000000 */
[----:B------:R-:W-:Y:S01]  /*4f60*/  UMOV UR9, UR57 ;  /* 0x0000003900097c82 */ /* 0x000fe20008000000 */
[----:B------:R-:W-:Y:S01]  /*4f70*/  @!P4 R2UR UR16, R8 ;  /* 0x000000000810c2ca */ /* 0x000fe200000e0000 */
[----:B------:R-:W-:Y:S01]  /*4f80*/  UMOV UR11, UR59 ;  /* 0x0000003b000b7c82 */ /* 0x000fe20008000000 */
[----:B------:R-:W-:Y:S01]  /*4f90*/  @!P4 R2UR UR17, R9 ;  /* 0x000000000911c2ca */ /* 0x000fe200000e0000 */
[----:B------:R-:W-:Y:S01]  /*4fa0*/  UMOV UR12, UR44 ;  /* 0x0000002c000c7c82 */ /* 0x000fe20008000000 */
[----:B------:R-:W-:Y:S01]  /*4fb0*/  UPRMT UR14, UR37, 0x654, UR57 ;  /* 0x00000654250e7896 */ /* 0x000fe20008000039 */
[----:B------:R-:W-:Y:S05]  /*4fc0*/  @!P4 IADD3 R8, P0, PT, R32, 0x980, RZ ;  /* 0x000009802008c810 */ /* 0x000fea0007f1e0ff */
[----:B------:R-:W-:Y:S05]  /*4fd0*/  @!P4 IMAD.X R2, RZ, RZ, R33, P0 ;  /* 0x000000ffff02c224 */ /* 0x000fea00000e0621 */
[----:B------:R1:W-:Y:S01]  /*4fe0*/  @!UP1 UTMALDG.3D [UR56], [UR16], desc[UR6] ;  /* 0x00000638100095b4 */ /* 0x0003e20008011000 */
[----:B------:R1:W-:Y:S01]  /*4ff0*/  @!UP0 UTMALDG.3D [UR8], [UR16], desc[UR6] ;  /* 0x00000608100085b4 */ /* 0x0003e20008011000 */
[----:B------:R1:W-:Y:S01]  /*5000*/  @!P4 SYNCS.ARRIVE.TRANS64.RED.A0TR RZ, [UR5+0xc0], R0 ;  /* 0x0000c000ffffc9a7 */ /* 0x0003e20008300405 */
[----:B------:R-:W-:Y:S01]  /*5010*/  SYNCS.ARRIVE.TRANS64.RED.A1T0 RZ, [UR14], RZ ;  /* 0x000000ffffff79a7 */ /* 0x000fe2000810040e */
[----:B------:R-:W2:Y:S02]  /*5020*/  SYNCS.PHASECHK.TRANS64.TRYWAIT P2, [UR5+0xe8], R28 ;  /* 0x0000e81cff0075a7 */ /* 0x000ea40008041105 */
[----:B-12---:R-:W-:Y:S05]  /*5030*/  @!P2 BRA `(.L_x_93) ;  /* 0x000000a00034a947 */ /* 0x006fea0003800000 */
.L_x_245:
[----:B------:R-:W-:Y:S01]  /*5040*/  @!P4 R2UR UR7, R8 ;  /* 0x000000000807c2ca */ /* 0x000fe200000e0000 */
[----:B------:R-:W-:Y:S01]  /*5050*/  VOTEU.ALL UP0, P4 ;  /* 0x0000000000ff7886 */ /* 0x000fe20002000000 */
[----:B------:R-:W-:Y:S01]  /*5060*/  @!P4 R2UR UR6, R2 ;  /* 0x000000000206c2ca */ /* 0x000fe200000e0000 */
[----:B------:R-:W-:Y:S01]  /*5070*/  VOTEU.ALL UP1, P4 ;  /* 0x0000000000ff7886 */ /* 0x000fe20002020000 */
[----:B------:R-:W-:Y:S01]  /*5080*/  UMOV UR50, UR58 ;  /* 0x0000003a00327c82 */ /* 0x000fe20008000000 */
[----:B------:R-:W-:Y:S01]  /*5090*/  UMOV UR52, UR44 ;  /* 0x0000002c00347c82 */ /* 0x000fe20008000000 */
[----:B------:R-:W-:Y:S01]  /*50a0*/  @!UP0 UIADD3 UR51, UPT, UPT, UR59, 0x40, URZ ;  /* 0x000000403b338890 */ /* 0x000fe2000fffe0ff */
[----:B-1----:R-:W-:Y:S01]  /*50b0*/  @!P4 IMAD.MOV.U32 R0, RZ, RZ, 0x1000 ;  /* 0x00001000ff00c424 */ /* 0x002fe200078e00ff */
[----:B------:R-:W-:Y:S02]  /*50c0*/  @!UP0 UIADD3 UR48, UPT, UPT, UR5, 0x1200, URZ ;  /* 0x0000120005308890 */ /* 0x000fe4000fffe0ff */
[----:B------:R-:W-:Y:S02]  /*50d0*/  @!UP0 UIADD3 UR10, UPT, UPT, UR58, 0x40, URZ ;  /* 0x000000403a0a8890 */ /* 0x000fe4000fffe0ff */
[----:B------:R-:W-:Y:S01]  /*50e0*/  @!UP0 UIADD3 UR8, UPT, UPT, UR5, 0x1a00, URZ ;  /* 0x00001a0005088890 */ /* 0x000fe2000fffe0ff */
[----:B------:R-:W-:Y:S01]  /*50f0*/  IMAD.U32 R8, RZ, RZ, UR7 ;  /* 0x00000007ff087e24 */ /* 0x000fe2000f8e00ff */
[----:B------:R-:W-:Y:S01]  /*5100*/  UMOV UR7, 0x10000000 ;  /* 0x1000000000077882 */ /* 0x000fe20000000000 */
[----:B------:R-:W-:Y:S01]  /*5110*/  IMAD.U32 R9, RZ, RZ, UR6 ;  /* 0x00000006ff097e24 */ /* 0x000fe2000f8e00ff */
[----:B------:R-:W-:Y:S01]  /*5120*/  UMOV UR6, 0x0 ;  /* 0x0000000000067882 */ /* 0x000fe20000000000 */
[----:B------:R-:W-:Y:S01]  /*5130*/  VOTEU.ALL UP0, P4 ;  /* 0x0000000000ff7886 */ /* 0x000fe20002000000 */
[----:B------:R-:W-:Y:S01]  /*5140*/  @!P4 R2UR UR16, R8 ;  /* 0x000000000810c2ca */ /* 0x000fe200000e0000 */
[----:B------:R-:W-:Y:S01]  /*5150*/  UMOV UR9, UR49 ;  /* 0x0000003100097c82 */ /* 0x000fe20008000000 */
[----:B------:R-:W-:Y:S01]  /*5160*/  @!P4 R2UR UR17, R9 ;  /* 0x000000000911c2ca */ /* 0x000fe200000e0000 */
[----:B------:R-:W-:Y:S01]  /*5170*/  UMOV UR12, UR44 ;  /* 0x0000002c000c7c82 */ /* 0x000fe20008000000 */
[----:B------:R-:W-:Y:S01]  /*5180*/  UMOV UR11, UR51 ;  /* 0x00000033000b7c82 */ /* 0x000fe20008000000 */
[----:B------:R-:W-:Y:S01]  /*5190*/  UPRMT UR13, UR37, 0x654, UR49 ;  /* 0x00000654250d7896 */ /* 0x000fe20008000031 */
[----:B------:R-:W-:Y:S05]  /*51a0*/  @!P4 IADD3 R8, P0, PT, R32, 0x980, RZ ;  /* 0x000009802008c810 */ /* 0x000fea0007f1e0ff */
[----:B------:R-:W-:Y:S04]  /*51b0*/  @!P4 IMAD.X R2, RZ, RZ, R33, P0 ;  /* 0x000000ffff02c224 */ /* 0x000fe800000e0621 */
[----:B------:R1:W-:Y:S01]  /*51c0*/  @!UP1 UTMALDG.3D [UR48], [UR16], desc[UR6] ;  /* 0x00000630100095b4 */ /* 0x0003e20008011000 */
[----:B------:R1:W-:Y:S01]  /*51d0*/  @!UP0 UTMALDG.3D [UR8], [UR16], desc[UR6] ;  /* 0x00000608100085b4 */ /* 0x0003e20008011000 */
[----:B------:R1:W-:Y:S01]  /*51e0*/  @!P4 SYNCS.ARRIVE.TRANS64.RED.A0TR RZ, [UR5+0xc8], R0 ;  /* 0x0000c800ffffc9a7 */ /* 0x0003e20008300405 */
[----:B------:R-:W-:Y:S01]  /*51f0*/  SYNCS.ARRIVE.TRANS64.RED.A1T0 RZ, [UR13], RZ ;  /* 0x000000ffffff79a7 */ /* 0x000fe2000810040d */
[----:B------:R-:W2:Y:S02]  /*5200*/  SYNCS.PHASECHK.TRANS64.TRYWAIT P2, [UR5+0xf0], R28 ;  /* 0x0000f01cff0075a7 */ /* 0x000ea40008041105 */
[----:B-12---:R-:W-:Y:S05]  /*5210*/  @!P2 BRA `(.L_x_94) ;  /* 0x0000009c00d4a947 */ /* 0x006fea0003800000 */
.L_x_247:
[----:B------:R-:W-:Y:S01]  /*5220*/  @!P4 R2UR UR7, R8 ;  /* 0x000000000807c2ca */ /* 0x000fe200000e0000 */
[----:B------:R-:W-:Y:S01]  /*5230*/  VOTEU.ALL UP0, P4 ;  /* 0x0000000000ff7886 */ /* 0x000fe20002000000 */
[----:B------:R-:W-:Y:S01]  /*5240*/  @!P4 R2UR UR6, R2 ;  /* 0x000000000206c2ca */ /* 0x000fe200000e0000 */
[----:B------:R-:W-:Y:S01]  /*5250*/  UIADD3 UR42, UPT, UPT, UR58, 0x10, URZ ;  /* 0x000000103a2a7890 */ /* 0x000fe2000fffe0ff */
[----:B-1----:R-:W-:Y:S01]  /*5260*/  @!P4 IMAD.MOV.U32 R0, RZ, RZ, 0x1000 ;  /* 0x00001000ff00c424 */ /* 0x002fe200078e00ff */
[----:B------:R-:W-:Y:S01]  /*5270*/  VOTEU.ALL UP1, P4 ;  /* 0x0000000000ff7886 */ /* 0x000fe20002020000 */
[----:B------:R-:W-:Y:S01]  /*5280*/  @!UP0 UIADD3 UR40, UPT, UPT, UR5, 0x2200, URZ ;  /* 0x0000220005288890 */ /* 0x000fe2000fffe0ff */
[----:B------:R-:W-:Y:S01]  /*5290*/  UMOV UR16, 0x0 ;  /* 0x0000000000107882 */ /* 0x000fe20000000000 */
[----:B------:R-:W-:Y:S01]  /*52a0*/  UMOV UR17, 0x10000000 ;  /* 0x1000000000117882 */ /* 0x000fe20000000000 */
[----:B------:R-:W-:Y:S01]  /*52b0*/  UMOV UR43, UR59 ;  /* 0x0000003b002b7c82 */ /* 0x000fe20008000000 */
[----:B------:R-:W-:Y:S03]  /*52c0*/  @!UP0 UIADD3 UR10, UPT, UPT, UR58, 0x50, URZ ;  /* 0x000000503a0a8890 */ /* 0x000fe6000fffe0ff */
[----:B------:R-:W-:Y:S01]  /*52d0*/  IMAD.U32 R8, RZ, RZ, UR7 ;  /* 0x00000007ff087e24 */ /* 0x000fe2000f8e00ff */
[----:B------:R-:W-:Y:S01]  /*52e0*/  @!UP0 UIADD3 UR8, UPT, UPT, UR5, 0x2a00, URZ ;  /* 0x00002a0005088890 */ /* 0x000fe2000fffe0ff */
[----:B------:R-:W-:Y:S01]  /*52f0*/  IMAD.U32 R9, RZ, RZ, UR6 ;  /* 0x00000006ff097e24 */ /* 0x000fe2000f8e00ff */
[----:B------:R-:W-:Y:S01]  /*5300*/  VOTEU.ALL UP0, P4 ;  /* 0x0000000000ff7886 */ /* 0x000fe20002000000 */
        /* <DEDUP_REMOVED lines=14> */
.L_x_249:
[----:B------:R-:W-:Y:S01]  /*53f0*/  @!P4 R2UR UR8, R8 ;  /* 0x000000000808c2ca */ /* 0x000fe200000e0000 */
[----:B------:R-:W-:Y:S01]  /*5400*/  VOTEU.ALL UP0, P4 ;  /* 0x0000000000ff7886 */ /* 0x000fe20002000000 */
[----:B------:R-:W-:Y:S01]  /*5410*/  @!P4 R2UR UR6, R2 ;  /* 0x000000000206c2ca */ /* 0x000fe200000e0000 */
[----:B------:R-:W-:Y:S01]  /*5420*/  VOTEU.ALL UP1, P4 ;  /* 0x0000000000ff7886 */ /* 0x000fe20002020000 */
[----:B------:R-:W-:Y:S01]  /*5430*/  UMOV UR16, 0x0 ;  /* 0x0000000000107882 */ /* 0x000fe20000000000 */
[----:B------:R-:W-:Y:S01]  /*5440*/  UMOV UR17, 0x10000000 ;  /* 0x1000000000117882 */ /* 0x000fe20000000000 */
[----:B------:R-:W-:Y:S01]  /*5450*/  @!UP0 UIADD3 UR27, UPT, UPT, UR59, 0x40, URZ ;  /* 0x000000403b1b8890 */ /* 0x000fe2000fffe0ff */
[----:B-1----:R-:W-:Y:S01]  /*5460*/  @!P4 IMAD.MOV.U32 R0, RZ, RZ, 0x1000 ;  /* 0x00001000ff00c424 */ /* 0x002fe200078e00ff */
[----:B------:R-:W-:Y:S01]  /*5470*/  @!UP0 UIADD3 UR24, UPT, UPT, UR5, 0x3200, URZ ;  /* 0x0000320005188890 */ /* 0x000fe2000fffe0ff */
[----:B------:R-:W-:Y:S01]  /*5480*/  SHF.L.U32 R34, RZ, 0x1f, RZ ;  /* 0x0000001fff227819 */ /* 0x000fe200000006ff */
[----:B------:R-:W-:Y:S01]  /*5490*/  UMOV UR26, UR42 ;  /* 0x0000002a001a7c82 */ /* 0x000fe20008000000 */
[----:B------:R-:W-:Y:S01]  /*54a0*/  UMOV UR28, UR44 ;  /* 0x0000002c001c7c82 */ /* 0x000fe20008000000 */
[----:B------:R-:W-:Y:S01]  /*54b0*/  @!UP0 UIADD3 UR10, UPT, UPT, UR58, 0x50, URZ ;  /* 0x000000503a0a8890 */ /* 0x000fe2000fffe0ff */
        /* <DEDUP_REMOVED lines=18> */
.L_x_251:
        /* <DEDUP_REMOVED lines=10> */
[----:B------:R-:W-:Y:S01]  /*5680*/  UMOV UR19, UR59 ;  /* 0x0000003b00137c82 */ /* 0x000fe20008000000 */
[----:B------:R-:W-:Y:S02]  /*5690*/  UMOV UR20, UR44 ;  /* 0x0000002c00147c82 */ /* 0x000fe40008000000 */
[----:B------:R-:W-:Y:S01]  /*56a0*/  IMAD.U32 R8, RZ, RZ, UR9 ;  /* 0x00000009ff087e24 */ /* 0x000fe2000f8e00ff */
[----:B------:R-:W-:Y:S01]  /*56b0*/  @!UP0 UIADD3 UR10, UPT, UPT, UR58, 0x60, URZ ;  /* 0x000000603a0a8890 */ /* 0x000fe2000fffe0ff */
[----:B------:R-:W-:Y:S01]  /*56c0*/  IMAD.U32 R9, RZ, RZ, UR8 ;  /* 0x00000008ff097e24 */ /* 0x000fe2000f8e00ff */
[----:B------:R-:W-:Y:S02]  /*56d0*/  @!UP0 UIADD3 UR8, UPT, UPT, UR5, 0xa00, URZ ;  /* 0x00000a0005088890 */ /* 0x000fe4000fffe0ff */
[----:B------:R-:W-:Y:S01]  /*56e0*/  @!P4 R2UR UR26, R8 ;  /* 0x00000000081ac2ca */ /* 0x000fe200000e0000 */
[----:B------:R-:W-:Y:S01]  /*56f0*/  VOTEU.ALL UP0, P4 ;  /* 0x0000000000ff7886 */ /* 0x000fe20002000000 */
[----:B------:R-:W-:Y:S01]  /*5700*/  @!P4 R2UR UR27, R9 ;  /* 0x00000000091bc2ca */ /* 0x000fe200000e0000 */
[----:B------:R-:W-:Y:S01]  /*5710*/  UMOV UR9, UR57 ;  /* 0x0000003900097c82 */ /* 0x000fe20008000000 */
[----:B------:R-:W-:Y:S01]  /*5720*/  UMOV UR11, UR59 ;  /* 0x0000003b000b7c82 */ /* 0x000fe20008000000 */
[----:B------:R-:W-:Y:S01]  /*5730*/  UMOV UR12, UR44 ;  /* 0x0000002c000c7c82 */ /* 0x000fe20008000000 */
        /* <DEDUP_REMOVED lines=8> */
.L_x_253:
        /* <DEDUP_REMOVED lines=9> */
[----:B------:R-:W-:Y:S01]  /*5850*/  UMOV UR17, UR49 ;  /* 0x0000003100117c82 */ /* 0x000fe20008000000 */
[----:B------:R-:W-:Y:S01]  /*5860*/  UMOV UR20, UR44 ;  /* 0x0000002c00147c82 */ /* 0x000fe20008000000 */
[----:B------:R-:W-:Y:S02]  /*5870*/  @!UP0 UIADD3 UR10, UPT, UPT, UR58, 0x60, URZ ;  /* 0x000000603a0a8890 */ /* 0x000fe4000fffe0ff */
[----:B------:R-:W-:Y:S01]  /*5880*/  IMAD.U32 R8, RZ, RZ, UR9 ;  /* 0x00000009ff087e24 */ /* 0x000fe2000f8e00ff */
[----:B------:R-:W-:Y:S01]  /*5890*/  UMOV UR9, UR49 ;  /* 0x0000003100097c82 */ /* 0x000fe20008000000 */
[----:B------:R-:W-:Y:S01]  /*58a0*/  IMAD.U32 R9, RZ, RZ, UR8 ;  /* 0x00000008ff097e24 */ /* 0x000fe2000f8e00ff */
[----:B------:R-:W-:Y:S02]  /*58b0*/  @!UP0 UIADD3 UR8, UPT, UPT, UR5, 0x1a00, URZ ;  /* 0x00001a0005088890 */ /* 0x000fe4000fffe0ff */
[----:B------:R-:W-:Y:S01]  /*58c0*/  @!P4 R2UR UR22, R8 ;  /* 0x000000000816c2ca */ /* 0x000fe200000e0000 */
[----:B------:R-:W-:Y:S01]  /*58d0*/  VOTEU.ALL UP0, P4 ;  /* 0x0000000000ff7886 */ /* 0x000fe20002000000 */
[----:B------:R-:W-:Y:S01]  /*58e0*/  @!P4 R2UR UR23, R9 ;  /* 0x000000000917c2ca */ /* 0x000fe200000e0000 */
[----:B------:R-:W-:Y:S01]  /*58f0*/  UMOV UR12, UR44 ;  /* 0x0000002c000c7c82 */ /* 0x000fe20008000000 */
[----:B------:R-:W-:Y:S01]  /*5900*/  UMOV UR11, UR19 ;  /* 0x00000013000b7c82 */ /* 0x000fe20008000000 */
        /* <DEDUP_REMOVED lines=8> */
.L_x_255:
[----:B------:R-:W2:Y:S01]  /*5990*/  LDC.64 R12, c[0x0][0xf18] ;  /* 0x0003c600ff0c7b82 */ /* 0x000ea20000000a00 */
[----:B------:R-:W-:Y:S01]  /*59a0*/  @!P4 R2UR UR8, R2 ;  /* 0x000000000208c2ca */ /* 0x000fe200000e0000 */
[----:B------:R-:W-:Y:S01]  /*59b0*/  VOTEU.ALL UP0, P4 ;  /* 0x0000000000ff7886 */ /* 0x000fe20002000000 */
[----:B------:R-:W-:Y:S01]  /*59c0*/  @!P4 R2UR UR9, R8 ;  /* 0x000000000809c2ca */ /* 0x000fe200000e0000 */
[----:B------:R-:W-:Y:S01]  /*59d0*/  UIADD3 UR34, UPT, UPT, UR58, 0x30, URZ ;  /* 0x000000303a227890 */ /* 0x000fe2000fffe0ff */
[----:B-1----:R-:W-:Y:S03]  /*59e0*/  @!P4 IMAD.MOV.U32 R0, RZ, RZ, 0x1000 ;  /* 0x00001000ff00c424 */ /* 0x002fe600078e00ff */
[----:B------:R-:W1:Y:S01]  /*59f0*/  @!P1 LDC R2, c[0x0][0xf0c] ;  /* 0x0003c300ff029b82 */ /* 0x000e620000000800 */
[----:B------:R-:W-:Y:S01]  /*5a00*/  @!UP0 UIADD3 UR32, UPT, UPT, UR5, 0x2200, URZ ;  /* 0x0000220005208890 */ /* 0x000fe2000fffe0ff */
[----:B------:R-:W-:Y:S01]  /*5a10*/  @P3 SHF.R.U32.HI R29, RZ, 0x10, R21 ;  /* 0x00000010ff1d3819 */ /* 0x000fe20000011615 */
[----:B------:R-:W-:Y:S01]  /*5a20*/  VOTEU.ALL UP1, P4 ;  /* 0x0000000000ff7886 */ /* 0x000fe20002020000 */
[----:B------:R-:W-:Y:S01]  /*5a30*/  UMOV UR14, 0x0 ;  /* 0x00000000000e7882 */ /* 0x000fe20000000000 */
[----:B------:R-:W-:Y:S01]  /*5a40*/  UMOV UR15, 0x10000000 ;  /* 0x10000000000f7882 */ /* 0x000fe20000000000 */
[----:B------:R-:W-:Y:S01]  /*5a50*/  UMOV UR33, UR41 ;  /* 0x0000002900217c82 */ /* 0x000fe20008000000 */
[----:B------:R-:W-:Y:S01]  /*5a60*/  UMOV UR35, UR59 ;  /* 0x0000003b00237c82 */ /* 0x000fe20008000000 */
[----:B------:R-:W-:Y:S01]  /*5a70*/  IMAD.U32 R9, RZ, RZ, UR8 ;  /* 0x00000008ff097e24 */ /* 0x000fe2000f8e00ff */
[----:B------:R-:W-:Y:S01]  /*5a80*/  UMOV UR36, UR44 ;  /* 0x0000002c00247c82 */ /* 0x000fe20008000000 */
[----:B------:R-:W-:Y:S01]  /*5a90*/  IMAD.U32 R8, RZ, RZ, UR9 ;  /* 0x00000009ff087e24 */ /* 0x000fe2000f8e00ff */
[----:B------:R-:W-:Y:S01]  /*5aa0*/  @!UP0 UIADD3 UR10, UPT, UPT, UR58, 0x70, URZ ;  /* 0x000000703a0a8890 */ /* 0x000fe2000fffe0ff */
[----:B------:R-:W-:Y:S01]  /*5ab0*/  VIADD R31, R31, 0x1 ;  /* 0x000000011f1f7836 */ /* 0x000fe20000000000 */
[----:B------:R-:W-:Y:S01]  /*5ac0*/  @!P4 R2UR UR17, R9 ;  /* 0x000000000911c2ca */ /* 0x000fe200000e0000 */
[----:B------:R-:W-:Y:S01]  /*5ad0*/  @!UP0 UIADD3 UR8, UPT, UPT, UR5, 0x2a00, URZ ;  /* 0x00002a0005088890 */ /* 0x000fe2000fffe0ff */
[----:B------:R-:W-:Y:S01]  /*5ae0*/  @!P4 R2UR UR16, R8 ;  /* 0x000000000810c2ca */ /* 0x000fe200000e0000 */
[----:B------:R-:W-:Y:S01]  /*5af0*/  VOTEU.ALL UP0, P4 ;  /* 0x0000000000ff7886 */ /* 0x000fe20002000000 */
[----:B------:R-:W3:Y:S01]  /*5b00*/  LDC.64 R8, c[0x0][0xf10] ;  /* 0x0003c400ff087b82 */ /* 0x000ee20000000a00 */
[----:B------:R-:W-:Y:S01]  /*5b10*/  UMOV UR9, UR41 ;  /* 0x0000002900097c82 */ /* 0x000fe20008000000 */
[----:B------:R-:W-:Y:S01]  /*5b20*/  UMOV UR11, UR59 ;  /* 0x0000003b000b7c82 */ /* 0x000fe20008000000 */
[----:B------:R-:W-:Y:S08]  /*5b30*/  UMOV UR12, UR44 ;  /* 0x0000002c000c7c82 */ /* 0x000ff00008000000 */
[----:B------:R4:W-:Y:S01]  /*5b40*/  @!UP1 UTMALDG.3D [UR32], [UR16], desc[UR14] ;  /* 0x00000e20100095b4 */ /* 0x0009e20008011000 */
[----:B------:R4:W-:Y:S01]  /*5b50*/  @!UP0 UTMALDG.3D [UR8], [UR16], desc[UR14] ;  /* 0x00000e08100085b4 */ /* 0x0009e20008011000 */
[----:B------:R5:W-:Y:S01]  /*5b60*/  @!P4 SYNCS.ARRIVE.TRANS64.RED.A0TR RZ, [UR5+0xd0], R0 ;  /* 0x0000d000ffffc9a7 */ /* 0x000be20008300405 */
[C---:B---3--:R-:W-:Y:S01]  /*5b70*/  @!P1 IMAD.HI.U32 R8, R11.reuse, R8, RZ ;  /* 0x000000080b089227 */ /* 0x048fe200078e00ff */
[----:B--2---:R-:W-:Y:S02]  /*5b80*/  @!P1 ISETP.NE.AND P0, PT, R12, 0x1, PT ;  /* 0x000000010c00980c */ /* 0x004fe40003f05270 */
[----:B-1----:R-:W-:Y:S01]  /*5b90*/  @!P1 ISETP.NE.AND P2, PT, R2, 0x1, PT ;  /* 0x000000010200980c */ /* 0x002fe20003f45270 */
[C---:B------:R-:W-:Y:S01]  /*5ba0*/  @!P1 IMAD.HI.U32 R13, R10.reuse, R13, RZ ;  /* 0x0000000d0a0d9227 */ /* 0x040fe200078e00ff */
[----:B------:R-:W-:Y:S04]  /*5bb0*/  @!P1 SHF.R.U32.HI R8, RZ, R9, R8 ;  /* 0x00000009ff089219 */ /* 0x000fe80000011608 */
[----:B------:R-:W-:Y:S01]  /*5bc0*/  @!P1 SEL R8, R11, R8, !P2 ;  /* 0x000000080b089207 */ /* 0x000fe20005000000 */
[----:B------:R-:W-:Y:S01]  /*5bd0*/  SYNCS.ARRIVE.TRANS64.RED.A1T0 RZ, [UR7], RZ ;  /* 0x000000ffffff79a7 */ /* 0x000fe20008100407 */
[----:B------:R-:W1:Y:S01]  /*5be0*/  SYNCS.PHASECHK.TRANS64.TRYWAIT P5, [UR5+0xf8], R34 ;  /* 0x0000f822ff0075a7 */ /* 0x000e6200080a1105 */
[----:B-----5:R-:W2:Y:S02]  /*5bf0*/  @!P1 LDC R0, c[0x0][0xf20] ;  /* 0x0003c800ff009b82 */ /* 0x020ea40000000800 */
[----:B--2---:R-:W-:Y:S04]  /*5c00*/  @!P1 SHF.R.U32.HI R0, RZ, R0, R13 ;  /* 0x00000000ff009219 */ /* 0x004fe8000001160d */
[----:B------:R-:W-:Y:S05]  /*5c10*/  @!P1 SEL R9, R10, R0, !P0 ;  /* 0x000000000a099207 */ /* 0x000fea0004000000 */
[----:B------:R-:W-:Y:S02]  /*5c20*/  @!P1 IMAD.IADD R0, R9, 0x1, -R8 ;  /* 0x0000000109009824 */ /* 0x000fe400078e0a08 */
[----:B------:R-:W-:Y:S02]  /*5c30*/  @!P1 IMAD.IADD R8, R8, 0x1, -R9 ;  /* 0x0000000108089824 */ /* 0x000fe400078e0a09 */
[----:B------:R-:W-:Y:S02]  /*5c40*/  @!P1 IMAD R11, R0, R2, R11 ;  /* 0x00000002000b9224 */ /* 0x000fe400078e020b */
[----:B------:R-:W-:Y:S01]  /*5c50*/  @!P1 IMAD R10, R8, R12, R10 ;  /* 0x0000000c080a9224 */ /* 0x000fe200078e020a */
[----:B-1--4-:R-:W-:Y:S06]  /*5c60*/  @!P5 BRA `(.L_x_99) ;  /* 0x0000009400b8d947 */ /* 0x012fec0003800000 */
.L_x_257:
[----:B------:R-:W-:Y:S01]  /*5c70*/  @!P4 IADD3 R2, P0, PT, R32, 0x980, RZ ;  /* 0x000009802002c810 */ /* 0x000fe20007f1e0ff */
[----:B------:R-:W-:Y:S01]  /*5c80*/  VOTEU.ALL UP0, P4 ;  /* 0x0000000000ff7886 */ /* 0x000fe20002000000 */
[----:B------:R-:W-:Y:S01]  /*5c90*/  VOTEU.ALL UP1, P4 ;  /* 0x0000000000ff7886 */ /* 0x000fe20002020000 */
[----:B------:R-:W-:Y:S01]  /*5ca0*/  UMOV UR9, 0x10000000 ;  /* 0x1000000000097882 */ /* 0x000fe20000000000 */
[----:B------:R-:W-:Y:S01]  /*5cb0*/  @!P4 R2UR UR8, R2 ;  /* 0x000000000208c2ca */ /* 0x000fe200000e0000 */
[----:B-1----:R-:W-:Y:S01]  /*5cc0*/  @!P4 IMAD.X R0, RZ, RZ, R33, P0 ;  /* 0x000000ffff00c224 */ /* 0x002fe200000e0621 */
[----:B------:R-:W-:Y:S01]  /*5cd0*/  @!UP0 UIADD3 UR35, UPT, UPT, UR59, 0x40, URZ ;  /* 0x000000403b238890 */ /* 0x000fe2000fffe0ff */
[----:B------:R-:W-:Y:S01]  /*5ce0*/  VIADD R2, R10, UR38 ;  /* 0x000000260a027c36 */ /* 0x000fe20008000000 */
[----:B------:R-:W-:Y:S01]  /*5cf0*/  @!UP0 UIADD3 UR32, UPT, UPT, UR5, 0x3200, URZ ;  /* 0x0000320005208890 */ /* 0x000fe2000fffe0ff */
[----:B------:R-:W-:Y:S01]  /*5d00*/  ISETP.NE.AND P0, PT, R31, 0x2, PT ;  /* 0x000000021f00780c */ /* 0x000fe20003f05270 */
[----:B------:R-:W-:Y:S01]  /*5d10*/  UMOV UR33, UR25 ;  /* 0x0000001900217c82 */ /* 0x000fe20008000000 */
[----:B------:R-:W-:Y:S01]  /*5d20*/  @!P4 R2UR UR7, R0 ;  /* 0x000000000007c2ca */ /* 0x000fe200000e0000 */
[----:B------:R-:W-:Y:S01]  /*5d30*/  UMOV UR36, UR44 ;  /* 0x0000002c00247c82 */ /* 0x000fe20008000000 */
[----:B------:R-:W-:Y:S01]  /*5d40*/  @!UP0 UIADD3 UR18, UPT, UPT, UR58, 0x70, URZ ;  /* 0x000000703a128890 */ /* 0x000fe2000fffe0ff */
[----:B------:R-:W-:Y:S01]  /*5d50*/  VIADD R0, R11, UR39 ;  /* 0x000000270b007c36 */ /* 0x000fe20008000000 */
[----:B------:R-:W-:Y:S01]  /*5d60*/  @!UP0 UIADD3 UR16, UPT, UPT, UR5, 0x3a00, URZ ;  /* 0x00003a0005108890 */ /* 0x000fe2000fffe0ff */
[----:B------:R-:W-:Y:S01]  /*5d70*/  R2UR UR11, R2 ;  /* 0x00000000020b72ca */ /* 0x000fe200000e0000 */
[----:B------:R-:W-:Y:S01]  /*5d80*/  IMAD.U32 R8, RZ, RZ, UR8 ;  /* 0x00000008ff087e24 */ /* 0x000fe2000f8e00ff */
[----:B------:R-:W-:Y:S01]  /*5d90*/  UMOV UR8, 0x0 ;  /* 0x0000000000087882 */ /* 0x000fe20000000000 */
[----:B------:R-:W-:Y:S01]  /*5da0*/  VOTEU.ALL UP0, P4 ;  /* 0x0000000000ff7886 */ /* 0x000fe20002000000 */
[----:B------:R-:W-:Y:S01]  /*5db0*/  UMOV UR17, UR25 ;  /* 0x0000001900117c82 */ /* 0x000fe20008000000 */
[----:B------:R-:W-:Y:S01]  /*5dc0*/  UMOV UR20, UR44 ;  /* 0x0000002c00147c82 */ /* 0x000fe20008000000 */
[----:B------:R-:W-:Y:S01]  /*5dd0*/  @!P4 R2UR UR12, R8 ;  /* 0x00000000080cc2ca */ /* 0x000fe200000e0000 */
[----:B------:R-:W-:Y:S01]  /*5de0*/  UMOV UR19, UR35 ;  /* 0x0000002300137c82 */ /* 0x000fe20008000000 */
[----:B------:R-:W-:Y:S01]  /*5df0*/  IMAD.U32 R9, RZ, RZ, UR7 ;  /* 0x00000007ff097e24 */ /* 0x000fe2000f8e00ff */
[----:B------:R-:W-:Y:S02]  /*5e00*/  R2UR UR27, R0 ;  /* 0x00000000001b72ca */ /* 0x000fe400000e0000 */
[----:B------:R-:W-:Y:S02]  /*5e10*/  @P3 R2UR UR44, R29 ;  /* 0x000000001d2c32ca */ /* 0x000fe400000e0000 */
[----:B------:R-:W-:Y:S02]  /*5e20*/  @!P4 R2UR UR13, R9 ;  /* 0x00000000090dc2ca */ /* 0x000fe400000e0000 */
[----:B------:R-:W-:Y:S02]  /*5e30*/  SEL R0, RZ, 0x1, P0 ;  /* 0x00000001ff007807 */ /* 0x000fe40000000000 */
[----:B------:R-:W-:Y:S02]  /*5e40*/  SEL R31, R31, RZ, P0 ;  /* 0x000000ff1f1f7207 */ /* 0x000fe40000000000 */
[----:B------:R-:W-:Y:S07]  /*5e50*/  LOP3.LUT R30, R30, R0, RZ, 0x3c, !PT ;  /* 0x000000001e1e7212 */ /* 0x000fee00078e3cff */
[----:B------:R3:W-:Y:S01]  /*5e60*/  @!UP1 UTMALDG.3D [UR32], [UR12], desc[UR8] ;  /* 0x000008200c0095b4 */ /* 0x0007e20008011000 */
[----:B------:R3:W-:Y:S01]  /*5e70*/  @!UP0 UTMALDG.3D [UR16], [UR12], desc[UR8] ;  /* 0x000008100c0085b4 */ /* 0x0007e20008011000 */
[----:B------:R3:W-:Y:S01]  /*5e80*/  @!P4 SYNCS.ARRIVE.TRANS64.RED.A0TR RZ, [UR5+0xd8], R27 ;  /* 0x0000d81bffffc9a7 */ /* 0x0007e20008300405 */
[----:B------:R-:W-:Y:S01]  /*5e90*/  UPLOP3.LUT UP0, UPT, UPT, UPT, UPT, 0x80, 0x8 ;  /* 0x000000000008789c */ /* 0x000fe20003f0f070 */
[----:B------:R-:W-:Y:S01]  /*5ea0*/  SYNCS.ARRIVE.TRANS64.RED.A1T0 RZ, [UR6], RZ ;  /* 0x000000ffffff79a7 */ /* 0x000fe20008100406 */
[----:B------:R-:W-:Y:S09]  /*5eb0*/  @P3 BRA `(.L_x_100) ;  /* 0xffffffe800543947 */ /* 0x000ff2000383ffff */
[----:B------:R-:W1:Y:S02]  /*5ec0*/  SYNCS.PHASECHK.TRANS64.TRYWAIT P0, [UR5+0xe0], R28 ;  /* 0x0000e01cff0075a7 */ /* 0x000e640008001105 */
[----:B-1----:R-:W-:Y:S05]  /*5ed0*/  @!P0 BRA `(.L_x_101) ;  /* 0x0000009400348947 */ /* 0x002fea0003800000 */
.L_x_259:
[----:B------:R-:W2:Y:S02]  /*5ee0*/  SYNCS.PHASECHK.TRANS64.TRYWAIT P0, [UR5+0xe8], R28 ;  /* 0x0000e81cff0075a7 */ /* 0x000ea40008001105 */
[----:B--2---:R-:W-:Y:S05]  /*5ef0*/  @!P0 BRA `(.L_x_102) ;  /* 0x0000009400448947 */ /* 0x004fea0003800000 */
.L_x_261:
[----:B------:R-:W2:Y:S01]  /*5f00*/  SYNCS.PHASECHK.TRANS64.TRYWAIT P0, [UR5+0xf0], R28 ;  /* 0x0000f01cff0075a7 */ /* 0x000ea20008001105 */
[----:B-1----:R-:W-:Y:S01]  /*5f10*/  HFMA2 R0, -RZ, RZ, 0, 5.9604644775390625e-08 ;  /* 0x00000001ff007431 */ /* 0x002fe200000001ff */
[----:B--2---:R-:W-:Y:S06]  /*5f20*/  @!P0 BRA `(.L_x_103) ;  /* 0x0000009400508947 */ /* 0x004fec0003800000 */
.L_x_263:
[----:B-1----:R-:W-:Y:S02]  /*5f30*/  MOV R2, UR5 ;  /* 0x0000000500027c02 */ /* 0x002fe40008000f00 */
[----:B------:R-:W-:-:S07]  /*5f40*/  SHF.L.U32 R0, R0, 0x1f, RZ ;  /* 0x0000001f00007819 */ /* 0x000fce00000006ff */
.L_x_104:
[----:B-1----:R1:W2:Y:S02]  /*5f50*/  SYNCS.PHASECHK.TRANS64.TRYWAIT P0, [R2+URZ+0xf8], R0 ;  /* 0x0000f800020075a7 */ /* 0x0022a400080011ff */
[----:B--2---:R-:W-:Y:S05]  /*5f60*/  @!P0 NANOSLEEP.SYNCS 0x989680 ;  /* 0x009896800000895d */ /* 0x004fea0003900000 */
[----:B------:R-:W2:Y:S02]  /*5f70*/  @!P0 SYNCS.PHASECHK.TRANS64 P0, [R2+URZ+0xf8], R0 ;  /* 0x0000f800020085a7 */ /* 0x000ea400080010ff */
[----:B--23--:R-:W-:Y:S05]  /*5f80*/  @P0 EXIT ;  /* 0x000000000000094d */ /* 0x00cfea0003800000 */
[----:B------:R-:W-:Y:S05]  /*5f90*/  BRA `(.L_x_104) ;  /* 0xfffffffc00ec7947 */ /* 0x000fea000383ffff */
.L_x_85:
[----:B------:R-:W-:-:S06]  /*5fa0*/  UISETP.GE.AND UP0, UPT, UR8, 0x4, UPT ;  /* 0x000000040800788c */ /* 0x000fcc000bf06270 */
[----:B------:R-:W-:-:S13]  /*5fb0*/  PLOP3.LUT P0, PT, PT, PT, UP0, 0x80, 0x8 ;  /* 0x000000000008781c */ /* 0x000fda0003f0f008 */
[----:B-1----:R-:W-:Y:S05]  /*5fc0*/  @!P0 EXIT ;  /* 0x000000000000894d */ /* 0x002fea0003800000 */
[----:B------:R-:W-:Y:S01]  /*5fd0*/  BAR.SYNC.DEFER_BLOCKING 0x6, 0xa0 ;  /* 0x0182800000007b1d */ /* 0x000fe20000010000 */
[----:B------:R-:W-:Y:S01]  /*5fe0*/  IMAD.SHL.U32 R97, R3, 0x10, RZ ;  /* 0x0000001003617824 */ /* 0x000fe200078e00ff */
[----:B------:R-:W-:Y:S01]  /*5ff0*/  LOP3.LUT R98, R99, 0x3, RZ, 0xc0, !PT ;  /* 0x0000000363627812 */ /* 0x000fe200078ec0ff */
[C---:B------:R-:W-:Y:S01]  /*6000*/  IMAD.SHL.U32 R96, R3.reuse, 0x2, RZ ;  /* 0x0000000203607824 */ /* 0x040fe200078e00ff */
[----:B------:R-:W-:Y:S01]  /*6010*/  CS2R R92, SRZ ;  /* 0x00000000005c7805 */ /* 0x000fe2000001ff00 */
[----:B------:R-:W-:Y:S01]  /*6020*/  IMAD.U32 R3, R3, 0x10000, RZ ;  /* 0x0001000003037824 */ /* 0x000fe200078e00ff */
[----:B------:R-:W-:Y:S02]  /*6030*/  UMOV UR45, 0x400 ;  /* 0x00000400002d7882 */ /* 0x000fe40000000000 */
[----:B------:R-:W1:Y:S01]  /*6040*/  LDC R90, c[0x0][0x370] ;  /* 0x0000dc00ff5a7b82 */ /* 0x000e620000000800 */
[----:B------:R-:W-:Y:S01]  /*6050*/  ULEA UR45, UR37, UR45, 0x18 ;  /* 0x0000002d252d7291 */ /* 0x000fe2000f8ec0ff */
[C---:B------:R-:W-:Y:S01]  /*6060*/  LOP3.LUT R0, R97.reuse, 0x40, RZ, 0xc0, !PT ;  /* 0x0000004061007812 */ /* 0x040fe200078ec0ff */
[----:B------:R-:W-:Y:S01]  /*6070*/  IMAD.MOV.U32 R94, RZ, RZ, RZ ;  /* 0x000000ffff5e7224 */ /* 0x000fe200078e00ff */
[----:B------:R-:W-:Y:S01]  /*6080*/  LOP3.LUT R2, R97, 0x1b0, RZ, 0xc0, !PT ;  /* 0x000001b061027812 */ /* 0x000fe200078ec0ff */
[----:B------:R-:W-:Y:S01]  /*6090*/  UIADD3 UR4, UPT, UPT, UR45, 0x200, URZ ;  /* 0x000002002d047890 */ /* 0x000fe2000fffe0ff */
[----:B------:R-:W-:Y:S01]  /*60a0*/  LOP3.LUT R96, R0, 0x8, R96, 0xf8, !PT ;  /* 0x0000000800607812 */ /* 0x000fe200078ef860 */
[----:B------:R-:W-:Y:S01]  /*60b0*/  IMAD.SHL.U32 R0, R99, 0x200, RZ ;  /* 0x0000020063007824 */ /* 0x000fe200078e00ff */
[----:B------:R-:W3:Y:S01]  /*60c0*/  LDC R49, c[0x0][0xf0c] ;  /* 0x0003c300ff317b82 */ /* 0x000ee20000000800 */
[----:B------:R-:W-:Y:S01]  /*60d0*/  LOP3.LUT R3, R3, 0x200000, RZ, 0xc0, !PT ;  /* 0x0020000003037812 */ /* 0x000fe200078ec0ff */
[----:B------:R-:W-:Y:S01]  /*60e0*/  IMAD.MOV.U32 R102, RZ, RZ, RZ ;  /* 0x000000ffff667224 */ /* 0x000fe200078e00ff */
[----:B------:R-:W-:Y:S01]  /*60f0*/  LOP3.LUT P0, RZ, R97, 0x40, RZ, 0xc0, !PT ;  /* 0x0000004061ff7812 */ /* 0x000fe2000780c0ff */
[----:B------:R-:W-:Y:S01]  /*6100*/  IMAD.U32 R88, RZ, RZ, UR4 ;  /* 0x00000004ff587e24 */ /* 0x000fe2000f8e00ff */
[----:B------:R-:W-:Y:S01]  /*6110*/  LOP3.LUT R0, R2, 0x200, R0, 0xf8, !PT ;  /* 0x0000020002007812 */ /* 0x000fe200078ef800 */
[----:B------:R-:W4:Y:S02]  /*6120*/  LDCU.64 UR58, c[0x0][0x348] ;  /* 0x00006900ff3a77ac */ /* 0x000f240008000a00 */
[----:B------:R-:W1:Y:S01]  /*6130*/  LDC R87, c[0x0][0xf20] ;  /* 0x0003c800ff577b82 */ /* 0x000e620000000800 */
[----:B------:R-:W2:Y:S01]  /*6140*/  LDS R95, [UR45+0x1a0] ;  /* 0x0001a02dff5f7984 */ /* 0x000ea20008000800 */
[----:B------:R-:W-:Y:S01]  /*6150*/  LOP3.LUT R96, R0, R96, RZ, 0xfc, !PT ;  /* 0x0000006000607212 */ /* 0x000fe200078efcff */
[----:B------:R-:W1:Y:S01]  /*6160*/  LDCU.64 UR48, c[0x0][0xc88] ;  /* 0x00019100ff3077ac */ /* 0x000e620008000a00 */
[----:B------:R-:W-:Y:S01]  /*6170*/  P2R R0, PR, RZ, 0x1 ;  /* 0x00000001ff007803 */ /* 0x000fe20000000000 */
[----:B------:R-:W1:Y:S03]  /*6180*/  LDCU.64 UR50, c[0x0][0xc90] ;  /* 0x00019200ff3277ac */ /* 0x000e660008000a00 */
[----:B------:R-:W1:Y:S01]  /*6190*/  LDC R48, c[0x0][0xf30] ;  /* 0x0003cc00ff307b82 */ /* 0x000e620000000800 */
[----:B------:R-:W-:Y:S01]  /*61a0*/  UMOV UR56, URZ ;  /* 0x000000ff00387c82 */ /* 0x000fe20008000000 */
[----:B------:R-:W-:-:S06]  /*61b0*/  UMOV UR57, URZ ;  /* 0x000000ff00397c82 */ /* 0x000fcc0008000000 */
[----:B------:R-:W1:Y:S08]  /*61c0*/  LDC.64 R84, c[0x0][0xf10] ;  /* 0x0003c400ff547b82 */ /* 0x000e700000000a00 */
[----:B------:R-:W1:Y:S08]  /*61d0*/  LDC.64 R46, c[0x0][0xf18] ;  /* 0x0003c600ff2e7b82 */ /* 0x000e700000000a00 */
[----:B------:R-:W1:Y:S08]  /*61e0*/  LDC.64 R44, c[0x0][0xf28] ;  /* 0x0003ca00ff2c7b82 */ /* 0x000e700000000a00 */
[----:B------:R-:W1:Y:S01]  /*61f0*/  LDC.64 R82, c[0x0][0xcb0] ;  /* 0x00032c00ff527b82 */ /* 0x000e620000000a00 */
[----:B--2---:R-:W-:-:S07]  /*6200*/  IMAD.IADD R95, R95, 0x1, R3 ;  /* 0x000000015f5f7824 */ /* 0x004fce00078e0203 */
[----:B------:R-:W2:Y:S08]  /*6210*/  LDC.64 R80, c[0x0][0xca8] ;  /* 0x00032a00ff507b82 */ /* 0x000eb00000000a00 */
[----:B---34-:R-:W1:Y:S02]  /*6220*/  LDC R89, c[0x0][0x374] ;  /* 0x0000dd00ff597b82 */ /* 0x018e640000000800 */
.L_x_196:
[----:B------:R-:W-:Y:S02]  /*6230*/  LEA R0, R102, UR45, 0x3 ;  /* 0x0000002d66007c11 */ /* 0x000fe4000f8e18ff */
[----:B------:R-:W-:Y:S02]  /*6240*/  SHF.L.U32 R2, R92, 0x1f, RZ ;  /* 0x0000001f5c027819 */ /* 0x000fe400000006ff */
[----:B------:R-:W-:Y:S02]  /*6250*/  LEA R16, R102, UR45, 0x4 ;  /* 0x0000002d66107c11 */ /* 0x000fe4000f8e20ff */
[----:B------:R-:W3:Y:S02]  /*6260*/  SYNCS.PHASECHK.TRANS64.TRYWAIT P0, [R0+URZ+0x110], R2 ;  /* 0x00011002000075a7 */ /* 0x000ee400080011ff */
[----:B-1-3--:R-:W-:Y:S05]  /*6270*/  @!P0 BRA `(.L_x_105) ;  /* 0x0000009000948947 */ /* 0x00afea0003800000 */
.L_x_264:
[----:B------:R-:W4:Y:S01]  /*6280*/  LDC.64 R10, c[0x0][0xf10] ;  /* 0x0003c400ff0a7b82 */ /* 0x000f220000000a00 */
[----:B------:R-:W2:Y:S01]  /*6290*/  LDS.128 R16, [R16+0x180] ;  /* 0x0001800010107984 */ /* 0x000ea20000000c00 */
[----:B-1----:R-:W-:Y:S01]  /*62a0*/  ISETP.NE.AND P1, PT, R48, 0x1, PT ;  /* 0x000000013000780c */ /* 0x002fe20003f25270 */
[----:B---3--:R-:W-:Y:S01]  /*62b0*/  VIADD R0, R0, 0x120 ;  /* 0x0000012000007836 */ /* 0x008fe20000000000 */
[----:B------:R-:W-:Y:S04]  /*62c0*/  ISETP.GE.AND P0, PT, R43, 0x1, PT ;  /* 0x000000012b00780c */ /* 0x000fe80003f06270 */
[----:B------:R-:W1:Y:S01]  /*62d0*/  LDC.64 R8, c[0x0][0xf18] ;  /* 0x0003c600ff087b82 */ /* 0x000e620000000a00 */
[----:B------:R-:W-:Y:S01]  /*62e0*/  PRMT R0, RZ, 0x654, R0 ;  /* 0x00000654ff007816 */ /* 0x000fe20000000000 */
[----:B------:R-:W-:Y:S01]  /*62f0*/  @!PT LDS RZ, [RZ] ;  /* 0x00000000fffff984 */ /* 0x000fe20000000800 */
[----:B------:R-:W-:Y:S01]  /*6300*/  @!PT LDS RZ, [RZ] ;  /* 0x00000000fffff984 */ /* 0x000fe20000000800 */
[----:B------:R-:W-:Y:S01]  /*6310*/  @!PT LDS RZ, [RZ] ;  /* 0x00000000fffff984 */ /* 0x000fe20000000800 */
[----:B------:R-:W-:Y:S01]  /*6320*/  @!PT LDS RZ, [RZ] ;  /* 0x00000000fffff984 */ /* 0x000fe20000000800 */
[----:B------:R3:W-:Y:S06]  /*6330*/  MEMBAR.ALL.CTA ;  /* 0x0000000000007992 */ /* 0x0007ec0000008000 */
[----:B---3--:R-:W3:Y:S01]  /*6340*/  FENCE.VIEW.ASYNC.S ;  /* 0x00000000000073c6 */ /* 0x008ee20000000000 */
[----:B------:R-:W1:Y:S08]  /*6350*/  @!P1 LDC R12, c[0x0][0xf20] ;  /* 0x0003c800ff0c9b82 */ /* 0x000e700000000800 */
[----:B------:R-:W1:Y:S01]  /*6360*/  @!P1 LDC R7, c[0x0][0xf0c] ;  /* 0x0003c300ff079b82 */ /* 0x000e620000000800 */
[----:B---3--:R3:W-:Y:S01]  /*6370*/  SYNCS.ARRIVE.TRANS64.RED.A1T0 RZ, [R0+URZ], RZ ;  /* 0x000000ff00ff79a7 */ /* 0x0087e200081004ff */
[----:B--2---:R-:W-:Y:S04]  /*6380*/  LOP3.LUT P4, RZ, R18, 0x1, RZ, 0xc0, !PT ;  /* 0x0000000112ff7812 */ /* 0x004fe8000788c0ff */
[----:B------:R-:W-:Y:S09]  /*6390*/  P2R R100, PR, RZ, 0x10 ;  /* 0x00000010ff647803 */ /* 0x000ff20000000000 */
[----:B------:R-:W-:Y:S02]  /*63a0*/  @P4 MOV R51, R16 ;  /* 0x0000001000334202 */ /* 0x000fe40000000f00 */
[----:B------:R-:W-:Y:S01]  /*63b0*/  @P4 LOP3.LUT R50, R17, 0xffff, RZ, 0xc0, !PT ;  /* 0x0000ffff11324812 */ /* 0x000fe200078ec0ff */
[----:B---34-:R-:W-:Y:S06]  /*63c0*/  @!P0 BRA `(.L_x_106) ;  /* 0x0000000000a48947 */ /* 0x018fec0003800000 */
[----:B------:R-:W-:Y:S01]  /*63d0*/  IMAD.HI.U32 R0, R89, R47, RZ ;  /* 0x0000002f59007227 */ /* 0x000fe200078e00ff */
[----:B------:R-:W-:Y:S02]  /*63e0*/  ISETP.NE.AND P0, PT, R46, 0x1, PT ;  /* 0x000000012e00780c */ /* 0x000fe40003f05270 */
[----:B------:R-:W-:Y:S01]  /*63f0*/  ISETP.NE.AND P2, PT, R43, 0x1, PT ;  /* 0x000000012b00780c */ /* 0x000fe20003f45270 */
[----:B------:R-:W-:Y:S01]  /*6400*/  IMAD.HI.U32 R4, R90, R84, RZ ;  /* 0x000000545a047227 */ /* 0x000fe200078e00ff */
[----:B------:R-:W-:Y:S02]  /*6410*/  SHF.R.U32.HI R0, RZ, R87, R0 ;  /* 0x00000057ff007219 */ /* 0x000fe40000011600 */
[----:B------:R-:W-:Y:S01]  /*6420*/  ISETP.NE.AND P3, PT, R49, 0x1, PT ;  /* 0x000000013100780c */ /* 0x000fe20003f65270 */
[----:B------:R-:W-:Y:S01]  /*6430*/  IMAD.HI.U32 R6, R50, R47, RZ ;  /* 0x0000002f32067227 */ /* 0x000fe200078e00ff */
[-C--:B------:R-:W-:Y:S02]  /*6440*/  SHF.R.U32.HI R4, RZ, R85.reuse, R4 ;  /* 0x00000055ff047219 */ /* 0x080fe40000011604 */
[----:B------:R-:W-:Y:S01]  /*6450*/  SEL R0, R89, R0, !P0 ;  /* 0x0000000059007207 */ /* 0x000fe20004000000 */
[----:B------:R-:W-:Y:S01]  /*6460*/  IMAD.HI.U32 R5, R51, R84, RZ ;  /* 0x0000005433057227 */ /* 0x000fe200078e00ff */
[----:B------:R-:W-:Y:S03]  /*6470*/  SEL R4, R90, R4, !P3 ;  /* 0x000000045a047207 */ /* 0x000fe60005800000 */
[-C--:B------:R-:W-:Y:S01]  /*6480*/  IMAD.HI.U32 R3, R0, R44.reuse, RZ ;  /* 0x0000002c00037227 */ /* 0x080fe200078e00ff */
[----:B------:R-:W-:Y:S03]  /*6490*/  SHF.R.U32.HI R5, RZ, R85, R5 ;  /* 0x00000055ff057219 */ /* 0x000fe60000011605 */
[----:B------:R-:W-:Y:S01]  /*64a0*/  IMAD.HI.U32 R2, R4, R44, RZ ;  /* 0x0000002c04027227 */ /* 0x000fe200078e00ff */
[----:B------:R-:W-:Y:S02]  /*64b0*/  @P2 SHF.R.U32.HI R0, RZ, R45, R3 ;  /* 0x0000002dff002219 */ /* 0x000fe40000011603 */
[----:B------:R-:W-:Y:S02]  /*64c0*/  SHF.R.U32.HI R3, RZ, R87, R6 ;  /* 0x00000057ff037219 */ /* 0x000fe40000011606 */
[----:B------:R-:W-:Y:S01]  /*64d0*/  @P2 SHF.R.U32.HI R4, RZ, R45, R2 ;  /* 0x0000002dff042219 */ /* 0x000fe20000011602 */
[----:B------:R-:W-:Y:S01]  /*64e0*/  IMAD R0, R43, R0, RZ ;  /* 0x000000002b007224 */ /* 0x000fe200078e02ff */
[----:B------:R-:W-:Y:S02]  /*64f0*/  SEL R3, R50, R3, !P0 ;  /* 0x0000000332037207 */ /* 0x000fe40004000000 */
[----:B------:R-:W-:Y:S01]  /*6500*/  SEL R2, R51, R5, !P3 ;  /* 0x0000000533027207 */ /* 0x000fe20005800000 */
[----:B------:R-:W-:Y:S01]  /*6510*/  IMAD R5, R43, R4, RZ ;  /* 0x000000042b057224 */ /* 0x000fe200078e02ff */
[C---:B------:R-:W-:Y:S01]  /*6520*/  ISETP.GE.AND P0, PT, R3.reuse, R0, PT ;  /* 0x000000000300720c */ /* 0x040fe20003f06270 */
[C---:B------:R-:W-:Y:S03]  /*6530*/  IMAD.HI.U32 R0, R3.reuse, R44, RZ ;  /* 0x0000002c03007227 */ /* 0x040fe600078e00ff */
[C---:B------:R-:W-:Y:S02]  /*6540*/  ISETP.GE.OR P0, PT, R2.reuse, R5, P0 ;  /* 0x000000050200720c */ /* 0x040fe40000706670 */
[----:B------:R-:W-:Y:S04]  /*6550*/  SHF.R.U32.HI R0, RZ, R45, R0 ;  /* 0x0000002dff007219 */ /* 0x000fe80000011600 */
        /* <DEDUP_REMOVED lines=15> */
[----:B------:R-:W-:Y:S07]  /*6650*/  IMAD R50, R3, R46, R50 ;  /* 0x0000002e03327224 */ /* 0x000fee00078e0232 */
.L_x_106:
[----:B-1----:R-:W-:Y:S01]  /*6660*/  @!P1 IMAD.HI.U32 R2, R50, R9, RZ ;  /* 0x0000000932029227 */ /* 0x002fe200078e00ff */
[----:B------:R-:W-:Y:S01]  /*6670*/  @!P1 ISETP.NE.AND P0, PT, R8, 0x1, PT ;  /* 0x000000010800980c */ /* 0x000fe20003f05270 */
[----:B------:R-:W-:Y:S01]  /*6680*/  USHF.L.U32 UR42, UR27, 0x7, URZ ;  /* 0x000000071b2a7899 */ /* 0x000fe200080006ff */
[----:B------:R-:W-:Y:S01]  /*6690*/  @!P1 ISETP.NE.AND P2, PT, R7, 0x1, PT ;  /* 0x000000010700980c */ /* 0x000fe20003f45270 */
[C---:B------:R-:W-:Y:S01]  /*66a0*/  @!P1 IMAD.HI.U32 R0, R51.reuse, R10, RZ ;  /* 0x0000000a33009227 */ /* 0x040fe200078e00ff */
[----:B------:R-:W-:Y:S01]  /*66b0*/  @!P1 SHF.R.U32.HI R2, RZ, R12, R2 ;  /* 0x0000000cff029219 */ /* 0x000fe20000011602 */
[----:B------:R-:W-:Y:S01]  /*66c0*/  USHF.L.U32 UR41, UR11, 0x7, URZ ;  /* 0x000000070b297899 */ /* 0x000fe200080006ff */
[----:B------:R-:W-:Y:S01]  /*66d0*/  @P4 SHF.R.U32.HI R91, RZ, 0x10, R17 ;  /* 0x00000010ff5b4819 */ /* 0x000fe20000011611 */
[----:B------:R-:W-:Y:S01]  /*66e0*/  VIADD R102, R102, 0x1 ;  /* 0x0000000166667836 */ /* 0x000fe20000000000 */
[----:B------:R-:W-:Y:S01]  /*66f0*/  @!P1 SEL R2, R50, R2, !P0 ;  /* 0x0000000232029207 */ /* 0x000fe20004000000 */
[----:B------:R-:W-:Y:S01]  /*6700*/  BSSY.RECONVERGENT B6, `(.L_x_107) ;  /* 0x0000028000067945 */ /* 0x000fe20003800200 */
[----:B------:R-:W-:Y:S02]  /*6710*/  @!P1 SHF.R.U32.HI R0, RZ, R11, R0 ;  /* 0x0000000bff009219 */ /* 0x000fe40000011600 */
[----:B------:R-:W-:Y:S02]  /*6720*/  LOP3.LUT P0, RZ, R88, 0x90, RZ, 0xc0, !PT ;  /* 0x0000009058ff7812 */ /* 0x000fe4000780c0ff */
[----:B------:R-:W-:Y:S05]  /*6730*/  @!P1 SEL R3, R51, R0, !P2 ;  /* 0x0000000033039207 */ /* 0x000fea0005000000 */
[----:B------:R-:W-:Y:S02]  /*6740*/  @!P1 IMAD.IADD R0, R2, 0x1, -R3 ;  /* 0x0000000102009824 */ /* 0x000fe400078e0a03 */
[----:B------:R-:W-:Y:S02]  /*6750*/  @!P1 IMAD.IADD R2, R3, 0x1, -R2 ;  /* 0x0000000103029824 */ /* 0x000fe400078e0a02 */
[----:B------:R-:W-:Y:S02]  /*6760*/  @!P1 IMAD R51, R0, R7, R51 ;  /* 0x0000000700339224 */ /* 0x000fe400078e0233 */
[----:B------:R-:W-:Y:S01]  /*6770*/  @!P1 IMAD R50, R2, R8, R50 ;  /* 0x0000000802329224 */ /* 0x000fe200078e0232 */
[----:B------:R-:W-:Y:S06]  /*6780*/  @!P0 BRA `(.L_x_108) ;  /* 0x00000000007c8947 */ /* 0x000fec0003800000 */
[----:B------:R-:W1:Y:S01]  /*6790*/  LDCU.64 UR8, c[0x4][0x80] ;  /* 0x01001000ff0877ac */ /* 0x000e620008000a00 */
[----:B------:R-:W-:Y:S01]  /*67a0*/  MOV R2, 0x0 ;  /* 0x0000000000027802 */ /* 0x000fe20000000f00 */
[----:B------:R-:W-:Y:S02]  /*67b0*/  HFMA2 R12, -RZ, RZ, 0, 5.9604644775390625e-08 ;  /* 0x00000001ff0c7431 */ /* 0x000fe400000001ff */
[----:B------:R-:W-:Y:S01]  /*67c0*/  IMAD.MOV.U32 R8, RZ, RZ, 0x70 ;  /* 0x00000070ff087424 */ /* 0x000fe200078e00ff */
[----:B------:R2:W3:Y:S01]  /*67d0*/  LDC.64 R14, c[0x4][R2] ;  /* 0x01000000020e7b82 */ /* 0x0004e20000000a00 */
[----:B------:R-:W4:Y:S01]  /*67e0*/  LDCU.64 UR6, c[0x4][0x88] ;  /* 0x01001100ff0677ac */ /* 0x000f220008000a00 */
[----:B------:R-:W-:Y:S01]  /*67f0*/  IMAD.MOV.U32 R13, RZ, RZ, RZ ;  /* 0x000000ffff0d7224 */ /* 0x000fe200078e00ff */
[----:B------:R-:W2:Y:S01]  /*6800*/  LDCU.64 UR4, c[0x4][0x8] ;  /* 0x01000100ff0477ac */ /* 0x000ea20008000a00 */
[----:B-1----:R-:W-:Y:S01]  /*6810*/  MOV R5, UR9 ;  /* 0x0000000900057c02 */ /* 0x002fe20008000f00 */
[----:B------:R-:W-:Y:S01]  /*6820*/  IMAD.U32 R4, RZ, RZ, UR8 ;  /* 0x00000008ff047e24 */ /* 0x000fe2000f8e00ff */
[----:B----4-:R-:W-:Y:S01]  /*6830*/  MOV R7, UR7 ;  /* 0x0000000700077c02 */ /* 0x010fe20008000f00 */
[----:B------:R-:W-:Y:S01]  /*6840*/  IMAD.U32 R6, RZ, RZ, UR6 ;  /* 0x00000006ff067e24 */ /* 0x000fe2000f8e00ff */
[----:B--2---:R-:W-:Y:S01]  /*6850*/  MOV R11, UR5 ;  /* 0x00000005000b7c02 */ /* 0x004fe20008000f00 */
[----:B------:R-:W-:Y:S02]  /*6860*/  IMAD.U32 R10, RZ, RZ, UR4 ;  /* 0x00000004ff0a7e24 */ /* 0x000fe4000f8e00ff */
[----:B------:R-:W-:Y:S07]  /*6870*/  LEPC R20, `(.L_x_109) ;  /* 0x000000001014794e */ /* 0x000fee0000000000 */
[----:B---3-5:R-:W-:Y:S05]  /*6880*/  CALL.ABS.NOINC R14 ;  /* 0x000000000e007343 */ /* 0x028fea0003c00000 */
.L_x_109:
[----:B------:R-:W1:Y:S01]  /*6890*/  LDCU.64 UR8, c[0x4][0x80] ;  /* 0x01001000ff0877ac */ /* 0x000e620008000a00 */
[----:B------:R-:W2:Y:S01]  /*68a0*/  LDC.64 R2, c[0x4][R2] ;  /* 0x0100000002027b82 */ /* 0x000ea20000000a00 */
[----:B------:R-:W-:Y:S02]  /*68b0*/  HFMA2 R12, -RZ, RZ, 0, 5.9604644775390625e-08 ;  /* 0x00000001ff0c7431 */ /* 0x000fe400000001ff */
[----:B------:R-:W-:Y:S02]  /*68c0*/  IMAD.MOV.U32 R8, RZ, RZ, 0x70 ;  /* 0x00000070ff087424 */ /* 0x000fe400078e00ff */
[----:B------:R-:W-:Y:S01]  /*68d0*/  IMAD.MOV.U32 R13, RZ, RZ, RZ ;  /* 0x000000ffff0d7224 */ /* 0x000fe200078e00ff */
[----:B------:R-:W3:Y:S01]  /*68e0*/  LDCU.64 UR6, c[0x4][0x88] ;  /* 0x01001100ff0677ac */ /* 0x000ee20008000a00 */
[----:B------:R-:W4:Y:S01]  /*68f0*/  LDCU.64 UR4, c[0x4][0x8] ;  /* 0x01000100ff0477ac */ /* 0x000f220008000a00 */
[----:B-1----:R-:W-:Y:S02]  /*6900*/  MOV R4, UR8 ;  /* 0x0000000800047c02 */ /* 0x002fe40008000f00 */
[----:B------:R-:W-:Y:S02]  /*6910*/  MOV R5, UR9 ;  /* 0x0000000900057c02 */ /* 0x000fe40008000f00 */
[----:B---3--:R-:W-:Y:S01]  /*6920*/  MOV R7, UR7 ;  /* 0x0000000700077c02 */ /* 0x008fe20008000f00 */
[----:B------:R-:W-:Y:S01]  /*6930*/  IMAD.U32 R6, RZ, RZ, UR6 ;  /* 0x00000006ff067e24 */ /* 0x000fe2000f8e00ff */
[----:B----4-:R-:W-:Y:S01]  /*6940*/  MOV R11, UR5 ;  /* 0x00000005000b7c02 */ /* 0x010fe20008000f00 */
[----:B------:R-:W-:Y:S02]  /*6950*/  IMAD.U32 R10, RZ, RZ, UR4 ;  /* 0x00000004ff0a7e24 */ /* 0x000fe4000f8e00ff */
[----:B------:R-:W-:Y:S07]  /*6960*/  LEPC R20, `(.L_x_108) ;  /* 0x000000001014794e */ /* 0x000fee0000000000 */
[----:B--2---:R-:W-:Y:S05]  /*6970*/  CALL.ABS.NOINC R2 ;  /* 0x0000000002007343 */ /* 0x004fea0003c00000 */
.L_x_108:
[----:B------:R-:W-:Y:S05]  /*6980*/  BSYNC.RECONVERGENT B6 ;  /* 0x0000000000067941 */ /* 0x000fea0003800200 */
.L_x_107:
[----:B------:R-:W-:Y:S01]  /*6990*/  ISETP.NE.U32.AND P4, PT, R82, RZ, PT ;  /* 0x000000ff5200720c */ /* 0x000fe20003f85070 */
[----:B------:R-:W-:Y:S01]  /*69a0*/  UISETP.NE.AND UP2, UPT, UR36, URZ, UPT ;  /* 0x000000ff2400728c */ /* 0x000fe2000bf45270 */
[----:B------:R-:W-:Y:S01]  /*69b0*/  ISETP.NE.U32.AND P2, PT, RZ, UR48, PT ;  /* 0x00000030ff007c0c */ /* 0x000fe2000bf45070 */
[----:B------:R-:W-:Y:S01]  /*69c0*/  UISETP.NE.U32.AND UP1, UPT, UR50, URZ, UPT ;  /* 0x000000ff3200728c */ /* 0x000fe2000bf25070 */
[----:B------:R-:W-:Y:S01]  /*69d0*/  ISETP.NE.AND.EX P4, PT, R83, RZ, PT, P4 ;  /* 0x000000ff5300720c */ /* 0x000fe20003f85340 */
[----:B------:R-:W-:Y:S01]  /*69e0*/  UPLOP3.LUT UP0, UPT, UPT, UPT, UPT, 0x40, 0x4 ;  /* 0x000000000004789c */ /* 0x000fe20003f0e870 */
[----:B------:R-:W-:Y:S01]  /*69f0*/  ISETP.NE.AND.EX P2, PT, RZ, UR49, PT, P2 ;  /* 0x00000031ff007c0c */ /* 0x000fe2000bf45320 */
[----:B------:R-:W-:Y:S01]  /*6a00*/  UISETP.NE.AND.EX UP1, UPT, UR51, URZ, UPT, UP1 ;  /* 0x000000ff3300728c */ /* 0x000fe2000bf25310 */
[----:B------:R-:W-:Y:S04]  /*6a10*/  PLOP3.LUT P1, PT, PT, PT, UP2, 0x80, 0x8 ;  /* 0x000000000008781c */ /* 0x000fe80003f2f028 */
[----:B------:R-:W-:Y:S06]  /*6a20*/  @UP2 UPLOP3.LUT UP0, UPT, UPT, UPT, UP1, 0x80, 0x8 ;  /* 0x000000000008289c */ /* 0x000fec0003f0f010 */
[----:B------:R-:W-:Y:S01]  /*6a30*/  PLOP3.LUT P0, PT, PT, PT, UP0, 0x80, 0x8 ;  /* 0x000000000008781c */ /* 0x000fe20003f0f008 */
[----:B------:R-:W-:Y:S01]  /*6a40*/  @!UPT UIADD3 URZ, UPT, UPT, URZ, URZ, URZ ;  /* 0x000000fffffff290 */ /* 0x000fe2000fffe0ff */
[----:B------:R-:W-:Y:S11]  /*6a50*/  BRA.U !UP1, `(.L_x_110) ;  /* 0x0000000109387547 */ /* 0x000ff6000b800000 */
[----:B------:R-:W-:Y:S01]  /*6a60*/  UISETP.NE.U32.AND UP0, UPT, UR48, URZ, UPT ;  /* 0x000000ff3000728c */ /* 0x000fe2000bf05070 */
[----:B------:R-:W-:Y:S02]  /*6a70*/  HFMA2 R0, -RZ, RZ, 0, 5.9604644775390625e-08 ;  /* 0x00000001ff007431 */ /* 0x000fe400000001ff */
[----:B------:R-:W-:Y:S01]  /*6a80*/  IMAD.MOV.U32 R86, RZ, RZ, 0x1 ;  /* 0x00000001ff567424 */ /* 0x000fe200078e00ff */
[----:B------:R-:W-:Y:S06]  /*6a90*/  UISETP.NE.AND.EX UP0, UPT, UR49, URZ, UPT, UP0 ;  /* 0x000000ff3100728c */ /* 0x000fec000bf05300 */
[----:B------:R-:W-:Y:S05]  /*6aa0*/  PLOP3.LUT P3, PT, PT, PT, UP0, 0x80, 0x8 ;  /* 0x000000000008781c */ /* 0x000fea0003f6f008 */
[----:B------:R-:W1:Y:S01]  /*6ab0*/  @UP0 LDCU.64 UR6, c[0x0][0xc88] ;  /* 0x00019100ff0607ac */ /* 0x000e620008000a00 */
[----:B------:R-:W-:Y:S07]  /*6ac0*/  @UP0 UIMAD UR4, UR44, UR50, URZ ;  /* 0x000000322c0402a4 */ /* 0x000fee000f8e02ff */
[----:B------:R-:W-:Y:S01]  /*6ad0*/  @!P3 PRMT R86, R0, 0x7610, R86 ;  /* 0x000076100056b816 */ /* 0x000fe20000000056 */
[----:B-1----:R-:W-:Y:S03]  /*6ae0*/  @UP0 UIMAD.WIDE UR6, UR4, 0x4, UR6 ;  /* 0x00000004040608a5 */ /* 0x002fe6000f8e0206 */
[----:B------:R-:W1:Y:S03]  /*6af0*/  @!UP0 LDCU UR4, c[0x0][0xc80] ;  /* 0x00019000ff0487ac */ /* 0x000e660008000800 */
[----:B------:R-:W-:Y:S01]  /*6b00*/  IMAD.U32 R2, RZ, RZ, UR6 ;  /* 0x00000006ff027e24 */ /* 0x000fe2000f8e00ff */
[----:B------:R-:W-:Y:S05]  /*6b10*/  MOV R3, UR7 ;  /* 0x0000000700037c02 */ /* 0x000fea0008000f00 */
[----:B-----5:R2:W5:Y:S02]  /*6b20*/  @P3 LDG.E R53, desc[UR46][R2.64] ;  /* 0x0000002e02353981 */ /* 0x020564000c1e1900 */
[----:B-12---:R-:W-:Y:S02]  /*6b30*/  @!P3 IMAD.U32 R53, RZ, RZ, UR4 ;  /* 0x00000004ff35be24 */ /* 0x006fe4000f8e00ff */
.L_x_110:
[----:B------:R-:W-:Y:S05]  /*6b40*/  @!P4 BRA `(.L_x_111) ;  /* 0x000000000020c947 */ /* 0x000fea0003800000 */
[----:B------:R-:W-:Y:S04]  /*6b50*/  ISETP.NE.U32.AND P3, PT, R80, RZ, PT ;  /* 0x000000ff5000720c */ /* 0x000fe80003f65070 */
[----:B------:R-:W-:Y:S11]  /*6b60*/  ISETP.NE.AND.EX P3, PT, R81, RZ, PT, P3 ;  /* 0x000000ff5100720c */ /* 0x000ff60003f65330 */
[----:B------:R-:W-:Y:S02]  /*6b70*/  @!UPT UIADD3 URZ, UPT, UPT, URZ, URZ, URZ ;  /* 0x000000fffffff290 */ /* 0x000fe4000fffe0ff */
[----:B------:R-:W1:Y:S01]  /*6b80*/  @P3 LDC.64 R2, c[0x0][0xca8] ;  /* 0x00032a00ff023b82 */ /* 0x000e620000000a00 */
[----:B------:R-:W-:Y:S04]  /*6b90*/  @P3 IMAD R0, R82, UR44, RZ ;  /* 0x0000002c52003c24 */ /* 0x000fe8000f8e02ff */
[----:B-1----:R-:W-:Y:S05]  /*6ba0*/  @P3 IMAD.WIDE R2, R0, 0x4, R2 ;  /* 0x0000000400023825 */ /* 0x002fea00078e0202 */
[----:B-----5:R1:W5:Y:S02]  /*6bb0*/  @P3 LDG.E R52, desc[UR46][R2.64] ;  /* 0x0000002e02343981 */ /* 0x020364000c1e1900 */
[----:B-1----:R-:W2:Y:S02]  /*6bc0*/  @!P3 LDC R52, c[0x0][0xca0] ;  /* 0x00032800ff34bb82 */ /* 0x002ea40000000800 */
.L_x_111:
[----:B-----5:R-:W-:Y:S01]  /*6bd0*/  FSETP.NEU.AND P3, PT, R53, RZ, PT ;  /* 0x000000ff3500720b */ /* 0x020fe20003f6d000 */
[----:B------:R-:W-:Y:S01]  /*6be0*/  IMAD.MOV.U32 R69, RZ, RZ, 0x10 ;  /* 0x00000010ff457424 */ /* 0x000fe200078e00ff */
[----:B------:R-:W-:Y:S01]  /*6bf0*/  SEL R2, RZ, 0xffffffff, P2 ;  /* 0xffffffffff027807 */ /* 0x000fe20001000000 */
[----:B------:R-:W-:Y:S01]  /*6c00*/  IMAD R59, R94, 0x80, R95 ;  /* 0x000000805e3b7824 */ /* 0x000fe200078e025f */
[----:B------:R-:W-:Y:S01]  /*6c10*/  @P1 LOP3.LUT P2, RZ, R86, 0xff, RZ, 0xc0, !PT ;  /* 0x000000ff56ff1812 */ /* 0x000fe2000784c0ff */
[----:B------:R-:W-:Y:S01]  /*6c20*/  IMAD.SHL.U32 R104, R96, 0x2, RZ ;  /* 0x0000000260687824 */ /* 0x000fe200078e00ff */
[----:B------:R-:W-:Y:S01]  /*6c30*/  @P1 SEL R0, RZ, 0xffffffff, P3 ;  /* 0xffffffffff001807 */ /* 0x000fe20001800000 */
[----:B------:R-:W-:Y:S01]  /*6c40*/  BSSY B1, `(.L_x_112) ;  /* 0x0000039000017945 */ /* 0x000fe20003800000 */
[----:B------:R-:W-:Y:S01]  /*6c50*/  LEA R58, R94, UR45, 0x3 ;  /* 0x0000002d5e3a7c11 */ /* 0x000fe2000f8e18ff */
[----:B------:R-:W-:Y:S01]  /*6c60*/  VIADD R103, R104, UR45 ;  /* 0x0000002d68677c36 */ /* 0x000fe20008000000 */
[----:B------:R-:W-:Y:S01]  /*6c70*/  @P0 SEL R0, R2, R0, !P2 ;  /* 0x0000000002000207 */ /* 0x000fe20005000000 */
[----:B------:R-:W-:Y:S01]  /*6c80*/  IMAD.MOV.U32 R70, RZ, RZ, 0x1 ;  /* 0x00000001ff467424 */ /* 0x000fe200078e00ff */
[----:B------:R-:W-:Y:S01]  /*6c90*/  SHF.L.U32 R3, R93, 0x1f, RZ ;  /* 0x0000001f5d037819 */ /* 0x000fe200000006ff */
[----:B------:R-:W-:Y:S01]  /*6ca0*/  IMAD.MOV.U32 R68, RZ, RZ, RZ ;  /* 0x000000ffff447224 */ /* 0x000fe200078e00ff */
[----:B------:R-:W-:Y:S02]  /*6cb0*/  @P1 LOP3.LUT R0, R0, 0x1, RZ, 0xc0, !PT ;  /* 0x0000000100001812 */ /* 0x000fe400078ec0ff */
[----:B------:R-:W-:Y:S02]  /*6cc0*/  CS2R R78, SRZ ;  /* 0x00000000004e7805 */ /* 0x000fe4000001ff00 */
[----:B------:R-:W-:Y:S02]  /*6cd0*/  PLOP3.LUT P2, PT, PT, PT, UP1, 0x80, 0x8 ;  /* 0x000000000008781c */ /* 0x000fe40003f4f018 */
[----:B------:R-:W-:Y:S02]  /*6ce0*/  CS2R R76, SRZ ;  /* 0x00000000004c7805 */ /* 0x000fe4000001ff00 */
[----:B------:R-:W-:Y:S02]  /*6cf0*/  ISETP.NE.U32.OR P4, PT, R0, 0x1, !P1 ;  /* 0x000000010000780c */ /* 0x000fe40004f85470 */
[----:B------:R-:W-:Y:S02]  /*6d00*/  CS2R R74, SRZ ;  /* 0x00000000004a7805 */ /* 0x000fe4000001ff00 */
[----:B------:R-:W-:Y:S02]  /*6d10*/  LOP3.LUT P5, RZ, R97, 0x40, RZ, 0xc0, !PT ;  /* 0x0000004061ff7812 */ /* 0x000fe400078ac0ff */
[----:B------:R-:W-:Y:S02]  /*6d20*/  CS2R R72, SRZ ;  /* 0x0000000000487805 */ /* 0x000fe4000001ff00 */
[----:B------:R-:W-:Y:S02]  /*6d30*/  P2R R105, PR, RZ, 0x10 ;  /* 0x00000010ff697803 */ /* 0x000fe40000000000 */
[----:B------:R-:W-:Y:S02]  /*6d40*/  CS2R R66, SRZ ;  /* 0x0000000000427805 */ /* 0x000fe4000001ff00 */
[----:B------:R-:W-:Y:S02]  /*6d50*/  SEL R69, R69, 0xfffffff0, !P5 ;  /* 0xfffffff045457807 */ /* 0x000fe40006800000 */
[----:B------:R-:W-:Y:S02]  /*6d60*/  CS2R R64, SRZ ;  /* 0x0000000000407805 */ /* 0x000fe4000001ff00 */
[----:B------:R-:W-:Y:S02]  /*6d70*/  CS2R R62, SRZ ;  /* 0x00000000003e7805 */ /* 0x000fe4000001ff00 */
[----:B------:R-:W-:Y:S01]  /*6d80*/  CS2R R60, SRZ ;  /* 0x00000000003c7805 */ /* 0x000fe2000001ff00 */
[----:B------:R-:W-:Y:S01]  /*6d90*/  IMAD.IADD R103, R103, 0x1, R69 ;  /* 0x0000000167677824 */ /* 0x000fe200078e0245 */
[----:B------:R-:W-:Y:S04]  /*6da0*/  @P4 SHF.L.U32 R0, RZ, 0x1f, RZ ;  /* 0x0000001fff004819 */ /* 0x000fe800000006ff */
[----:B------:R1:W3:Y:S01]  /*6db0*/  @P4 SYNCS.PHASECHK.TRANS64.TRYWAIT P1, [UR45+0xc0], R0 ;  /* 0x0000c000ff0045a7 */ /* 0x0002e2000802112d */
[----:B------:R4:W2:Y:S01]  /*6dc0*/  SYNCS.PHASECHK.TRANS64.TRYWAIT P0, [R58+URZ+0x130], R3 ;  /* 0x000130033a0075a7 */ /* 0x0008a200080011ff */
[----:B-1----:R-:W-:Y:S02]  /*6dd0*/  SEL R0, RZ, 0xffffffff, P3 ;  /* 0xffffffffff007807 */ /* 0x002fe40001800000 */
[----:B------:R-:W-:Y:S04]  /*6de0*/  LOP3.LUT P3, R101, R86, 0xff, RZ, 0xc0, !PT ;  /* 0x000000ff56657812 */ /* 0x000fe8000786c0ff */
[----:B------:R-:W-:Y:S04]  /*6df0*/  @P2 SEL R0, R2, R0, !P3 ;  /* 0x0000000002002207 */ /* 0x000fe80005800000 */
[----:B------:R-:W-:Y:S04]  /*6e00*/  LOP3.LUT R0, R0, 0x1, RZ, 0xc0, !PT ;  /* 0x0000000100007812 */ /* 0x000fe800078ec0ff */
[----:B------:R-:W-:Y:S02]  /*6e10*/  ISETP.NE.U32.AND P2, PT, R0, 0x1, PT ;  /* 0x000000010000780c */ /* 0x000fe40003f45070 */
[----:B------:R-:W-:Y:S02]  /*6e20*/  SHF.R.U32.HI R0, RZ, 0x15, R59 ;  /* 0x00000015ff007819 */ /* 0x000fe4000001163b */
[----:B------:R-:W-:Y:S02]  /*6e30*/  P2R R71, PR, RZ, 0x4 ;  /* 0x00000004ff477803 */ /* 0x000fe40000000000 */
[----:B------:R-:W-:Y:S02]  /*6e40*/  LOP3.LUT R2, R0, 0x3, RZ, 0xc0, !PT ;  /* 0x0000000300027812 */ /* 0x000fe400078ec0ff */
[----:B---3--:R-:W-:Y:S01]  /*6e50*/  @P4 SEL R70, RZ, 0x1, !P1 ;  /* 0x00000001ff464807 */ /* 0x008fe20004800000 */
[----:B--2-4-:R-:W-:Y:S06]  /*6e60*/  @!P4 BRA `(.L_x_113) ;  /* 0x000000000058c947 */ /* 0x014fec0003800000 */
[----:B------:R-:W-:Y:S01]  /*6e70*/  IMAD.MOV.U32 R79, RZ, RZ, RZ ;  /* 0x000000ffff4f7224 */ /* 0x000fe200078e00ff */
[----:B------:R-:W-:Y:S01]  /*6e80*/  ISETP.NE.AND P1, PT, R70, RZ, PT ;  /* 0x000000ff4600720c */ /* 0x000fe20003f25270 */
[----:B------:R-:W-:Y:S01]  /*6e90*/  BSSY B0, `(.L_x_114) ;  /* 0x000000c000007945 */ /* 0x000fe20003800000 */
[----:B------:R-:W-:Y:S02]  /*6ea0*/  CS2R R62, SRZ ;  /* 0x00000000003e7805 */ /* 0x000fe4000001ff00 */
[----:B------:R-:W-:Y:S02]  /*6eb0*/  CS2R R60, SRZ ;  /* 0x00000000003c7805 */ /* 0x000fe4000001ff00 */
[----:B------:R-:W-:Y:S02]  /*6ec0*/  CS2R R66, SRZ ;  /* 0x0000000000427805 */ /* 0x000fe4000001ff00 */
[----:B------:R-:W-:Y:S02]  /*6ed0*/  CS2R R64, SRZ ;  /* 0x0000000000407805 */ /* 0x000fe4000001ff00 */
[----:B------:R-:W-:Y:S02]  /*6ee0*/  CS2R R74, SRZ ;  /* 0x00000000004a7805 */ /* 0x000fe4000001ff00 */
[----:B------:R-:W-:Y:S02]  /*6ef0*/  CS2R R72, SRZ ;  /* 0x0000000000487805 */ /* 0x000fe4000001ff00 */
[----:B------:R-:W-:Y:S01]  /*6f00*/  CS2R R76, SRZ ;  /* 0x00000000004c7805 */ /* 0x000fe2000001ff00 */
[----:B------:R-:W-:Y:S06]  /*6f10*/  @P1 BRA `(.L_x_115) ;  /* 0x00000000000c1947 */ /* 0x000fec0003800000 */
[----:B------:R-:W-:Y:S04]  /*6f20*/  SHF.L.U32 R5, RZ, 0x1f, RZ ;  /* 0x0000001fff057819 */ /* 0x000fe800000006ff */
[----:B------:R-:W1:Y:S02]  /*6f30*/  SYNCS.PHASECHK.TRANS64.TRYWAIT P1, [UR45+0xc0], R5 ;  /* 0x0000c005ff0075a7 */ /* 0x000e64000802112d */
[----:B-1----:R-:W-:Y:S05]  /*6f40*/  @!P1 BRA `(.L_x_116) ;  /* 0x0000008400749947 */ /* 0x002fea0003800000 */
.L_x_115:
[----:B------:R-:W-:Y:S05]  /*6f50*/  BSYNC B0 ;  /* 0x0000000000007941 */ /* 0x000fea0003800000 */
.L_x_114:
[----:B------:R-:W-:Y:S01]  /*6f60*/  ISETP.NE.AND P1, PT, R71, RZ, PT ;  /* 0x000000ff4700720c */ /* 0x000fe20003f25270 */
[----:B------:R-:W-:Y:S11]  /*6f70*/  HFMA2 R68, -RZ, RZ, 0, 5.9604644775390625e-08 ;  /* 0x00000001ff447431 */ /* 0x000ff600000001ff */
[----:B------:R-:W-:Y:S01]  /*6f80*/  @!UPT UIADD3 URZ, UPT, UPT, URZ, URZ, URZ ;  /* 0x000000fffffff290 */ /* 0x000fe2000fffe0ff */
[----:B------:R2:W3:Y:S04]  /*6f90*/  @P1 LDS.128 R60, [R104+UR45+0x200] ;  /* 0x0002002d683c1984 */ /* 0x0004e80008000c00 */
[----:B------:R2:W4:Y:S04]  /*6fa0*/  @P1 LDS.128 R64, [R103+0x200] ;  /* 0x0002000067401984 */ /* 0x0005280000000c00 */
[----:B------:R2:W1:Y:S04]  /*6fb0*/  @P1 LDS.128 R72, [R104+UR45+0xa00] ;  /* 0x000a002d68481984 */ /* 0x0004680008000c00 */
[----:B------:R2:W1:Y:S02]  /*6fc0*/  @P1 LDS.128 R76, [R103+0xa00] ;  /* 0x000a0000674c1984 */ /* 0x0004640000000c00 */
.L_x_113:
[----:B------:R-:W-:Y:S05]  /*6fd0*/  BSYNC B1 ;  /* 0x0000000000017941 */ /* 0x000fea0003800000 */
.L_x_112:
[----:B------:R-:W-:Y:S02]  /*6fe0*/  ISETP.NE.AND P1, PT, R98, R2, PT ;  /* 0x000000026200720c */ /* 0x000fe40003f25270 */
[----:B------:R-:W-:Y:S01]  /*6ff0*/  MOV R39, RZ ;  /* 0x000000ff00277202 */ /* 0x000fe20000000f00 */
[----:B------:R-:W-:Y:S10]  /*7000*/  @P0 BRA `(.L_x_117) ;  /* 0x0000000000080947 */ /* 0x000ff40003800000 */
[----:B------:R-:W5:Y:S02]  /*7010*/  SYNCS.PHASECHK.TRANS64.TRYWAIT P0, [R58+URZ+0x130], R3 ;  /* 0x000130033a0075a7 */ /* 0x000f6400080011ff */
[----:B-----5:R-:W-:Y:S05]  /*7020*/  @!P0 BRA `(.L_x_118) ;  /* 0x0000008400548947 */ /* 0x020fea0003800000 */
.L_x_117:
[----:B------:R-:W-:Y:S01]  /*7030*/  IMAD.MOV.U32 R38, RZ, RZ, RZ ;  /* 0x000000ffff267224 */ /* 0x000fe200078e00ff */
[----:B------:R-:W-:Y:S02]  /*7040*/  CS2R R36, SRZ ;  /* 0x0000000000247805 */ /* 0x000fe4000001ff00 */
        /* <DEDUP_REMOVED lines=13> */
[----:B-1----:R-:W-:Y:S01]  /*7120*/  CS2R R4, SRZ ;  /* 0x0000000000047805 */ /* 0x002fe2000001ff00 */
[----:B------:R-:W-:Y:S06]  /*7130*/  @P1 BRA `(.L_x_119) ;  /* 0x0000000000bc1947 */ /* 0x000fec0003800000 */
[----:B------:R-:W-:Y:S11]  /*7140*/  LOP3.LUT P0, RZ, R0, 0x3, R99, 0x48, !PT ;  /* 0x0000000300ff7812 */ /* 0x000ff60007804863 */
[----:B------:R-:W-:Y:S02]  /*7150*/  @!UPT UIADD3 URZ, UPT, UPT, URZ, URZ, URZ ;  /* 0x000000fffffff290 */ /* 0x000fe4000fffe0ff */
[----:B------:R-:W-:Y:S05]  /*7160*/  @!P0 BRA `(.L_x_120) ;  /* 0x0000000000408947 */ /* 0x000fea0003800000 */
[----:B------:R-:W1:Y:S01]  /*7170*/  LDCU.64 UR8, c[0x4][0x70] ;  /* 0x01000e00ff0877ac */ /* 0x000e620008000a00 */
[----:B------:R-:W-:Y:S01]  /*7180*/  MOV R15, 0x0 ;  /* 0x00000000000f7802 */ /* 0x000fe20000000f00 */
[----:B------:R-:W-:Y:S02]  /*7190*/  HFMA2 R12, -RZ, RZ, 0, 5.9604644775390625e-08 ;  /* 0x00000001ff0c7431 */ /* 0x000fe400000001ff */
[----:B------:R-:W-:Y:S02]  /*71a0*/  IMAD.MOV.U32 R8, RZ, RZ, 0x192 ;  /* 0x00000192ff087424 */ /* 0x000fe400078e00ff */
[----:B------:R-:W-:Y:S01]  /*71b0*/  IMAD.MOV.U32 R13, RZ, RZ, RZ ;  /* 0x000000ffff0d7224 */ /* 0x000fe200078e00ff */
[----:B------:R-:W5:Y:S01]  /*71c0*/  LDCU.64 UR6, c[0x4][0x78] ;  /* 0x01000f00ff0677ac */ /* 0x000f620008000a00 */
[----:B------:R-:W2:Y:S01]  /*71d0*/  LDC.64 R14, c[0x4][R15] ;  /* 0x010000000f0e7b82 */ /* 0x000ea20000000a00 */
[----:B------:R-:W3:Y:S01]  /*71e0*/  LDCU.64 UR4, c[0x4][0x10] ;  /* 0x01000200ff0477ac */ /* 0x000ee20008000a00 */
[----:B-1----:R-:W-:Y:S01]  /*71f0*/  MOV R5, UR9 ;  /* 0x0000000900057c02 */ /* 0x002fe20008000f00 */
[----:B------:R-:W-:Y:S01]  /*7200*/  IMAD.U32 R4, RZ, RZ, UR8 ;  /* 0x00000008ff047e24 */ /* 0x000fe2000f8e00ff */
[----:B-----5:R-:W-:Y:S01]  /*7210*/  MOV R7, UR7 ;  /* 0x0000000700077c02 */ /* 0x020fe20008000f00 */
[----:B------:R-:W-:Y:S01]  /*7220*/  IMAD.U32 R6, RZ, RZ, UR6 ;  /* 0x00000006ff067e24 */ /* 0x000fe2000f8e00ff */
[----:B---3--:R-:W-:Y:S01]  /*7230*/  MOV R11, UR5 ;  /* 0x00000005000b7c02 */ /* 0x008fe20008000f00 */
[----:B------:R-:W-:Y:S02]  /*7240*/  IMAD.U32 R10, RZ, RZ, UR4 ;  /* 0x00000004ff0a7e24 */ /* 0x000fe4000f8e00ff */
[----:B------:R-:W-:Y:S07]  /*7250*/  LEPC R20, `(.L_x_120) ;  /* 0x000000001014794e */ /* 0x000fee0000000000 */
[----:B--2-4-:R-:W-:Y:S05]  /*7260*/  CALL.ABS.NOINC R14 ;  /* 0x000000000e007343 */ /* 0x014fea0003c00000 */
.L_x_120:
[----:B------:R-:W-:Y:S05]  /*7270*/  WARPSYNC.ALL ;  /* 0x0000000000007948 */ /* 0x000fea0003800000 */
[C---:B------:R-:W-:Y:S01]  /*7280*/  R2UR UR4, R59.reuse ;  /* 0x000000003b0472ca */ /* 0x040fe200000e0000 */
[----:B------:R-:W-:Y:S05]  /*7290*/  VIADD R0, R59, 0x40 ;  /* 0x000000403b007836 */ /* 0x000fea0000000000 */
[----:B------:R-:W-:Y:S04]  /*72a0*/  SHF.R.U32.HI R0, RZ, 0x15, R0 ;  /* 0x00000015ff007819 */ /* 0x000fe80000011600 */
[----:B------:R-:W-:Y:S03]  /*72b0*/  LOP3.LUT P0, RZ, R0, 0x3, R99, 0x48, !PT ;  /* 0x0000000300ff7812 */ /* 0x000fe60007804863 */
[----:B------:R-:W1:Y:S10]  /*72c0*/  LDTM.x16 R24, tmem[UR4] ;  /* 0x00000004001879ee */ /* 0x000e740008240000 */
[----:B-1----:R-:W-:Y:S05]  /*72d0*/  @!P0 BRA `(.L_x_121) ;  /* 0x0000000000408947 */ /* 0x002fea0003800000 */
        /* <DEDUP_REMOVED lines=16> */
.L_x_121:
[----:B------:R-:W-:Y:S05]  /*73e0*/  WARPSYNC.ALL ;  /* 0x0000000000007948 */ /* 0x000fea0003800000 */
[----:B------:R-:W-:Y:S11]  /*73f0*/  R2UR UR4, R59 ;  /* 0x000000003b0472ca */ /* 0x000ff600000e0000 */
[----:B------:R-:W-:Y:S02]  /*7400*/  @!UPT UIADD3 URZ, UPT, UPT, URZ, URZ, URZ ;  /* 0x000000fffffff290 */ /* 0x000fe4000fffe0ff */
[----:B------:R-:W1:Y:S02]  /*7410*/  LDTM.x16 R4, tmem[UR4+0x40] ;  /* 0x00004004000479ee */ /* 0x000e640008240000 */
[----:B-1----:R-:W-:Y:S01]  /*7420*/  NOP ;  /* 0x0000000000007918 */ /* 0x002fe20000000000 */
.L_x_119:
[----:B---3--:R-:W-:Y:S01]  /*7430*/  SHF.L.U32 R20, R60, 0x10, RZ ;  /* 0x000000103c147819 */ /* 0x008fe200000006ff */
[----:B------:R-:W-:Y:S01]  /*7440*/  FMUL R0, R52, R24 ;  /* 0x0000001834007220 */ /* 0x000fe20000400000 */
[----:B------:R-:W-:Y:S01]  /*7450*/  ISETP.NE.AND P0, PT, R98, R2, PT ;  /* 0x000000026200720c */ /* 0x000fe20003f05270 */
[----:B------:R-:W-:Y:S01]  /*7460*/  FMUL R2, R52, R25 ;  /* 0x0000001934027220 */ /* 0x000fe20000400000 */
[----:B------:R-:W-:Y:S01]  /*7470*/  LOP3.LUT R21, R60, 0xffff0000, RZ, 0xc0, !PT ;  /* 0xffff00003c157812 */ /* 0x000fe200078ec0ff */
[----:B------:R-:W-:Y:S01]  /*7480*/  FFMA R0, R53, R20, R0 ;  /* 0x0000001435007223 */ /* 0x000fe20000000000 */
[C---:B------:R-:W-:Y:S01]  /*7490*/  SHF.L.U32 R22, R61.reuse, 0x10, RZ ;  /* 0x000000103d167819 */ /* 0x040fe200000006ff */
[----:B------:R-:W-:Y:S01]  /*74a0*/  FMUL R3, R52, R26 ;  /* 0x0000001a34037220 */ /* 0x000fe20000400000 */
[----:B------:R-:W-:Y:S01]  /*74b0*/  LOP3.LUT R23, R61, 0xffff0000, RZ, 0xc0, !PT ;  /* 0xffff00003d177812 */ /* 0x000fe200078ec0ff */
[C---:B------:R-:W-:Y:S01]  /*74c0*/  FFMA R2, R53.reuse, R21, R2 ;  /* 0x0000001535027223 */ /* 0x040fe20000000002 */
[----:B------:R-:W-:Y:S01]  /*74d0*/  SHF.L.U32 R40, R62, 0x10, RZ ;  /* 0x000000103e287819 */ /* 0x000fe200000006ff */
[----:B------:R-:W-:Y:S01]  /*74e0*/  FMUL R20, R52, R27 ;  /* 0x0000001b34147220 */ /* 0x000fe20000400000 */
[----:B------:R-:W-:Y:S01]  /*74f0*/  LOP3.LUT R41, R62, 0xffff0000, RZ, 0xc0, !PT ;  /* 0xffff00003e297812 */ /* 0x000fe200078ec0ff */
[----:B------:R-:W-:Y:S01]  /*7500*/  FFMA R3, R53, R22, R3 ;  /* 0x0000001635037223 */ /* 0x000fe20000000003 */
[----:B------:R-:W-:Y:S01]  /*7510*/  F2FP.BF16.F32.PACK_AB R108, R2, R0 ;  /* 0x00000000026c723e */ /* 0x000fe200000010ff */
[C---:B------:R-:W-:Y:S01]  /*7520*/  FMUL R21, R52.reuse, R28 ;  /* 0x0000001c34157220 */ /* 0x040fe20000400000 */
[----:B------:R-:W-:Y:S01]  /*7530*/  LOP3.LUT R42, R77, 0xffff0000, RZ, 0xc0, !PT ;  /* 0xffff00004d2a7812 */ /* 0x000fe200078ec0ff */
[----:B------:R-:W-:Y:S01]  /*7540*/  FMUL R22, R52, R29 ;  /* 0x0000001d34167220 */ /* 0x000fe20000400000 */
[----:B------:R-:W-:Y:S01]  /*7550*/  SHF.L.U32 R54, R78, 0x10, RZ ;  /* 0x000000104e367819 */ /* 0x000fe200000006ff */
[----:B------:R-:W-:Y:S01]  /*7560*/  FFMA R20, R53, R23, R20 ;  /* 0x0000001735147223 */ /* 0x000fe20000000014 */
[----:B------:R-:W-:Y:S01]  /*7570*/  SHF.L.U32 R23, R63, 0x10, RZ ;  /* 0x000000103f177819 */ /* 0x000fe200000006ff */
[----:B------:R-:W-:Y:S01]  /*7580*/  FFMA R21, R53, R40, R21 ;  /* 0x0000002835157223 */ /* 0x000fe20000000015 */
[----:B------:R-:W-:Y:S01]  /*7590*/  LOP3.LUT R40, R63, 0xffff0000, RZ, 0xc0, !PT ;  /* 0xffff00003f287812 */ /* 0x000fe200078ec0ff */
[C---:B------:R-:W-:Y:S01]  /*75a0*/  FFMA R22, R53.reuse, R41, R22 ;  /* 0x0000002935167223 */ /* 0x040fe20000000016 */
[----:B------:R-:W-:Y:S01]  /*75b0*/  F2FP.BF16.F32.PACK_AB R109, R20, R3 ;  /* 0x00000003146d723e */ /* 0x000fe200000010ff */
[----:B------:R-:W-:Y:S01]  /*75c0*/  FMUL R0, R52, R30 ;  /* 0x0000001e34007220 */ /* 0x000fe20000400000 */
[----:B----4-:R-:W-:Y:S01]  /*75d0*/  LOP3.LUT R41, R66, 0xffff0000, RZ, 0xc0, !PT ;  /* 0xffff000042297812 */ /* 0x010fe200078ec0ff */
[----:B------:R-:W-:Y:S01]  /*75e0*/  FMUL R2, R52, R31 ;  /* 0x0000001f34027220 */ /* 0x000fe20000400000 */
[----:B------:R-:W-:Y:S01]  /*75f0*/  F2FP.BF16.F32.PACK_AB R110, R22, R21 ;  /* 0x00000015166e723e */ /* 0x000fe200000010ff */
[C---:B------:R-:W-:Y:S01]  /*7600*/  FFMA R0, R53.reuse, R23, R0 ;  /* 0x0000001735007223 */ /* 0x040fe20000000000 */
[C---:B------:R-:W-:Y:S01]  /*7610*/  SHF.L.U32 R22, R64.reuse, 0x10, RZ ;  /* 0x0000001040167819 */ /* 0x040fe200000006ff */
[----:B------:R-:W-:Y:S01]  /*7620*/  FFMA R2, R53, R40, R2 ;  /* 0x0000002835027223 */ /* 0x000fe20000000002 */
[----:B------:R-:W-:Y:S01]  /*7630*/  LOP3.LUT R23, R64, 0xffff0000, RZ, 0xc0, !PT ;  /* 0xffff000040177812 */ /* 0x000fe200078ec0ff */
[C---:B------:R-:W-:Y:S01]  /*7640*/  FMUL R3, R52.reuse, R32 ;  /* 0x0000002034037220 */ /* 0x040fe20000400000 */
[----:B------:R-:W-:Y:S01]  /*7650*/  SHF.L.U32 R40, R65, 0x10, RZ ;  /* 0x0000001041287819 */ /* 0x000fe200000006ff */
[----:B------:R-:W-:Y:S01]  /*7660*/  FMUL R20, R52, R33 ;  /* 0x0000002134147220 */ /* 0x000fe20000400000 */
[----:B------:R-:W-:Y:S01]  /*7670*/  F2FP.BF16.F32.PACK_AB R111, R2, R0 ;  /* 0x00000000026f723e */ /* 0x000fe200000010ff */
[----:B------:R-:W-:Y:S01]  /*7680*/  FMUL R21, R52, R34 ;  /* 0x0000002234157220 */ /* 0x000fe20000400000 */
[----:B------:R-:W-:Y:S01]  /*7690*/  LOP3.LUT R55, R78, 0xffff0000, RZ, 0xc0, !PT ;  /* 0xffff00004e377812 */ /* 0x000fe200078ec0ff */
[----:B------:R-:W-:Y:S01]  /*76a0*/  FFMA R3, R53, R22, R3 ;  /* 0x0000001635037223 */ /* 0x000fe20000000003 */
[----:B------:R-:W-:Y:S01]  /*76b0*/  SHF.L.U32 R56, R79, 0x10, RZ ;  /* 0x000000104f387819 */ /* 0x000fe200000006ff */
[----:B------:R-:W-:Y:S01]  /*76c0*/  FFMA R20, R53, R23, R20 ;  /* 0x0000001735147223 */ /* 0x000fe20000000014 */
[----:B------:R-:W-:Y:S01]  /*76d0*/  LOP3.LUT R23, R65, 0xffff0000, RZ, 0xc0, !PT ;  /* 0xffff000041177812 */ /* 0x000fe200078ec0ff */
[----:B------:R-:W-:Y:S01]  /*76e0*/  FFMA R21, R53, R40, R21 ;  /* 0x0000002835157223 */ /* 0x000fe20000000015 */
[----:B------:R-:W-:Y:S01]  /*76f0*/  SHF.L.U32 R40, R66, 0x10, RZ ;  /* 0x0000001042287819 */ /* 0x000fe200000006ff */
[----:B------:R-:W-:Y:S01]  /*7700*/  FMUL R0, R52, R35 ;  /* 0x0000002334007220 */ /* 0x000fe20000400000 */
[----:B------:R-:W-:Y:S01]  /*7710*/  F2FP.BF16.F32.PACK_AB R112, R20, R3 ;  /* 0x000000031470723e */ /* 0x000fe200000010ff */
[C---:B------:R-:W-:Y:S01]  /*7720*/  FMUL R2, R52.reuse, R36 ;  /* 0x0000002434027220 */ /* 0x040fe20000400000 */
[----:B------:R-:W-:Y:S01]  /*7730*/  LOP3.LUT R57, R79, 0xffff0000, RZ, 0xc0, !PT ;  /* 0xffff00004f397812 */ /* 0x000fe200078ec0ff */
[----:B------:R-:W-:Y:S01]  /*7740*/  FMUL R22, R52, R37 ;  /* 0x0000002534167220 */ /* 0x000fe20000400000 */
[----:B------:R-:W-:Y:S01]  /*7750*/  ISETP.NE.AND P1, PT, R98, RZ, PT ;  /* 0x000000ff6200720c */ /* 0x000fe20003f25270 */
[----:B------:R-:W-:Y:S01]  /*7760*/  FFMA R0, R53, R23, R0 ;  /* 0x0000001735007223 */ /* 0x000fe20000000000 */
[----:B------:R-:W-:Y:S01]  /*7770*/  SHF.L.U32 R23, R67, 0x10, RZ ;  /* 0x0000001043177819 */ /* 0x000fe200000006ff */
[----:B------:R-:W-:Y:S01]  /*7780*/  FFMA R2, R53, R40, R2 ;  /* 0x0000002835027223 */ /* 0x000fe20000000002 */
[----:B------:R-:W-:Y:S01]  /*7790*/  LOP3.LUT R40, R67, 0xffff0000, RZ, 0xc0, !PT ;  /* 0xffff000043287812 */ /* 0x000fe200078ec0ff */
[----:B------:R1:W-:Y:S01]  /*77a0*/  @!P0 STS.128 [R104+UR45+0x200], R108 ;  /* 0x0002006c68008988 */ /* 0x0003e20008000c2d */
[----:B------:R-:W-:Y:S01]  /*77b0*/  F2FP.BF16.F32.PACK_AB R113, R0, R21 ;  /* 0x000000150071723e */ /* 0x000fe200000010ff */
[C---:B------:R-:W-:Y:S01]  /*77c0*/  FFMA R22, R53.reuse, R41, R22 ;  /* 0x0000002935167223 */ /* 0x040fe20000000016 */
[----:B------:R-:W-:Y:S01]  /*77d0*/  LOP3.LUT R41, R74, 0xffff0000, RZ, 0xc0, !PT ;  /* 0xffff00004a297812 */ /* 0x000fe200078ec0ff */
[C---:B------:R-:W-:Y:S01]  /*77e0*/  FMUL R3, R52.reuse, R38 ;  /* 0x0000002634037220 */ /* 0x040fe20000400000 */
[C---:B------:R-:W-:Y:S01]  /*77f0*/  FMUL R20, R52.reuse, R39 ;  /* 0x0000002734147220 */ /* 0x040fe20000400000 */
        /* <DEDUP_REMOVED lines=9> */
[C---:B------:R-:W-:Y:S01]  /*7890*/  FFMA R0, R53.reuse, R22, R0 ;  /* 0x0000001635007223 */ /* 0x040fe20000000000 */
[C---:B------:R-:W-:Y:S01]  /*78a0*/  FFMA R2, R53.reuse, R23, R2 ;  /* 0x0000001735027223 */ /* 0x040fe20000000002 */
[----:B------:R-:W-:Y:S01]  /*78b0*/  F2FP.BF16.F32.PACK_AB R115, R20, R3 ;  /* 0x000000031473723e */ /* 0x000fe200000010ff */
[----:B------:R-:W-:Y:S01]  /*78c0*/  FFMA R21, R53, R40, R21 ;  /* 0x0000002835157223 */ /* 0x000fe20000000015 */
[----:B------:R-:W-:Y:S01]  /*78d0*/  LOP3.LUT R23, R73, 0xffff0000, RZ, 0xc0, !PT ;  /* 0xffff000049177812 */ /* 0x000fe200078ec0ff */
[----:B------:R-:W-:Y:S01]  /*78e0*/  FMUL R3, R52, R7 ;  /* 0x0000000734037220 */ /* 0x000fe20000400000 */
[----:B------:R-:W-:Y:S01]  /*78f0*/  SHF.L.U32 R40, R74, 0x10, RZ ;  /* 0x000000104a287819 */ /* 0x000fe200000006ff */
[----:B------:R1:W-:Y:S01]  /*7900*/  @!P0 STS.128 [R103+0x200], R112 ;  /* 0x0002007067008388 */ /* 0x0003e20000000c00 */
[C---:B------:R-:W-:Y:S01]  /*7910*/  FMUL R20, R52.reuse, R8 ;  /* 0x0000000834147220 */ /* 0x040fe20000400000 */
[----:B------:R-:W-:Y:S01]  /*7920*/  FMUL R22, R52, R9 ;  /* 0x0000000934167220 */ /* 0x000fe20000400000 */
[C---:B------:R-:W-:Y:S01]  /*7930*/  FFMA R3, R53.reuse, R23, R3 ;  /* 0x0000001735037223 */ /* 0x040fe20000000003 */
[----:B------:R-:W-:Y:S01]  /*7940*/  F2FP.BF16.F32.PACK_AB R116, R2, R0 ;  /* 0x000000000274723e */ /* 0x000fe200000010ff */
[----:B------:R-:W-:Y:S01]  /*7950*/  FFMA R20, R53, R40, R20 ;  /* 0x0000002835147223 */ /* 0x000fe20000000014 */
[C---:B------:R-:W-:Y:S01]  /*7960*/  SHF.L.U32 R23, R75.reuse, 0x10, RZ ;  /* 0x000000104b177819 */ /* 0x040fe200000006ff */
[C---:B------:R-:W-:Y:S01]  /*7970*/  FMUL R0, R52.reuse, R10 ;  /* 0x0000000a34007220 */ /* 0x040fe20000400000 */
[----:B------:R-:W-:Y:S01]  /*7980*/  LOP3.LUT R40, R75, 0xffff0000, RZ, 0xc0, !PT ;  /* 0xffff00004b287812 */ /* 0x000fe200078ec0ff */
[C---:B------:R-:W-:Y:S01]  /*7990*/  FFMA R22, R53.reuse, R41, R22 ;  /* 0x0000002935167223 */ /* 0x040fe20000000016 */
[C---:B------:R-:W-:Y:S01]  /*79a0*/  FMUL R2, R52.reuse, R11 ;  /* 0x0000000b34027220 */ /* 0x040fe20000400000 */
[----:B------:R-:W-:Y:S01]  /*79b0*/  FFMA R0, R53, R23, R0 ;  /* 0x0000001735007223 */ /* 0x000fe20000000000 */
[----:B------:R-:W-:Y:S01]  /*79c0*/  F2FP.BF16.F32.PACK_AB R117, R3, R21 ;  /* 0x000000150375723e */ /* 0x000fe200000010ff */
[----:B------:R-:W-:Y:S01]  /*79d0*/  FMUL R3, R52, R12 ;  /* 0x0000000c34037220 */ /* 0x000fe20000400000 */
[----:B------:R-:W-:Y:S01]  /*79e0*/  FFMA R2, R53, R40, R2 ;  /* 0x0000002835027223 */ /* 0x000fe20000000002 */
[----:B------:R-:W-:Y:S01]  /*79f0*/  SHF.L.U32 R23, R76, 0x10, RZ ;  /* 0x000000104c177819 */ /* 0x000fe200000006ff */
[----:B------:R-:W-:Y:S01]  /*7a00*/  FMUL R21, R52, R14 ;  /* 0x0000000e34157220 */ /* 0x000fe20000400000 */
[----:B------:R-:W-:Y:S01]  /*7a10*/  F2FP.BF16.F32.PACK_AB R118, R22, R20 ;  /* 0x000000141676723e */ /* 0x000fe200000010ff */
[----:B------:R-:W-:Y:S01]  /*7a20*/  FMUL R20, R52, R13 ;  /* 0x0000000d34147220 */ /* 0x000fe20000400000 */
[----:B------:R-:W-:Y:S01]  /*7a30*/  LOP3.LUT R40, R76, 0xffff0000, RZ, 0xc0, !PT ;  /* 0xffff00004c287812 */ /* 0x000fe200078ec0ff */
[C---:B------:R-:W-:Y:S01]  /*7a40*/  FMUL R22, R52.reuse, R15 ;  /* 0x0000000f34167220 */ /* 0x040fe20000400000 */
[----:B------:R-:W-:Y:S01]  /*7a50*/  SHF.L.U32 R41, R77, 0x10, RZ ;  /* 0x000000104d297819 */ /* 0x000fe200000006ff */
[C---:B------:R-:W-:Y:S01]  /*7a60*/  FFMA R3, R53.reuse, R23, R3 ;  /* 0x0000001735037223 */ /* 0x040fe20000000003 */
[C---:B------:R-:W-:Y:S01]  /*7a70*/  FMUL R23, R52.reuse, R16 ;  /* 0x0000001034177220 */ /* 0x040fe20000400000 */
[C---:B------:R-:W-:Y:S01]  /*7a80*/  FFMA R20, R53.reuse, R40, R20 ;  /* 0x0000002835147223 */ /* 0x040fe20000000014 */
[C---:B------:R-:W-:Y:S01]  /*7a90*/  FMUL R40, R52.reuse, R17 ;  /* 0x0000001134287220 */ /* 0x040fe20000400000 */
[C---:B------:R-:W-:Y:S01]  /*7aa0*/  FFMA R21, R53.reuse, R41, R21 ;  /* 0x0000002935157223 */ /* 0x040fe20000000015 */
[C---:B------:R-:W-:Y:S01]  /*7ab0*/  FFMA R22, R53.reuse, R42, R22 ;  /* 0x0000002a35167223 */ /* 0x040fe20000000016 */
[C---:B------:R-:W-:Y:S01]  /*7ac0*/  FMUL R41, R52.reuse, R18 ;  /* 0x0000001234297220 */ /* 0x040fe20000400000 */
[----:B------:R-:W-:Y:S01]  /*7ad0*/  FMUL R42, R52, R19 ;  /* 0x00000013342a7220 */ /* 0x000fe20000400000 */
[----:B------:R-:W-:Y:S01]  /*7ae0*/  F2FP.BF16.F32.PACK_AB R119, R2, R0 ;  /* 0x000000000277723e */ /* 0x000fe200000010ff */
[C---:B------:R-:W-:Y:S01]  /*7af0*/  FFMA R23, R53.reuse, R54, R23 ;  /* 0x0000003635177223 */ /* 0x040fe20000000017 */
[C---:B------:R-:W-:Y:S01]  /*7b00*/  FFMA R40, R53.reuse, R55, R40 ;  /* 0x0000003735287223 */ /* 0x040fe20000000028 */
[C---:B------:R-:W-:Y:S01]  /*7b10*/  FFMA R41, R53.reuse, R56, R41 ;  /* 0x0000003835297223 */ /* 0x040fe20000000029 */
[----:B------:R-:W-:Y:S01]  /*7b20*/  FFMA R42, R53, R57, R42 ;  /* 0x00000039352a7223 */ /* 0x000fe2000000002a */
[----:B------:R1:W-:Y:S01]  /*7b30*/  @!P0 STS.128 [R104+UR45+0xa00], R116 ;  /* 0x000a007468008988 */ /* 0x0003e20008000c2d */
[----:B------:R-:W-:Y:S02]  /*7b40*/  F2FP.BF16.F32.PACK_AB R21, R22, R21 ;  /* 0x000000151615723e */ /* 0x000fe400000010ff */
[----:B------:R-:W-:Y:S02]  /*7b50*/  F2FP.BF16.F32.PACK_AB R22, R40, R23 ;  /* 0x000000172816723e */ /* 0x000fe400000010ff */
[----:B------:R-:W-:Y:S02]  /*7b60*/  F2FP.BF16.F32.PACK_AB R20, R20, R3 ;  /* 0x000000031414723e */ /* 0x000fe400000010ff */
[----:B------:R-:W-:Y:S05]  /*7b70*/  F2FP.BF16.F32.PACK_AB R23, R42, R41 ;  /* 0x000000292a17723e */ /* 0x000fea00000010ff */
[----:B------:R1:W-:Y:S01]  /*7b80*/  @!P0 STS.128 [R103+0xa00], R20 ;  /* 0x000a001467008388 */ /* 0x0003e20000000c00 */
[----:B------:R-:W-:Y:S01]  /*7b90*/  @!PT LDS RZ, [RZ] ;  /* 0x00000000fffff984 */ /* 0x000fe20000000800 */
[----:B------:R-:W-:Y:S01]  /*7ba0*/  @!PT LDS RZ, [RZ] ;  /* 0x00000000fffff984 */ /* 0x000fe20000000800 */
[----:B------:R-:W-:Y:S01]  /*7bb0*/  @!PT LDS RZ, [RZ] ;  /* 0x00000000fffff984 */ /* 0x000fe20000000800 */
[----:B------:R-:W-:Y:S01]  /*7bc0*/  @!PT LDS RZ, [RZ] ;  /* 0x00000000fffff984 */ /* 0x000fe20000000800 */
[----:B------:R3:W-:Y:S07]  /*7bd0*/  MEMBAR.ALL.CTA ;  /* 0x0000000000007992 */ /* 0x0007ee0000008000 */
[----:B---3--:R-:W3:Y:S01]  /*7be0*/  FENCE.VIEW.ASYNC.S ;  /* 0x00000000000073c6 */ /* 0x008ee20000000000 */
[----:B------:R-:W-:Y:S05]  /*7bf0*/  WARPSYNC.ALL ;  /* 0x0000000000007948 */ /* 0x000fea0003800000 */
[----:B------:R-:W-:Y:S01]  /*7c00*/  BSSY.RECONVERGENT B0, `(.L_x_122) ;  /* 0x0000011000007945 */ /* 0x000fe20003800200 */
[----:B---3--:R-:W-:Y:S06]  /*7c10*/  BAR.SYNC.DEFER_BLOCKING 0x1, 0x80 ;  /* 0x0042000000007b1d */ /* 0x008fec0000010000 */
[----:B------:R-:W-:Y:S05]  /*7c20*/  @P1 BRA `(.L_x_123) ;  /* 0x0000000000381947 */ /* 0x000fea0003800000 */
[----:B------:R-:W-:Y:S02]  /*7c30*/  UIADD3 UR4, UPT, UPT, UR45, 0x200, URZ ;  /* 0x000002002d047890 */ /* 0x000fe4000fffe0ff */
[----:B------:R-:W-:Y:S01]  /*7c40*/  UIADD3 UR8, UP0, UPT, UR58, 0xa80, URZ ;  /* 0x00000a803a087890 */ /* 0x000fe2000ff1e0ff */
[----:B------:R-:W-:Y:S01]  /*7c50*/  UMOV UR43, UR44 ;  /* 0x0000002c002b7c82 */ /* 0x000fe20008000000 */
[----:B------:R-:W-:Y:S02]  /*7c60*/  UIADD3 UR5, UPT, UPT, UR41, 0x40, URZ ;  /* 0x0000004029057890 */ /* 0x000fe4000fffe0ff */
[----:B------:R-:W-:Y:S01]  /*7c70*/  MOV R88, UR4 ;  /* 0x0000000400587c02 */ /* 0x000fe20008000f00 */
[----:B------:R-:W-:Y:S02]  /*7c80*/  UIADD3.X UR9, UPT, UPT, URZ, UR59, URZ, UP0, !UPT ;  /* 0x0000003bff097290 */ /* 0x000fe400087fe4ff */
[----:B------:R-:W-:Y:S01]  /*7c90*/  UIADD3 UR4, UPT, UPT, UR45, 0xa00, URZ ;  /* 0x00000a002d047890 */ /* 0x000fe2000fffe0ff */
[----:B------:R-:W-:Y:S01]  /*7ca0*/  R2UR UR40, R88 ;  /* 0x00000000582872ca */ /* 0x000fe200000e0000 */
[----:B------:R-:W-:Y:S01]  /*7cb0*/  UMOV UR6, UR42 ;  /* 0x0000002a00067c82 */ /* 0x000fe20008000000 */
[----:B------:R-:W-:Y:S11]  /*7cc0*/  UMOV UR7, UR44 ;  /* 0x0000002c00077c82 */ /* 0x000ff60008000000 */
[----:B------:R3:W-:Y:S01]  /*7cd0*/  UTMASTG.3D [UR40], [UR8] ;  /* 0x00000028080073b5 */ /* 0x0007e20008010000 */
[----:B------:R3:W-:Y:S01]  /*7ce0*/  UTMASTG.3D [UR4], [UR8] ;  /* 0x00000004080073b5 */ /* 0x0007e20008010000 */
[----:B------:R0:W-:Y:S01]  /*7cf0*/  UTMACMDFLUSH ;  /* 0x00000000000079b7 */ /* 0x0001e20000000000 */
[----:B---3--:R-:W-:Y:S04]  /*7d00*/  DEPBAR.LE SB0, 0x1 ;  /* 0x000080400000791a */ /* 0x008fe80000000000 */
.L_x_123:
[----:B------:R-:W-:Y:S05]  /*7d10*/  BSYNC.RECONVERGENT B0 ;  /* 0x0000000000007941 */ /* 0x000fea0003800200 */
.L_x_122:
[----:B------:R-:W-:Y:S01]  /*7d20*/  BAR.SYNC.DEFER_BLOCKING 0x1, 0x80 ;  /* 0x0042000000007b1d */ /* 0x000fe20000010000 */
[----:B------:R-:W-:Y:S01]  /*7d30*/  ISETP.NE.AND P1, PT, R105, RZ, PT ;  /* 0x000000ff6900720c */ /* 0x000fe20003f25270 */
[----:B------:R-:W-:Y:S01]  /*7d40*/  UISETP.NE.AND UP0, UPT, UR56, URZ, UPT ;  /* 0x000000ff3800728c */ /* 0x000fe2000bf05270 */
[----:B------:R-:W-:Y:S11]  /*7d50*/  LEA R2, R68, UR45, 0x3 ;  /* 0x0000002d44027c11 */ /* 0x000ff6000f8e18ff */
[----:B------:R-:W-:Y:S01]  /*7d60*/  @P1 SHF.L.U32 R3, RZ, 0x1f, RZ ;  /* 0x0000001fff031819 */ /* 0x000fe200000006ff */
[----:B------:R-:W-:Y:S06]  /*7d70*/  BRA.U !UP0, `(.L_x_124) ;  /* 0x0000000108247547 */ /* 0x000fec000b800000 */
[----:B-1----:R-:W-:Y:S01]  /*7d80*/  IMAD.U32 R20, RZ, RZ, UR57 ;  /* 0x00000039ff147e24 */ /* 0x002fe2000f8e00ff */
[----:B------:R-:W-:Y:S01]  /*7d90*/  MOV R0, UR37 ;  /* 0x0000002500007c02 */ /* 0x000fe20008000f00 */
[----:B------:R-:W-:Y:S03]  /*7da0*/  UIADD3 UR57, UPT, UPT, UR57, 0x1, URZ ;  /* 0x0000000139397890 */ /* 0x000fe6000fffe0ff */
[----:B------:R-:W-:Y:S01]  /*7db0*/  @P1 LEA R20, R20, UR45, 0x3 ;  /* 0x0000002d14141c11 */ /* 0x000fe2000f8e18ff */
[----:B------:R-:W-:Y:S04]  /*7dc0*/  UISETP.NE.AND UP0, UPT, UR57, 0x4, UPT ;  /* 0x000000043900788c */ /* 0x000fe8000bf05270 */
[----:B------:R-:W-:Y:S01]  /*7dd0*/  @P1 VIADD R20, R20, 0xe0 ;  /* 0x000000e014141836 */ /* 0x000fe20000000000 */
[----:B------:R-:W-:Y:S04]  /*7de0*/  USEL UR57, UR57, URZ, UP0 ;  /* 0x000000ff39397287 */ /* 0x000fe80008000000 */
[----:B------:R-:W-:Y:S04]  /*7df0*/  @P1 PRMT R0, R0, 0x654, R20 ;  /* 0x0000065400001816 */ /* 0x000fe80000000014 */
[----:B------:R3:W-:Y:S04]  /*7e00*/  @P1 SYNCS.ARRIVE.TRANS64.RED.A1T0 RZ, [R0+URZ], RZ ;  /* 0x000000ff00ff19a7 */ /* 0x0007e800081004ff */
.L_x_124:
[----:B------:R-:W4:Y:S01]  /*7e10*/  @P1 SYNCS.PHASECHK.TRANS64.TRYWAIT P0, [R2+URZ+0xc0], R3 ;  /* 0x0000c003020015a7 */ /* 0x000f2200080011ff */
[----:B------:R-:W-:Y:S01]  /*7e20*/  BSSY B1, `(.L_x_125) ;  /* 0x0000014000017945 */ /* 0x000fe20003800000 */
[----:B----4-:R-:W-:Y:S03]  /*7e30*/  @P1 SEL R70, RZ, 0x1, !P0 ;  /* 0x00000001ff461807 */ /* 0x010fe60004000000 */
[----:B------:R-:W-:Y:S05]  /*7e40*/  @!P1 BRA `(.L_x_126) ;  /* 0x0000000000449947 */ /* 0x000fea0003800000 */
[----:B------:R-:W-:Y:S01]  /*7e50*/  ISETP.NE.AND P1, PT, R71, RZ, PT ;  /* 0x000000ff4700720c */ /* 0x000fe20003f25270 */
[----:B------:R-:W-:Y:S01]  /*7e60*/  BSSY B0, `(.L_x_127) ;  /* 0x0000009000007945 */ /* 0x000fe20003800000 */
[----:B------:R-:W-:Y:S11]  /*7e70*/  ISETP.NE.AND P0, PT, R70, RZ, PT ;  /* 0x000000ff4600720c */ /* 0x000ff60003f05270 */
[----:B-1----:R-:W-:Y:S05]  /*7e80*/  @P1 IMAD R20, R68, 0x1000, R104 ;  /* 0x0000100044141824 */ /* 0x002fea00078e0268 */
[----:B------:R-:W-:Y:S05]  /*7e90*/  @P1 IADD3 R3, PT, PT, R20, UR45, RZ ;  /* 0x0000002d14031c10 */ /* 0x000fea000fffe0ff */
[----:B------:R-:W-:Y:S01]  /*7ea0*/  @P1 IMAD.IADD R3, R69, 0x1, R3 ;  /* 0x0000000145031824 */ /* 0x000fe200078e0203 */
[----:B------:R-:W-:Y:S06]  /*7eb0*/  @P0 BRA `(.L_x_128) ;  /* 0x00000000000c0947 */ /* 0x000fec0003800000 */
[----:B---3--:R-:W-:Y:S04]  /*7ec0*/  SHF.L.U32 R0, RZ, 0x1f, RZ ;  /* 0x0000001fff007819 */ /* 0x008fe800000006ff */
[----:B------:R-:W1:Y:S02]  /*7ed0*/  SYNCS.PHASECHK.TRANS64.TRYWAIT P0, [R2+URZ+0xc0], R0 ;  /* 0x0000c000020075a7 */ /* 0x000e6400080011ff */
[----:B-1----:R-:W-:Y:S05]  /*7ee0*/  @!P0 BRA `(.L_x_129) ;  /* 0x0000007400b88947 */ /* 0x002fea0003800000 */
.L_x_128:
[----:B------:R-:W-:Y:S05]  /*7ef0*/  BSYNC B0 ;  /* 0x0000000000007941 */ /* 0x000fea0003800000 */
.L_x_127:
[----:B------:R-:W-:Y:S02]  /*7f00*/  ISETP.NE.AND P0, PT, R71, RZ, PT ;  /* 0x000000ff4700720c */ /* 0x000fe40003f05270 */
[----:B------:R-:W-:Y:S11]  /*7f10*/  IADD3 R68, PT, PT, R68, 0x1, RZ ;  /* 0x0000000144447810 */ /* 0x000ff60007ffe0ff */
[----:B------:R4:W1:Y:S04]  /*7f20*/  @P0 LDS.128 R60, [R20+UR45+0x200] ;  /* 0x0002002d143c0984 */ /* 0x0008680008000c00 */
[----:B------:R4:W1:Y:S04]  /*7f30*/  @P0 LDS.128 R72, [R20+UR45+0xa00] ;  /* 0x000a002d14480984 */ /* 0x0008680008000c00 */
[----:B------:R4:W1:Y:S04]  /*7f40*/  @P0 LDS.128 R64, [R3+0x200] ;  /* 0x0002000003400984 */ /* 0x0008680000000c00 */
[----:B------:R4:W1:Y:S02]  /*7f50*/  @P0 LDS.128 R76, [R3+0xa00] ;  /* 0x000a0000034c0984 */ /* 0x0008640000000c00 */
.L_x_126:
[----:B------:R-:W-:Y:S05]  /*7f60*/  BSYNC B1 ;  /* 0x0000000000017941 */ /* 0x000fea0003800000 */
.L_x_125:
[----:B----4-:R-:W-:Y:S05]  /*7f70*/  VIADD R3, R59, 0x400000 ;  /* 0x004000003b037836 */ /* 0x010fea0000000000 */
[----:B-1-3--:R-:W-:Y:S04]  /*7f80*/  SHF.R.U32.HI R0, RZ, 0x15, R3 ;  /* 0x00000015ff007819 */ /* 0x00afe80000011603 */
[----:B------:R-:W-:Y:S04]  /*7f90*/  LOP3.LUT R22, R0, 0x3, RZ, 0xc0, !PT ;  /* 0x0000000300167812 */ /* 0x000fe800078ec0ff */
[----:B------:R-:W-:Y:S11]  /*7fa0*/  ISETP.NE.AND P0, PT, R98, R22, PT ;  /* 0x000000166200720c */ /* 0x000ff60003f05270 */
[----:B------:R-:W-:Y:S02]  /*7fb0*/  @!UPT UIADD3 URZ, UPT, UPT, URZ, URZ, URZ ;  /* 0x000000fffffff290 */ /* 0x000fe4000fffe0ff */
[----:B------:R-:W-:Y:S05]  /*7fc0*/  @P0 BRA `(.L_x_130) ;  /* 0x0000000000bc0947 */ /* 0x000fea0003800000 */
[----:B------:R-:W-:Y:S02]  /*7fd0*/  LOP3.LUT P0, RZ, R0, 0x3, R99, 0x48, !PT ;  /* 0x0000000300ff7812 */ /* 0x000fe40007804863 */
[----:B------:R-:W-:Y:S11]  /*7fe0*/  MOV R2, R3 ;  /* 0x0000000300027202 */ /* 0x000ff60000000f00 */
[----:B------:R-:W-:Y:S05]  /*7ff0*/  @!P0 BRA `(.L_x_131) ;  /* 0x0000000000408947 */ /* 0x000fea0003800000 */
[----:B------:R-:W1:Y:S01]  /*8000*/  LDCU.64 UR8, c[0x4][0x70] ;  /* 0x01000e00ff0877ac */ /* 0x000e620008000a00 */
[----:B------:R-:W-:Y:S01]  /*8010*/  MOV R15, 0x0 ;  /* 0x00000000000f7802 */ /* 0x000fe20000000f00 */
[----:B------:R-:W-:Y:S02]  /*8020*/  HFMA2 R12, -RZ, RZ, 0, 5.9604644775390625e-08 ;  /* 0x00000001ff0c7431 */ /* 0x000fe400000001ff */
[----:B------:R-:W-:Y:S02]  /*8030*/  IMAD.MOV.U32 R8, RZ, RZ, 0x192 ;  /* 0x00000192ff087424 */ /* 0x000fe400078e00ff */
[----:B------:R-:W-:Y:S01]  /*8040*/  IMAD.MOV.U32 R13, RZ, RZ, RZ ;  /* 0x000000ffff0d7224 */ /* 0x000fe200078e00ff */
[----:B------:R-:W3:Y:S01]  /*8050*/  LDCU.64 UR6, c[0x4][0x78] ;  /* 0x01000f00ff0677ac */ /* 0x000ee20008000a00 */
[----:B------:R-:W4:Y:S01]  /*8060*/  LDC.64 R14, c[0x4][R15] ;  /* 0x010000000f0e7b82 */ /* 0x000f220000000a00 */
[----:B------:R-:W5:Y:S01]  /*8070*/  LDCU.64 UR4, c[0x4][0x10] ;  /* 0x01000200ff0477ac */ /* 0x000f620008000a00 */
[----:B-1----:R-:W-:Y:S01]  /*8080*/  MOV R5, UR9 ;  /* 0x0000000900057c02 */ /* 0x002fe20008000f00 */
[----:B------:R-:W-:Y:S01]  /*8090*/  IMAD.U32 R4, RZ, RZ, UR8 ;  /* 0x00000008ff047e24 */ /* 0x000fe2000f8e00ff */
[----:B---3--:R-:W-:Y:S01]  /*80a0*/  MOV R7, UR7 ;  /* 0x0000000700077c02 */ /* 0x008fe20008000f00 */
[----:B------:R-:W-:Y:S01]  /*80b0*/  IMAD.U32 R6, RZ, RZ, UR6 ;  /* 0x00000006ff067e24 */ /* 0x000fe2000f8e00ff */
[----:B-----5:R-:W-:Y:S01]  /*80c0*/  MOV R11, UR5 ;  /* 0x00000005000b7c02 */ /* 0x020fe20008000f00 */
[----:B------:R-:W-:Y:S02]  /*80d0*/  IMAD.U32 R10, RZ, RZ, UR4 ;  /* 0x00000004ff0a7e24 */ /* 0x000fe4000f8e00ff */
[----:B------:R-:W-:Y:S07]  /*80e0*/  LEPC R20, `(.L_x_131) ;  /* 0x000000001014794e */ /* 0x000fee0000000000 */
[----:B--2-4-:R-:W-:Y:S05]  /*80f0*/  CALL.ABS.NOINC R14 ;  /* 0x000000000e007343 */ /* 0x014fea0003c00000 */
.L_x_131:
        /* <DEDUP_REMOVED lines=23> */
.L_x_132:
[----:B------:R-:W-:Y:S05]  /*8270*/  WARPSYNC.ALL ;  /* 0x0000000000007948 */ /* 0x000fea0003800000 */
[----:B------:R-:W-:Y:S11]  /*8280*/  R2UR UR4, R2 ;  /* 0x00000000020472ca */ /* 0x000ff600000e0000 */
[----:B------:R-:W-:Y:S02]  /*8290*/  @!UPT UIADD3 URZ, UPT, UPT, URZ, URZ, URZ ;  /* 0x000000fffffff290 */ /* 0x000fe4000fffe0ff */
[----:B------:R-:W1:Y:S02]  /*82a0*/  LDTM.x16 R4, tmem[UR4+0x40] ;  /* 0x00004004000479ee */ /* 0x000e640008240000 */
[----:B-1----:R-:W-:Y:S01]  /*82b0*/  NOP ;  /* 0x0000000000007918 */ /* 0x002fe20000000000 */
.L_x_130:
[----:B------:R-:W-:Y:S01]  /*82c0*/  ISETP.NE.AND P2, PT, R105, RZ, PT ;  /* 0x000000ff6900720c */ /* 0x000fe20003f45270 */
[----:B------:R-:W-:Y:S01]  /*82d0*/  FMUL R0, R52, R24 ;  /* 0x0000001834007220 */ /* 0x000fe20000400000 */
[----:B------:R-:W-:Y:S01]  /*82e0*/  SHF.L.U32 R3, R60, 0x10, RZ ;  /* 0x000000103c037819 */ /* 0x000fe200000006ff */
[----:B------:R-:W-:Y:S01]  /*82f0*/  FMUL R2, R52, R25 ;  /* 0x0000001934027220 */ /* 0x000fe20000400000 */
[----:B------:R-:W-:Y:S02]  /*8300*/  LOP3.LUT R20, R60, 0xffff0000, RZ, 0xc0, !PT ;  /* 0xffff00003c147812 */ /* 0x000fe400078ec0ff */
[----:B------:R-:W-:Y:S01]  /*8310*/  SHF.L.U32 R21, R61, 0x10, RZ ;  /* 0x000000103d157819 */ /* 0x000fe200000006ff */
[C---:B------:R-:W-:Y:S01]  /*8320*/  FFMA R0, R53.reuse, R3, R0 ;  /* 0x0000000335007223 */ /* 0x040fe20000000000 */
[----:B------:R-:W-:Y:S01]  /*8330*/  ISETP.NE.AND P1, PT, R98, R22, PT ;  /* 0x000000166200720c */ /* 0x000fe20003f25270 */
[C---:B------:R-:W-:Y:S01]  /*8340*/  FFMA R2, R53.reuse, R20, R2 ;  /* 0x0000001435027223 */ /* 0x040fe20000000002 */
[----:B------:R-:W-:Y:S01]  /*8350*/  MOV R20, UR57 ;  /* 0x0000003900147c02 */ /* 0x000fe20008000f00 */
[----:B------:R-:W-:Y:S01]  /*8360*/  FMUL R3, R52, R26 ;  /* 0x0000001a34037220 */ /* 0x000fe20000400000 */
[----:B------:R-:W-:Y:S02]  /*8370*/  SHF.L.U32 R22, R62, 0x10, RZ ;  /* 0x000000103e167819 */ /* 0x000fe400000006ff */
[----:B------:R-:W-:Y:S01]  /*8380*/  @P2 LEA R20, R20, UR45, 0x3 ;  /* 0x0000002d14142c11 */ /* 0x000fe2000f8e18ff */
[----:B------:R-:W-:Y:S01]  /*8390*/  FFMA R3, R53, R21, R3 ;  /* 0x0000001535037223 */ /* 0x000fe20000000003 */
[----:B------:R-:W-:Y:S01]  /*83a0*/  F2FP.BF16.F32.PACK_AB R108, R2, R0 ;  /* 0x00000000026c723e */ /* 0x000fe200000010ff */
[C---:B------:R-:W-:Y:S01]  /*83b0*/  FMUL R0, R52.reuse, R27 ;  /* 0x0000001b34007220 */ /* 0x040fe20000400000 */
[----:B------:R-:W-:Y:S01]  /*83c0*/  LOP3.LUT R21, R61, 0xffff0000, RZ, 0xc0, !PT ;  /* 0xffff00003d157812 */ /* 0x000fe200078ec0ff */
[----:B------:R-:W-:Y:S01]  /*83d0*/  FMUL R2, R52, R28 ;  /* 0x0000001c34027220 */ /* 0x000fe20000400000 */
[----:B------:R-:W-:Y:S01]  /*83e0*/  @P2 IADD3 R40, PT, PT, R20, 0xe0, RZ ;  /* 0x000000e014282810 */ /* 0x000fe20007ffe0ff */
[----:B------:R-:W-:Y:S01]  /*83f0*/  FMUL R20, R52, R29 ;  /* 0x0000001d34147220 */ /* 0x000fe20000400000 */
[----:B------:R-:W-:Y:S01]  /*8400*/  LOP3.LUT R23, R62, 0xffff0000, RZ, 0xc0, !PT ;  /* 0xffff00003e177812 */ /* 0x000fe200078ec0ff */
[C---:B------:R-:W-:Y:S01]  /*8410*/  FFMA R0, R53.reuse, R21, R0 ;  /* 0x0000001535007223 */ /* 0x040fe20000000000 */
[----:B------:R-:W-:Y:S01]  /*8420*/  MOV R106, UR37 ;  /* 0x00000025006a7c02 */ /* 0x000fe20008000f00 */
[C---:B------:R-:W-:Y:S01]  /*8430*/  FFMA R2, R53.reuse, R22, R2 ;  /* 0x0000001635027223 */ /* 0x040fe20000000002 */
[----:B------:R-:W-:Y:S01]  /*8440*/  LOP3.LUT R41, R66, 0xffff0000, RZ, 0xc0, !PT ;  /* 0xffff000042297812 */ /* 0x000fe200078ec0ff */
[----:B------:R-:W-:Y:S01]  /*8450*/  FFMA R20, R53, R23, R20 ;  /* 0x0000001735147223 */ /* 0x000fe20000000014 */
[----:B------:R-:W-:Y:S01]  /*8460*/  @P2 PRMT R106, R106, 0x654, R40 ;  /* 0x000006546a6a2816 */ /* 0x000fe20000000028 */
[C---:B------:R-:W-:Y:S01]  /*8470*/  FMUL R21, R52.reuse, R30 ;  /* 0x0000001e34157220 */ /* 0x040fe20000400000 */
[C---:B------:R-:W-:Y:S01]  /*8480*/  SHF.L.U32 R23, R63.reuse, 0x10, RZ ;  /* 0x000000103f177819 */ /* 0x040fe200000006ff */
[----:B------:R-:W-:Y:S01]  /*8490*/  FMUL R22, R52, R31 ;  /* 0x0000001f34167220 */ /* 0x000fe20000400000 */
[----:B------:R-:W-:Y:S02]  /*84a0*/  LOP3.LUT R40, R63, 0xffff0000, RZ, 0xc0, !PT ;  /* 0xffff00003f287812 */ /* 0x000fe400078ec0ff */
[----:B------:R-:W-:Y:S01]  /*84b0*/  F2FP.BF16.F32.PACK_AB R110, R20, R2 ;  /* 0x00000002146e723e */ /* 0x000fe200000010ff */
[C---:B------:R-:W-:Y:S01]  /*84c0*/  FFMA R21, R53.reuse, R23, R21 ;  /* 0x0000001735157223 */ /* 0x040fe20000000015 */
[----:B------:R-:W-:Y:S01]  /*84d0*/  F2FP.BF16.F32.PACK_AB R109, R0, R3 ;  /* 0x00000003006d723e */ /* 0x000fe200000010ff */
[----:B------:R-:W-:Y:S01]  /*84e0*/  FFMA R22, R53, R40, R22 ;  /* 0x0000002835167223 */ /* 0x000fe20000000016 */
[----:B------:R-:W-:Y:S01]  /*84f0*/  SHF.L.U32 R20, R64, 0x10, RZ ;  /* 0x0000001040147819 */ /* 0x000fe200000006ff */
[----:B------:R-:W-:Y:S01]  /*8500*/  FMUL R0, R52, R32 ;  /* 0x0000002034007220 */ /* 0x000fe20000400000 */
[----:B------:R-:W-:Y:S01]  /*8510*/  LOP3.LUT R23, R64, 0xffff0000, RZ, 0xc0, !PT ;  /* 0xffff000040177812 */ /* 0x000fe200078ec0ff */
[C---:B------:R-:W-:Y:S01]  /*8520*/  FMUL R2, R52.reuse, R33 ;  /* 0x0000002134027220 */ /* 0x040fe20000400000 */
[----:B------:R-:W-:Y:S01]  /*8530*/  SHF.L.U32 R40, R65, 0x10, RZ ;  /* 0x0000001041287819 */ /* 0x000fe200000006ff */
[----:B------:R-:W-:Y:S01]  /*8540*/  FMUL R3, R52, R34 ;  /* 0x0000002234037220 */ /* 0x000fe20000400000 */
[----:B------:R-:W-:Y:S01]  /*8550*/  F2FP.BF16.F32.PACK_AB R111, R22, R21 ;  /* 0x00000015166f723e */ /* 0x000fe200000010ff */
[----:B------:R-:W-:Y:S01]  /*8560*/  FFMA R0, R53, R20, R0 ;  /* 0x0000001435007223 */ /* 0x000fe20000000000 */
[----:B------:R-:W-:Y:S01]  /*8570*/  LOP3.LUT R42, R77, 0xffff0000, RZ, 0xc0, !PT ;  /* 0xffff00004d2a7812 */ /* 0x000fe200078ec0ff */
[----:B------:R-:W-:Y:S01]  /*8580*/  FFMA R2, R53, R23, R2 ;  /* 0x0000001735027223 */ /* 0x000fe20000000002 */
[----:B------:R-:W-:Y:S01]  /*8590*/  LOP3.LUT R23, R65, 0xffff0000, RZ, 0xc0, !PT ;  /* 0xffff000041177812 */ /* 0x000fe200078ec0ff */
[C---:B------:R-:W-:Y:S01]  /*85a0*/  FFMA R3, R53.reuse, R40, R3 ;  /* 0x0000002835037223 */ /* 0x040fe20000000003 */
[----:B------:R-:W-:Y:S01]  /*85b0*/  SHF.L.U32 R40, R66, 0x10, RZ ;  /* 0x0000001042287819 */ /* 0x000fe200000006ff */
[----:B------:R-:W-:Y:S01]  /*85c0*/  FMUL R20, R52, R35 ;  /* 0x0000002334147220 */ /* 0x000fe20000400000 */
[----:B------:R-:W-:Y:S01]  /*85d0*/  F2FP.BF16.F32.PACK_AB R112, R2, R0 ;  /* 0x000000000270723e */ /* 0x000fe200000010ff */
[----:B------:R-:W-:Y:S01]  /*85e0*/  FMUL R21, R52, R36 ;  /* 0x0000002434157220 */ /* 0x000fe20000400000 */
[----:B------:R-:W-:Y:S01]  /*85f0*/  SHF.L.U32 R54, R78, 0x10, RZ ;  /* 0x000000104e367819 */ /* 0x000fe200000006ff */
[----:B------:R-:W-:Y:S01]  /*8600*/  FMUL R22, R52, R37 ;  /* 0x0000002534167220 */ /* 0x000fe20000400000 */
[----:B------:R-:W-:Y:S01]  /*8610*/  LOP3.LUT R55, R78, 0xffff0000, RZ, 0xc0, !PT ;  /* 0xffff00004e377812 */ /* 0x000fe200078ec0ff */
[----:B------:R-:W-:Y:S01]  /*8620*/  FFMA R20, R53, R23, R20 ;  /* 0x0000001735147223 */ /* 0x000fe20000000014 */
[----:B------:R-:W-:Y:S01]  /*8630*/  SHF.L.U32 R23, R67, 0x10, RZ ;  /* 0x0000001043177819 */ /* 0x000fe200000006ff */
[----:B------:R-:W-:Y:S01]  /*8640*/  FFMA R21, R53, R40, R21 ;  /* 0x0000002835157223 */ /* 0x000fe20000000015 */
[----:B------:R-:W-:Y:S01]  /*8650*/  LOP3.LUT R40, R67, 0xffff0000, RZ, 0xc0, !PT ;  /* 0xffff000043287812 */ /* 0x000fe200078ec0ff */
[C---:B------:R-:W-:Y:S01]  /*8660*/  FFMA R22, R53.reuse, R41, R22 ;  /* 0x0000002935167223 */ /* 0x040fe20000000016 */
[----:B------:R-:W-:Y:S01]  /*8670*/  F2FP.BF16.F32.PACK_AB R113, R20, R3 ;  /* 0x000000031471723e */ /* 0x000fe200000010ff */
[----:B------:R-:W-:Y:S01]  /*8680*/  FMUL R0, R52, R38 ;  /* 0x0000002634007220 */ /* 0x000fe20000400000 */
[----:B------:R-:W-:Y:S01]  /*8690*/  LOP3.LUT R41, R74, 0xffff0000, RZ, 0xc0, !PT ;  /* 0xffff00004a297812 */ /* 0x000fe200078ec0ff */
[----:B------:R-:W-:Y:S01]  /*86a0*/  FMUL R2, R52, R39 ;  /* 0x0000002734027220 */ /* 0x000fe20000400000 */
[----:B------:R-:W-:Y:S01]  /*86b0*/  F2FP.BF16.F32.PACK_AB R114, R22, R21 ;  /* 0x000000151672723e */ /* 0x000fe200000010ff */
[----:B------:R1:W-:Y:S01]  /*86c0*/  @!P1 STS.128 [R104+UR45+0x1200], R108 ;  /* 0x0012006c68009988 */ /* 0x0003e20008000c2d */
[C---:B------:R-:W-:Y:S01]  /*86d0*/  SHF.L.U32 R22, R72.reuse, 0x10, RZ ;  /* 0x0000001048167819 */ /* 0x040fe200000006ff */
[C---:B------:R-:W-:Y:S01]  /*86e0*/  FFMA R0, R53.reuse, R23, R0 ;  /* 0x0000001735007223 */ /* 0x040fe20000000000 */
[----:B------:R-:W-:Y:S01]  /*86f0*/  LOP3.LUT R23, R72, 0xffff0000, RZ, 0xc0, !PT ;  /* 0xffff000048177812 */ /* 0x000fe200078ec0ff */
[----:B------:R-:W-:Y:S01]  /*8700*/  FFMA R2, R53, R40, R2 ;  /* 0x0000002835027223 */ /* 0x000fe20000000002 */
[----:B------:R-:W-:Y:S01]  /*8710*/  SHF.L.U32 R40, R73, 0x10, RZ ;  /* 0x0000001049287819 */ /* 0x000fe200000006ff */
[C---:B------:R-:W-:Y:S01]  /*8720*/  FMUL R3, R52.reuse, R4 ;  /* 0x0000000434037220 */ /* 0x040fe20000400000 */
[C---:B------:R-:W-:Y:S01]  /*8730*/  SHF.L.U32 R56, R79.reuse, 0x10, RZ ;  /* 0x000000104f387819 */ /* 0x040fe200000006ff */
[----:B------:R-:W-:Y:S01]  /*8740*/  FMUL R20, R52, R5 ;  /* 0x0000000534147220 */ /* 0x000fe20000400000 */
[----:B------:R-:W-:Y:S01]  /*8750*/  F2FP.BF16.F32.PACK_AB R115, R2, R0 ;  /* 0x000000000273723e */ /* 0x000fe200000010ff */
[----:B------:R-:W-:Y:S01]  /*8760*/  FMUL R21, R52, R6 ;  /* 0x0000000634157220 */ /* 0x000fe20000400000 */
[----:B------:R-:W-:Y:S01]  /*8770*/  LOP3.LUT R57, R79, 0xffff0000, RZ, 0xc0, !PT ;  /* 0xffff00004f397812 */ /* 0x000fe200078ec0ff */
[C---:B------:R-:W-:Y:S01]  /*8780*/  FFMA R3, R53.reuse, R22, R3 ;  /* 0x0000001635037223 */ /* 0x040fe20000000003 */
[----:B------:R-:W-:Y:S01]  /*8790*/  FFMA R20, R53, R23, R20 ;  /* 0x0000001735147223 */ /* 0x000fe20000000014 */
[----:B------:R1:W-:Y:S01]  /*87a0*/  @!P1 STS.128 [R103+0x1200], R112 ;  /* 0x0012007067009388 */ /* 0x0003e20000000c00 */
[----:B------:R-:W-:Y:S01]  /*87b0*/  LOP3.LUT R23, R73, 0xffff0000, RZ, 0xc0, !PT ;  /* 0xffff000049177812 */ /* 0x000fe200078ec0ff */
[C---:B------:R-:W-:Y:S01]  /*87c0*/  FFMA R21, R53.reuse, R40, R21 ;  /* 0x0000002835157223 */ /* 0x040fe20000000015 */
[----:B------:R-:W-:Y:S01]  /*87d0*/  SHF.L.U32 R40, R74, 0x10, RZ ;  /* 0x000000104a287819 */ /* 0x000fe200000006ff */
[----:B------:R-:W-:Y:S01]  /*87e0*/  FMUL R0, R52, R7 ;  /* 0x0000000734007220 */ /* 0x000fe20000400000 */
[----:B------:R-:W-:Y:S01]  /*87f0*/  F2FP.BF16.F32.PACK_AB R116, R20, R3 ;  /* 0x000000031474723e */ /* 0x000fe200000010ff */
[----:B------:R-:W-:Y:S01]  /*8800*/  FMUL R2, R52, R8 ;  /* 0x0000000834027220 */ /* 0x000fe20000400000 */
[----:B------:R-:W-:Y:S01]  /*8810*/  ISETP.NE.AND P0, PT, R98, RZ, PT ;  /* 0x000000ff6200720c */ /* 0x000fe20003f05270 */
[C---:B------:R-:W-:Y:S01]  /*8820*/  FMUL R22, R52.reuse, R9 ;  /* 0x0000000934167220 */ /* 0x040fe20000400000 */
[C---:B------:R-:W-:Y:S01]  /*8830*/  FFMA R0, R53.reuse, R23, R0 ;  /* 0x0000001735007223 */ /* 0x040fe20000000000 */
[----:B------:R-:W-:Y:S01]  /*8840*/  FFMA R2, R53, R40, R2 ;  /* 0x0000002835027223 */ /* 0x000fe20000000002 */
[C---:B------:R-:W-:Y:S01]  /*8850*/  SHF.L.U32 R23, R75.reuse, 0x10, RZ ;  /* 0x000000104b177819 */ /* 0x040fe200000006ff */
[C---:B------:R-:W-:Y:S01]  /*8860*/  FMUL R3, R52.reuse, R10 ;  /* 0x0000000a34037220 */ /* 0x040fe20000400000 */
[----:B------:R-:W-:Y:S01]  /*8870*/  LOP3.LUT R40, R75, 0xffff0000, RZ, 0xc0, !PT ;  /* 0xffff00004b287812 */ /* 0x000fe200078ec0ff */
[C---:B------:R-:W-:Y:S01]  /*8880*/  FFMA R22, R53.reuse, R41, R22 ;  /* 0x0000002935167223 */ /* 0x040fe20000000016 */
[----:B------:R-:W-:Y:S01]  /*8890*/  FMUL R20, R52, R11 ;  /* 0x0000000b34147220 */ /* 0x000fe20000400000 */
[C---:B------:R-:W-:Y:S01]  /*88a0*/  FFMA R3, R53.reuse, R23, R3 ;  /* 0x0000001735037223 */ /* 0x040fe20000000003 */
        /* <DEDUP_REMOVED lines=27> */
[----:B------:R-:W-:Y:S02]  /*8a60*/  F2FP.BF16.F32.PACK_AB R23, R42, R41 ;  /* 0x000000292a17723e */ /* 0x000fe400000010ff */
[----:B------:R-:W-:Y:S02]  /*8a70*/  LEA R0, R68, UR45, 0x3 ;  /* 0x0000002d44007c11 */ /* 0x000fe4000f8e18ff */
[----:B------:R-:W-:Y:S01]  /*8a80*/  @P2 SHF.L.U32 R2, RZ, 0x1f, RZ ;  /* 0x0000001fff022819 */ /* 0x000fe200000006ff */
[----:B------:R1:W-:Y:S01]  /*8a90*/  @!P1 STS.128 [R103+0x1a00], R20 ;  /* 0x001a001467009388 */ /* 0x0003e20000000c00 */
[----:B------:R-:W-:Y:S01]  /*8aa0*/  @!PT LDS RZ, [RZ] ;  /* 0x00000000fffff984 */ /* 0x000fe20000000800 */
[----:B------:R-:W-:Y:S01]  /*8ab0*/  @!PT LDS RZ, [RZ] ;  /* 0x00000000fffff984 */ /* 0x000fe20000000800 */
[----:B------:R-:W-:Y:S01]  /*8ac0*/  @!PT LDS RZ, [RZ] ;  /* 0x00000000fffff984 */ /* 0x000fe20000000800 */
[----:B------:R-:W-:Y:S01]  /*8ad0*/  @!PT LDS RZ, [RZ] ;  /* 0x00000000fffff984 */ /* 0x000fe20000000800 */
[----:B------:R3:W-:Y:S07]  /*8ae0*/  MEMBAR.ALL.CTA ;  /* 0x0000000000007992 */ /* 0x0007ee0000008000 */
[----:B---3--:R-:W3:Y:S02]  /*8af0*/  FENCE.VIEW.ASYNC.S ;  /* 0x00000000000073c6 */ /* 0x008ee40000000000 */
[----:B------:R-:W-:Y:S05]  /*8b00*/  WARPSYNC.ALL ;  /* 0x0000000000007948 */ /* 0x000fea0003800000 */
[----:B------:R-:W-:Y:S01]  /*8b10*/  BSSY.RECONVERGENT B0, `(.L_x_133) ;  /* 0x0000011000007945 */ /* 0x000fe20003800200 */
[----:B---3--:R-:W-:Y:S06]  /*8b20*/  BAR.SYNC.DEFER_BLOCKING 0x1, 0x80 ;  /* 0x0042000000007b1d */ /* 0x008fec0000010000 */
[----:B------:R-:W-:Y:S05]  /*8b30*/  @P0 BRA `(.L_x_134) ;  /* 0x0000000000380947 */ /* 0x000fea0003800000 */
[----:B------:R-:W-:Y:S02]  /*8b40*/  UIADD3 UR12, UP0, UPT, UR58, 0xa80, URZ ;  /* 0x00000a803a0c7890 */ /* 0x000fe4000ff1e0ff */
[----:B------:R-:W-:Y:S02]  /*8b50*/  UIADD3 UR10, UPT, UPT, UR42, 0x40, URZ ;  /* 0x000000402a0a7890 */ /* 0x000fe4000fffe0ff */
[----:B------:R-:W-:Y:S02]  /*8b60*/  UIADD3 UR8, UPT, UPT, UR45, 0x1200, URZ ;  /* 0x000012002d087890 */ /* 0x000fe4000fffe0ff */
[----:B------:R-:W-:Y:S01]  /*8b70*/  UIADD3.X UR13, UPT, UPT, URZ, UR59, URZ, UP0, !UPT ;  /* 0x0000003bff0d7290 */ /* 0x000fe200087fe4ff */
[----:B------:R-:W-:Y:S01]  /*8b80*/  UMOV UR9, UR41 ;  /* 0x0000002900097c82 */ /* 0x000fe20008000000 */
[----:B------:R-:W-:Y:S01]  /*8b90*/  UMOV UR11, UR44 ;  /* 0x0000002c000b7c82 */ /* 0x000fe20008000000 */
[----:B------:R-:W-:Y:S02]  /*8ba0*/  UIADD3 UR5, UPT, UPT, UR41, 0x40, URZ ;  /* 0x0000004029057890 */ /* 0x000fe4000fffe0ff */
[----:B------:R-:W-:Y:S01]  /*8bb0*/  UIADD3 UR4, UPT, UPT, UR45, 0x1a00, URZ ;  /* 0x00001a002d047890 */ /* 0x000fe2000fffe0ff */
[----:B------:R-:W-:Y:S03]  /*8bc0*/  UMOV UR7, UR44 ;  /* 0x0000002c00077c82 */ /* 0x000fe60008000000 */
[----:B------:R3:W-:Y:S01]  /*8bd0*/  UTMASTG.3D [UR8], [UR12] ;  /* 0x000000080c0073b5 */ /* 0x0007e20008010000 */
[----:B------:R-:W-:Y:S04]  /*8be0*/  UMOV UR6, UR10 ;  /* 0x0000000a00067c82 */ /* 0x000fe80008000000 */
[----:B------:R3:W-:Y:S01]  /*8bf0*/  UTMASTG.3D [UR4], [UR12] ;  /* 0x000000040c0073b5 */ /* 0x0007e20008010000 */
[----:B------:R0:W-:Y:S01]  /*8c00*/  UTMACMDFLUSH ;  /* 0x00000000000079b7 */ /* 0x0001e20000000000 */
[----:B---3--:R-:W-:Y:S04]  /*8c10*/  DEPBAR.LE SB0, 0x1 ;  /* 0x000080400000791a */ /* 0x008fe80000000000 */
.L_x_134:
[----:B------:R-:W-:Y:S05]  /*8c20*/  BSYNC.RECONVERGENT B0 ;  /* 0x0000000000007941 */ /* 0x000fea0003800200 */
.L_x_133:
[----:B------:R-:W-:Y:S01]  /*8c30*/  BAR.SYNC.DEFER_BLOCKING 0x1, 0x80 ;  /* 0x0042000000007b1d */ /* 0x000fe20000010000 */
[----:B------:R-:W-:Y:S01]  /*8c40*/  UIADD3 UR43, UPT, UPT, UR57, 0x1, URZ ;  /* 0x00000001392b7890 */ /* 0x000fe2000fffe0ff */
[----:B-1----:R-:W-:Y:S01]  /*8c50*/  VIADD R23, R59, 0x10 ;  /* 0x000000103b177836 */ /* 0x002fe20000000000 */
[----:B------:R-:W-:Y:S02]  /*8c60*/  UIADD3 UR53, UPT, UPT, UR41, 0x10, URZ ;  /* 0x0000001029357890 */ /* 0x000fe4000fffe0ff */
[----:B------:R-:W-:Y:S02]  /*8c70*/  UISETP.NE.AND UP0, UPT, UR43, 0x4, UPT ;  /* 0x000000042b00788c */ /* 0x000fe4000bf05270 */
[----:B------:R-:W-:Y:S02]  /*8c80*/  SHF.R.U32.HI R21, RZ, 0x15, R23 ;  /* 0x00000015ff157819 */ /* 0x000fe40000011617 */
[----:B------:R-:W-:Y:S02]  /*8c90*/  USEL UR43, UR43, URZ, UP0 ;  /* 0x000000ff2b2b7287 */ /* 0x000fe40008000000 */
[----:B------:R-:W-:Y:S01]  /*8ca0*/  LOP3.LUT R22, R21, 0x3, RZ, 0xc0, !PT ;  /* 0x0000000315167812 */ /* 0x000fe200078ec0ff */
[----:B------:R1:W-:Y:S01]  /*8cb0*/  @P2 SYNCS.ARRIVE.TRANS64.RED.A1T0 RZ, [R106+URZ], RZ ;  /* 0x000000ff6aff29a7 */ /* 0x0003e200081004ff */
[----:B------:R-:W-:Y:S01]  /*8cc0*/  BSSY B1, `(.L_x_135) ;  /* 0x0000015000017945 */ /* 0x000fe20003800000 */
[----:B------:R-:W3:Y:S02]  /*8cd0*/  @P2 SYNCS.PHASECHK.TRANS64.TRYWAIT P0, [R0+URZ+0xc0], R2 ;  /* 0x0000c002000025a7 */ /* 0x000ee400080011ff */
[----:B---3--:R-:W-:Y:S01]  /*8ce0*/  @P2 SEL R70, RZ, 0x1, !P0 ;  /* 0x00000001ff462807 */ /* 0x008fe20004000000 */
[----:B-1----:R-:W-:Y:S06]  /*8cf0*/  @!P2 BRA `(.L_x_136) ;  /* 0x000000000044a947 */ /* 0x002fec0003800000 */
[----:B------:R-:W-:Y:S01]  /*8d00*/  ISETP.NE.AND P1, PT, R71, RZ, PT ;  /* 0x000000ff4700720c */ /* 0x000fe20003f25270 */
[----:B------:R-:W-:Y:S01]  /*8d10*/  BSSY B0, `(.L_x_137) ;  /* 0x0000009000007945 */ /* 0x000fe20003800000 */
[----:B------:R-:W-:Y:S11]  /*8d20*/  ISETP.NE.AND P0, PT, R70, RZ, PT ;  /* 0x000000ff4600720c */ /* 0x000ff60003f05270 */
[----:B------:R-:W-:Y:S05]  /*8d30*/  @P1 IMAD R3, R68, 0x1000, R104 ;  /* 0x0000100044031824 */ /* 0x000fea00078e0268 */
[----:B------:R-:W-:Y:S05]  /*8d40*/  @P1 IADD3 R2, PT, PT, R3, UR45, RZ ;  /* 0x0000002d03021c10 */ /* 0x000fea000fffe0ff */
[----:B------:R-:W-:Y:S01]  /*8d50*/  @P1 IMAD.IADD R2, R69, 0x1, R2 ;  /* 0x0000000145021824 */ /* 0x000fe200078e0202 */
[----:B------:R-:W-:Y:S06]  /*8d60*/  @P0 BRA `(.L_x_138) ;  /* 0x00000000000c0947 */ /* 0x000fec0003800000 */
[----:B------:R-:W-:Y:S04]  /*8d70*/  SHF.L.U32 R20, RZ, 0x1f, RZ ;  /* 0x0000001fff147819 */ /* 0x000fe800000006ff */
[----:B------:R-:W1:Y:S02]  /*8d80*/  SYNCS.PHASECHK.TRANS64.TRYWAIT P0, [R0+URZ+0xc0], R20 ;  /* 0x0000c014000075a7 */ /* 0x000e6400080011ff */
[----:B-1----:R-:W-:Y:S05]  /*8d90*/  @!P0 BRA `(.L_x_139) ;  /* 0x0000006800208947 */ /* 0x002fea0003800000 */
.L_x_138:
[----:B------:R-:W-:Y:S05]  /*8da0*/  BSYNC B0 ;  /* 0x0000000000007941 */ /* 0x000fea0003800000 */
.L_x_137:
[----:B------:R-:W-:Y:S02]  /*8db0*/  ISETP.NE.AND P0, PT, R71, RZ, PT ;  /* 0x000000ff4700720c */ /* 0x000fe40003f05270 */
[----:B------:R-:W-:Y:S11]  /*8dc0*/  IADD3 R68, PT, PT, R68, 0x1, RZ ;  /* 0x0000000144447810 */ /* 0x000ff60007ffe0ff */
[----:B------:R3:W4:Y:S04]  /*8dd0*/  @P0 LDS.128 R60, [R3+UR45+0x200] ;  /* 0x0002002d033c0984 */ /* 0x0007280008000c00 */
[----:B------:R3:W1:Y:S04]  /*8de0*/  @P0 LDS.128 R72, [R3+UR45+0xa00] ;  /* 0x000a002d03480984 */ /* 0x0006680008000c00 */
[----:B------:R3:W1:Y:S04]  /*8df0*/  @P0 LDS.128 R64, [R2+0x200] ;  /* 0x0002000002400984 */ /* 0x0006680000000c00 */
[----:B------:R3:W1:Y:S02]  /*8e00*/  @P0 LDS.128 R76, [R2+0xa00] ;  /* 0x000a0000024c0984 */ /* 0x0006640000000c00 */
.L_x_136:
[----:B------:R-:W-:Y:S05]  /*8e10*/  BSYNC B1 ;  /* 0x0000000000017941 */ /* 0x000fea0003800000 */
.L_x_135:
[----:B------:R-:W-:Y:S11]  /*8e20*/  ISETP.NE.AND P0, PT, R98, R22, PT ;  /* 0x000000166200720c */ /* 0x000ff60003f05270 */
[----:B------:R-:W-:Y:S02]  /*8e30*/  @!UPT UIADD3 URZ, UPT, UPT, URZ, URZ, URZ ;  /* 0x000000fffffff290 */ /* 0x000fe4000fffe0ff */
[----:B------:R-:W-:Y:S05]  /*8e40*/  @P0 BRA `(.L_x_140) ;  /* 0x0000000000bc0947 */ /* 0x000fea0003800000 */
[----:B------:R-:W-:Y:S11]  /*8e50*/  LOP3.LUT P0, RZ, R21, 0x3, R99, 0x48, !PT ;  /* 0x0000000315ff7812 */ /* 0x000ff60007804863 */
[----:B------:R-:W-:Y:S02]  /*8e60*/  @!UPT UIADD3 URZ, UPT, UPT, URZ, URZ, URZ ;  /* 0x000000fffffff290 */ /* 0x000fe4000fffe0ff */
[----:B------:R-:W-:Y:S05]  /*8e70*/  @!P0 BRA `(.L_x_141) ;  /* 0x0000000000408947 */ /* 0x000fea0003800000 */
[----:B------:R-:W5:Y:S01]  /*8e80*/  LDCU.64 UR8, c[0x4][0x70] ;  /* 0x01000e00ff0877ac */ /* 0x000f620008000a00 */
[----:B---3--:R-:W-:Y:S01]  /*8e90*/  MOV R3, 0x0 ;  /* 0x0000000000037802 */ /* 0x008fe20000000f00 */
[----:B------:R-:W-:Y:S02]  /*8ea0*/  HFMA2 R12, -RZ, RZ, 0, 5.9604644775390625e-08 ;  /* 0x00000001ff0c7431 */ /* 0x000fe400000001ff */
[----:B------:R-:W-:Y:S02]  /*8eb0*/  IMAD.MOV.U32 R8, RZ, RZ, 0x192 ;  /* 0x00000192ff087424 */ /* 0x000fe400078e00ff */
[----:B------:R-:W-:Y:S01]  /*8ec0*/  IMAD.MOV.U32 R13, RZ, RZ, RZ ;  /* 0x000000ffff0d7224 */ /* 0x000fe200078e00ff */
[----:B------:R-:W3:Y:S01]  /*8ed0*/  LDCU.64 UR6, c[0x4][0x78] ;  /* 0x01000f00ff0677ac */ /* 0x000ee20008000a00 */
[----:B------:R-:W1:Y:S01]  /*8ee0*/  LDC.64 R2, c[0x4][R3] ;  /* 0x0100000003027b82 */ /* 0x000e620000000a00 */
[----:B------:R-:W2:Y:S01]  /*8ef0*/  LDCU.64 UR4, c[0x4][0x10] ;  /* 0x01000200ff0477ac */ /* 0x000ea20008000a00 */
[----:B-----5:R-:W-:Y:S01]  /*8f00*/  MOV R5, UR9 ;  /* 0x0000000900057c02 */ /* 0x020fe20008000f00 */
[----:B------:R-:W-:Y:S01]  /*8f10*/  IMAD.U32 R4, RZ, RZ, UR8 ;  /* 0x00000008ff047e24 */ /* 0x000fe2000f8e00ff */
[----:B---3--:R-:W-:Y:S01]  /*8f20*/  MOV R7, UR7 ;  /* 0x0000000700077c02 */ /* 0x008fe20008000f00 */
[----:B------:R-:W-:Y:S01]  /*8f30*/  IMAD.U32 R6, RZ, RZ, UR6 ;  /* 0x00000006ff067e24 */ /* 0x000fe2000f8e00ff */
[----:B--2---:R-:W-:Y:S01]  /*8f40*/  MOV R11, UR5 ;  /* 0x00000005000b7c02 */ /* 0x004fe20008000f00 */
[----:B------:R-:W-:Y:S02]  /*8f50*/  IMAD.U32 R10, RZ, RZ, UR4 ;  /* 0x00000004ff0a7e24 */ /* 0x000fe4000f8e00ff */
[----:B-1----:R-:W-:Y:S07]  /*8f60*/  LEPC R20, `(.L_x_141) ;  /* 0x000000001014794e */ /* 0x002fee0000000000 */
[----:B----4-:R-:W-:Y:S05]  /*8f70*/  CALL.ABS.NOINC R2 ;  /* 0x0000000002007343 */ /* 0x010fea0003c00000 */
.L_x_141:
[----:B------:R-:W-:Y:S05]  /*8f80*/  WARPSYNC.ALL ;  /* 0x0000000000007948 */ /* 0x000fea0003800000 */
[C---:B------:R-:W-:Y:S01]  /*8f90*/  R2UR UR4, R23.reuse ;  /* 0x00000000170472ca */ /* 0x040fe200000e0000 */
[----:B-1----:R-:W-:Y:S05]  /*8fa0*/  VIADD R0, R23, 0x40 ;  /* 0x0000004017007836 */ /* 0x002fea0000000000 */
[----:B------:R-:W-:Y:S04]  /*8fb0*/  SHF.R.U32.HI R0, RZ, 0x15, R0 ;  /* 0x00000015ff007819 */ /* 0x000fe80000011600 */
[----:B------:R-:W-:Y:S03]  /*8fc0*/  LOP3.LUT P0, RZ, R0, 0x3, R99, 0x48, !PT ;  /* 0x0000000300ff7812 */ /* 0x000fe60007804863 */
[----:B------:R-:W1:Y:S10]  /*8fd0*/  LDTM.x16 R24, tmem[UR4] ;  /* 0x00000004001879ee */ /* 0x000e740008240000 */
[----:B-1----:R-:W-:Y:S05]  /*8fe0*/  @!P0 BRA `(.L_x_142) ;  /* 0x0000000000408947 */ /* 0x002fea0003800000 */
[----:B------:R-:W1:Y:S01]  /*8ff0*/  LDCU.64 UR8, c[0x4][0x70] ;  /* 0x01000e00ff0877ac */ /* 0x000e620008000a00 */
[----:B---3--:R-:W-:Y:S01]  /*9000*/  MOV R3, 0x0 ;  /* 0x0000000000037802 */ /* 0x008fe20000000f00 */
[----:B------:R-:W-:Y:S02]  /*9010*/  HFMA2 R12, -RZ, RZ, 0, 5.9604644775390625e-08 ;  /* 0x00000001ff0c7431 */ /* 0x000fe400000001ff */
[----:B------:R-:W-:Y:S02]  /*9020*/  IMAD.MOV.U32 R8, RZ, RZ, 0x192 ;  /* 0x00000192ff087424 */ /* 0x000fe400078e00ff */
[----:B------:R-:W-:Y:S01]  /*9030*/  IMAD.MOV.U32 R13, RZ, RZ, RZ ;  /* 0x000000ffff0d7224 */ /* 0x000fe200078e00ff */
[----:B------:R-:W3:Y:S01]  /*9040*/  LDCU.64 UR6, c[0x4][0x78] ;  /* 0x01000f00ff0677ac */ /* 0x000ee20008000a00 */
[----:B------:R-:W2:Y:S01]  /*9050*/  LDC.64 R2, c[0x4][R3] ;  /* 0x0100000003027b82 */ /* 0x000ea20000000a00 */
        /* <DEDUP_REMOVED lines=9> */
.L_x_142:
[----:B------:R-:W-:Y:S05]  /*90f0*/  WARPSYNC.ALL ;  /* 0x0000000000007948 */ /* 0x000fea0003800000 */
[----:B------:R-:W-:Y:S11]  /*9100*/  R2UR UR4, R23 ;  /* 0x00000000170472ca */ /* 0x000ff600000e0000 */
[----:B------:R-:W-:Y:S02]  /*9110*/  @!UPT UIADD3 URZ, UPT, UPT, URZ, URZ, URZ ;  /* 0x000000fffffff290 */ /* 0x000fe4000fffe0ff */
[----:B------:R-:W1:Y:S02]  /*9120*/  LDTM.x16 R4, tmem[UR4+0x40] ;  /* 0x00004004000479ee */ /* 0x000e640008240000 */
[----:B-1----:R-:W-:Y:S01]  /*9130*/  NOP ;  /* 0x0000000000007918 */ /* 0x002fe20000000000 */
.L_x_140:
[----:B------:R-:W-:Y:S01]  /*9140*/  ISETP.NE.AND P2, PT, R105, RZ, PT ;  /* 0x000000ff6900720c */ /* 0x000fe20003f45270 */
[----:B-1----:R-:W-:Y:S01]  /*9150*/  FMUL R0, R52, R24 ;  /* 0x0000001834007220 */ /* 0x002fe20000400000 */
[----:B---34-:R-:W-:Y:S01]  /*9160*/  SHF.L.U32 R3, R60, 0x10, RZ ;  /* 0x000000103c037819 */ /* 0x018fe200000006ff */
        /* <DEDUP_REMOVED lines=146> */
.L_x_144:
[----:B------:R-:W-:Y:S05]  /*9a90*/  BSYNC.RECONVERGENT B0 ;  /* 0x0000000000007941 */ /* 0x000fea0003800200 */
.L_x_143:
[----:B------:R-:W-:Y:S01]  /*9aa0*/  BAR.SYNC.DEFER_BLOCKING 0x1, 0x80 ;  /* 0x0042000000007b1d */ /* 0x000fe20000010000 */
[----:B------:R-:W-:Y:S04]  /*9ab0*/  UIADD3 UR40, UPT, UPT, UR43, 0x1, URZ ;  /* 0x000000012b287890 */ /* 0x000fe8000fffe0ff */
[----:B------:R-:W-:Y:S04]  /*9ac0*/  UISETP.NE.AND UP0, UPT, UR40, 0x4, UPT ;  /* 0x000000042800788c */ /* 0x000fe8000bf05270 */
[----:B------:R-:W-:Y:S01]  /*9ad0*/  USEL UR40, UR40, URZ, UP0 ;  /* 0x000000ff28287287 */ /* 0x000fe20008000000 */
[----:B------:R3:W-:Y:S01]  /*9ae0*/  @P2 SYNCS.ARRIVE.TRANS64.RED.A1T0 RZ, [R106+URZ], RZ ;  /* 0x000000ff6aff29a7 */ /* 0x0007e200081004ff */
[----:B------:R-:W-:Y:S01]  /*9af0*/  BSSY B1, `(.L_x_145) ;  /* 0x000001a000017945 */ /* 0x000fe20003800000 */
[----:B------:R-:W4:Y:S01]  /*9b00*/  @P2 SYNCS.PHASECHK.TRANS64.TRYWAIT P0, [R0+URZ+0xc0], R2 ;  /* 0x0000c002000025a7 */ /* 0x000f2200080011ff */
[----:B---3--:R-:W-:Y:S01]  /*9b10*/  HFMA2 R106, -RZ, RZ, 0, 0 ;  /* 0x00000000ff6a7431 */ /* 0x008fe200000001ff */
[----:B----4-:R-:W-:Y:S01]  /*9b20*/  @P2 SEL R70, RZ, 0x1, !P0 ;  /* 0x00000001ff462807 */ /* 0x010fe20004000000 */
[----:B------:R-:W-:Y:S06]  /*9b30*/  @!P2 BRA `(.L_x_146) ;  /* 0x000000000054a947 */ /* 0x000fec0003800000 */
[----:B------:R-:W-:Y:S01]  /*9b40*/  ISETP.NE.AND P1, PT, R71, RZ, PT ;  /* 0x000000ff4700720c */ /* 0x000fe20003f25270 */
[----:B------:R-:W-:Y:S01]  /*9b50*/  BSSY B0, `(.L_x_147) ;  /* 0x0000009000007945 */ /* 0x000fe20003800000 */
[----:B------:R-:W-:Y:S11]  /*9b60*/  ISETP.NE.AND P0, PT, R70, RZ, PT ;  /* 0x000000ff4600720c */ /* 0x000ff60003f05270 */
[----:B------:R-:W-:Y:S05]  /*9b70*/  @P1 IMAD R3, R68, 0x1000, R104 ;  /* 0x0000100044031824 */ /* 0x000fea00078e0268 */
[----:B------:R-:W-:Y:S05]  /*9b80*/  @P1 IADD3 R2, PT, PT, R3, UR45, RZ ;  /* 0x0000002d03021c10 */ /* 0x000fea000fffe0ff */
[----:B------:R-:W-:Y:S01]  /*9b90*/  @P1 IMAD.IADD R2, R69, 0x1, R2 ;  /* 0x0000000145021824 */ /* 0x000fe200078e0202 */
[----:B------:R-:W-:Y:S06]  /*9ba0*/  @P0 BRA `(.L_x_148) ;  /* 0x00000000000c0947 */ /* 0x000fec0003800000 */
[----:B-1----:R-:W-:Y:S04]  /*9bb0*/  SHF.L.U32 R20, RZ, 0x1f, RZ ;  /* 0x0000001fff147819 */ /* 0x002fe800000006ff */
[----:B------:R-:W1:Y:S02]  /*9bc0*/  SYNCS.PHASECHK.TRANS64.TRYWAIT P0, [R0+URZ+0xc0], R20 ;  /* 0x0000c014000075a7 */ /* 0x000e6400080011ff */
[----:B-1----:R-:W-:Y:S05]  /*9bd0*/  @!P0 BRA `(.L_x_149) ;  /* 0x0000005800a48947 */ /* 0x002fea0003800000 */
.L_x_148:
[----:B------:R-:W-:Y:S05]  /*9be0*/  BSYNC B0 ;  /* 0x0000000000007941 */ /* 0x000fea0003800000 */
.L_x_147:
[----:B------:R-:W-:Y:S01]  /*9bf0*/  ISETP.NE.AND P0, PT, R71, RZ, PT ;  /* 0x000000ff4700720c */ /* 0x000fe20003f05270 */
[----:B------:R-:W-:Y:S11]  /*9c00*/  VIADD R68, R68, 0x1 ;  /* 0x0000000144447836 */ /* 0x000ff60000000000 */
[----:B------:R-:W-:Y:S01]  /*9c10*/  @!UPT UIADD3 URZ, UPT, UPT, URZ, URZ, URZ ;  /* 0x000000fffffff290 */ /* 0x000fe2000fffe0ff */
[----:B------:R3:W4:Y:S04]  /*9c20*/  @P0 LDS.128 R60, [R3+UR45+0x200] ;  /* 0x0002002d033c0984 */ /* 0x0007280008000c00 */
[----:B------:R3:W1:Y:S04]  /*9c30*/  @P0 LDS.128 R72, [R3+UR45+0xa00] ;  /* 0x000a002d03480984 */ /* 0x0006680008000c00 */
[----:B------:R3:W1:Y:S04]  /*9c40*/  @P0 LDS.128 R64, [R2+0x200] ;  /* 0x0002000002400984 */ /* 0x0006680000000c00 */
[----:B------:R3:W1:Y:S01]  /*9c50*/  @P0 LDS.128 R76, [R2+0xa00] ;  /* 0x000a0000024c0984 */ /* 0x0006620000000c00 */
[C---:B------:R-:W-:Y:S04]  /*9c60*/  ISETP.NE.AND P0, PT, R68.reuse, 0x4, PT ;  /* 0x000000044400780c */ /* 0x040fe80003f05270 */
[----:B------:R-:W-:Y:S02]  /*9c70*/  SEL R68, R68, RZ, P0 ;  /* 0x000000ff44447207 */ /* 0x000fe40000000000 */
[----:B------:R-:W-:Y:S02]  /*9c80*/  SEL R106, RZ, 0x1, P0 ;  /* 0x00000001ff6a7807 */ /* 0x000fe40000000000 */
.L_x_146:
[----:B------:R-:W-:Y:S05]  /*9c90*/  BSYNC B1 ;  /* 0x0000000000017941 */ /* 0x000fea0003800000 */
.L_x_145:
[----:B---3--:R-:W-:Y:S05]  /*9ca0*/  VIADD R3, R59, 0x400010 ;  /* 0x004000103b037836 */ /* 0x008fea0000000000 */
[----:B-1----:R-:W-:Y:S04]  /*9cb0*/  SHF.R.U32.HI R0, RZ, 0x15, R3 ;  /* 0x00000015ff007819 */ /* 0x002fe80000011603 */
        /* <DEDUP_REMOVED lines=23> */
.L_x_151:
        /* <DEDUP_REMOVED lines=23> */
.L_x_152:
[----:B------:R-:W-:Y:S05]  /*9fa0*/  WARPSYNC.ALL ;  /* 0x0000000000007948 */ /* 0x000fea0003800000 */
[----:B------:R-:W-:Y:S11]  /*9fb0*/  R2UR UR4, R2 ;  /* 0x00000000020472ca */ /* 0x000ff600000e0000 */
[----:B------:R-:W-:Y:S02]  /*9fc0*/  @!UPT UIADD3 URZ, UPT, UPT, URZ, URZ, URZ ;  /* 0x000000fffffff290 */ /* 0x000fe4000fffe0ff */
[----:B------:R-:W1:Y:S02]  /*9fd0*/  LDTM.x16 R4, tmem[UR4+0x40] ;  /* 0x00004004000479ee */ /* 0x000e640008240000 */
[----:B-1----:R-:W-:Y:S01]  /*9fe0*/  NOP ;  /* 0x0000000000007918 */ /* 0x002fe20000000000 */
.L_x_150:
[----:B------:R-:W-:Y:S01]  /*9ff0*/  ISETP.NE.AND P2, PT, R105, RZ, PT ;  /* 0x000000ff6900720c */ /* 0x000fe20003f45270 */
[----:B------:R-:W-:Y:S01]  /*a000*/  FMUL R0, R52, R24 ;  /* 0x0000001834007220 */ /* 0x000fe20000400000 */
[----:B----4-:R-:W-:Y:S01]  /*a010*/  SHF.L.U32 R3, R60, 0x10, RZ ;  /* 0x000000103c037819 */ /* 0x010fe200000006ff */
        /* <DEDUP_REMOVED lines=121> */
[----:B------:R-:W-:Y:S01]  /*a7b0*/  @P2 SHF.L.U32 R2, R106, 0x1f, RZ ;  /* 0x0000001f6a022819 */ /* 0x000fe200000006ff */
        /* <DEDUP_REMOVED lines=16> */
[----:B------:R-:W-:Y:S02]  /*a8c0*/  UIADD3 UR5, UPT, UPT, UR41, 0x50, URZ ;  /* 0x0000005029057890 */ /* 0x000fe4000fffe0ff */
[----:B------:R-:W-:Y:S01]  /*a8d0*/  UIADD3 UR4, UPT, UPT, UR45, 0x3a00, URZ ;  /* 0x00003a002d047890 */ /* 0x000fe2000fffe0ff */
[----:B------:R-:W-:Y:S01]  /*a8e0*/  UMOV UR7, UR44 ;  /* 0x0000002c00077c82 */ /* 0x000fe20008000000 */
[----:B------:R-:W-:Y:S03]  /*a8f0*/  UMOV UR6, UR54 ;  /* 0x0000003600067c82 */ /* 0x000fe60008000000 */
[----:B------:R3:W-:Y:S04]  /*a900*/  UTMASTG.3D [UR52], [UR8] ;  /* 0x00000034080073b5 */ /* 0x0007e80008010000 */
[----:B------:R3:W-:Y:S01]  /*a910*/  UTMASTG.3D [UR4], [UR8] ;  /* 0x00000004080073b5 */ /* 0x0007e20008010000 */
[----:B------:R0:W-:Y:S01]  /*a920*/  UTMACMDFLUSH ;  /* 0x00000000000079b7 */ /* 0x0001e20000000000 */
[----:B---3--:R-:W-:Y:S04]  /*a930*/  DEPBAR.LE SB0, 0x1 ;  /* 0x000080400000791a */ /* 0x008fe80000000000 */
.L_x_154:
[----:B------:R-:W-:Y:S05]  /*a940*/  BSYNC.RECONVERGENT B0 ;  /* 0x0000000000007941 */ /* 0x000fea0003800200 */
.L_x_153:
        /* <DEDUP_REMOVED lines=20> */
[----:B------:R-:W-:Y:S04]  /*aa90*/  SHF.L.U32 R20, R106, 0x1f, RZ ;  /* 0x0000001f6a147819 */ /* 0x000fe800000006ff */
[----:B------:R-:W1:Y:S02]  /*aaa0*/  SYNCS.PHASECHK.TRANS64.TRYWAIT P0, [R0+URZ+0xc0], R20 ;  /* 0x0000c014000075a7 */ /* 0x000e6400080011ff */
[----:B-1----:R-:W-:Y:S05]  /*aab0*/  @!P0 BRA `(.L_x_159) ;  /* 0x0000004c00008947 */ /* 0x002fea0003800000 */
.L_x_158:
[----:B------:R-:W-:Y:S05]  /*aac0*/  BSYNC B0 ;  /* 0x0000000000007941 */ /* 0x000fea0003800000 */
.L_x_157:
[----:B------:R-:W-:Y:S01]  /*aad0*/  ISETP.NE.AND P0, PT, R71, RZ, PT ;  /* 0x000000ff4700720c */ /* 0x000fe20003f05270 */
[----:B------:R-:W-:Y:S11]  /*aae0*/  VIADD R68, R68, 0x1 ;  /* 0x0000000144447836 */ /* 0x000ff60000000000 */
[----:B------:R-:W-:Y:S01]  /*aaf0*/  @!UPT UIADD3 URZ, UPT, UPT, URZ, URZ, URZ ;  /* 0x000000fffffff290 */ /* 0x000fe2000fffe0ff */
[----:B------:R3:W4:Y:S04]  /*ab00*/  @P0 LDS.128 R60, [R3+UR45+0x200] ;  /* 0x0002002d033c0984 */ /* 0x0007280008000c00 */
[----:B------:R3:W2:Y:S04]  /*ab10*/  @P0 LDS.128 R72, [R3+UR45+0xa00] ;  /* 0x000a002d03480984 */ /* 0x0006a80008000c00 */
[----:B------:R3:W2:Y:S04]  /*ab20*/  @P0 LDS.128 R64, [R2+0x200] ;  /* 0x0002000002400984 */ /* 0x0006a80000000c00 */
[----:B------:R3:W2:Y:S01]  /*ab30*/  @P0 LDS.128 R76, [R2+0xa00] ;  /* 0x000a0000024c0984 */ /* 0x0006a20000000c00 */
[C---:B------:R-:W-:Y:S04]  /*ab40*/  ISETP.NE.AND P0, PT, R68.reuse, 0x4, PT ;  /* 0x000000044400780c */ /* 0x040fe80003f05270 */
[----:B-1----:R-:W-:Y:S02]  /*ab50*/  SEL R0, RZ, 0x1, P0 ;  /* 0x00000001ff007807 */ /* 0x002fe40000000000 */
[----:B------:R-:W-:Y:S02]  /*ab60*/  SEL R68, R68, RZ, P0 ;  /* 0x000000ff44447207 */ /* 0x000fe40000000000 */
[----:B------:R-:W-:Y:S02]  /*ab70*/  LOP3.LUT R106, R106, R0, RZ, 0x3c, !PT ;  /* 0x000000006a6a7212 */ /* 0x000fe400078e3cff */
.L_x_156:
[----:B------:R-:W-:Y:S05]  /*ab80*/  BSYNC B1 ;  /* 0x0000000000017941 */ /* 0x000fea0003800000 */
.L_x_155:
[----:B------:R-:W-:Y:S11]  /*ab90*/  ISETP.NE.AND P0, PT, R98, R22, PT ;  /* 0x000000166200720c */ /* 0x000ff60003f05270 */
[----:B------:R-:W-:Y:S02]  /*aba0*/  @!UPT UIADD3 URZ, UPT, UPT, URZ, URZ, URZ ;  /* 0x000000fffffff290 */ /* 0x000fe4000fffe0ff */
[----:B------:R-:W-:Y:S05]  /*abb0*/  @P0 BRA `(.L_x_160) ;  /* 0x0000000000bc0947 */ /* 0x000fea0003800000 */
[----:B------:R-:W-:Y:S11]  /*abc0*/  LOP3.LUT P0, RZ, R21, 0x3, R99, 0x48, !PT ;  /* 0x0000000315ff7812 */ /* 0x000ff60007804863 */
[----:B------:R-:W-:Y:S02]  /*abd0*/  @!UPT UIADD3 URZ, UPT, UPT, URZ, URZ, URZ ;  /* 0x000000fffffff290 */ /* 0x000fe4000fffe0ff */
[----:B------:R-:W-:Y:S05]  /*abe0*/  @!P0 BRA `(.L_x_161) ;  /* 0x0000000000408947 */ /* 0x000fea0003800000 */
        /* <DEDUP_REMOVED lines=16> */
.L_x_161:
        /* <DEDUP_REMOVED lines=23> */
.L_x_162:
[----:B------:R-:W-:Y:S05]  /*ae60*/  WARPSYNC.ALL ;  /* 0x0000000000007948 */ /* 0x000fea0003800000 */
[----:B------:R-:W-:Y:S11]  /*ae70*/  R2UR UR4, R23 ;  /* 0x00000000170472ca */ /* 0x000ff600000e0000 */
[----:B------:R-:W-:Y:S02]  /*ae80*/  @!UPT UIADD3 URZ, UPT, UPT, URZ, URZ, URZ ;  /* 0x000000fffffff290 */ /* 0x000fe4000fffe0ff */
[----:B------:R-:W1:Y:S02]  /*ae90*/  LDTM.x16 R4, tmem[UR4+0x40] ;  /* 0x00004004000479ee */ /* 0x000e640008240000 */
[----:B-1----:R-:W-:Y:S01]  /*aea0*/  NOP ;  /* 0x0000000000007918 */ /* 0x002fe20000000000 */
.L_x_160:
[----:B------:R-:W-:Y:S01]  /*aeb0*/  ISETP.NE.AND P2, PT, R105, RZ, PT ;  /* 0x000000ff6900720c */ /* 0x000fe20003f45270 */
[----:B------:R-:W-:Y:S01]  /*aec0*/  FMUL R0, R52, R24 ;  /* 0x0000001834007220 */ /* 0x000fe20000400000 */
        /* <DEDUP_REMOVED lines=22> */
[----:B--2---:R-:W-:Y:S01]  /*b030*/  LOP3.LUT R41, R66, 0xffff0000, RZ, 0xc0, !PT ;  /* 0xffff000042297812 */ /* 0x004fe200078ec0ff */
        /* <DEDUP_REMOVED lines=106> */
[----:B--2---:R-:W2:Y:S02]  /*b6e0*/  FENCE.VIEW.ASYNC.S ;  /* 0x00000000000073c6 */ /* 0x004ea40000000000 */
[----:B------:R-:W-:Y:S05]  /*b6f0*/  WARPSYNC.ALL ;  /* 0x0000000000007948 */ /* 0x000fea0003800000 */
[----:B------:R-:W-:Y:S01]  /*b700*/  BSSY.RECONVERGENT B0, `(.L_x_163) ;  /* 0x0000012000007945 */ /* 0x000fe20003800200 */
[----:B--2---:R-:W-:Y:S06]  /*b710*/  BAR.SYNC.DEFER_BLOCKING 0x1, 0x80 ;  /* 0x0042000000007b1d */ /* 0x004fec0000010000 */
[----:B------:R-:W-:Y:S05]  /*b720*/  @P0 BRA `(.L_x_164) ;  /* 0x00000000003c0947 */ /* 0x000fea0003800000 */
[----:B------:R-:W-:Y:S02]  /*b730*/  UIADD3 UR4, UPT, UPT, UR45, 0x200, URZ ;  /* 0x000002002d047890 */ /* 0x000fe4000fffe0ff */
[----:B------:R-:W-:Y:S01]  /*b740*/  UIADD3 UR8, UP0, UPT, UR58, 0xa80, URZ ;  /* 0x00000a803a087890 */ /* 0x000fe2000ff1e0ff */
[----:B------:R-:W-:Y:S01]  /*b750*/  UMOV UR54, UR42 ;  /* 0x0000002a00367c82 */ /* 0x000fe20008000000 */
[----:B------:R-:W-:Y:S02]  /*b760*/  UMOV UR55, UR44 ;  /* 0x0000002c00377c82 */ /* 0x000fe40008000000 */
[----:B------:R-:W-:Y:S01]  /*b770*/  MOV R88, UR4 ;  /* 0x0000000400587c02 */ /* 0x000fe20008000f00 */
[----:B------:R-:W-:Y:S02]  /*b780*/  UIADD3.X UR9, UPT, UPT, URZ, UR59, URZ, UP0, !UPT ;  /* 0x0000003bff097290 */ /* 0x000fe400087fe4ff */
[----:B------:R-:W-:Y:S01]  /*b790*/  UIADD3 UR5, UPT, UPT, UR41, 0x60, URZ ;  /* 0x0000006029057890 */ /* 0x000fe2000fffe0ff */
[----:B------:R-:W-:Y:S01]  /*b7a0*/  R2UR UR52, R88 ;  /* 0x00000000583472ca */ /* 0x000fe200000e0000 */
[----:B------:R-:W-:Y:S01]  /*b7b0*/  UIADD3 UR4, UPT, UPT, UR45, 0xa00, URZ ;  /* 0x00000a002d047890 */ /* 0x000fe2000fffe0ff */
[----:B------:R-:W-:Y:S01]  /*b7c0*/  UMOV UR6, UR42 ;  /* 0x0000002a00067c82 */ /* 0x000fe20008000000 */
[----:B------:R-:W-:Y:S10]  /*b7d0*/  UMOV UR7, UR44 ;  /* 0x0000002c00077c82 */ /* 0x000ff40008000000 */
[----:B------:R2:W-:Y:S01]  /*b7e0*/  UTMASTG.3D [UR52], [UR8] ;  /* 0x00000034080073b5 */ /* 0x0005e20008010000 */
[----:B------:R2:W-:Y:S01]  /*b7f0*/  UTMASTG.3D [UR4], [UR8] ;  /* 0x00000004080073b5 */ /* 0x0005e20008010000 */
[----:B------:R0:W-:Y:S01]  /*b800*/  UTMACMDFLUSH ;  /* 0x00000000000079b7 */ /* 0x0001e20000000000 */
[----:B--2---:R-:W-:Y:S04]  /*b810*/  DEPBAR.LE SB0, 0x1 ;  /* 0x000080400000791a */ /* 0x004fe80000000000 */
.L_x_164:
[----:B------:R-:W-:Y:S05]  /*b820*/  BSYNC.RECONVERGENT B0 ;  /* 0x0000000000007941 */ /* 0x000fea0003800200 */
.L_x_163:
[----:B------:R-:W-:Y:S01]  /*b830*/  BAR.SYNC.DEFER_BLOCKING 0x1, 0x80 ;  /* 0x0042000000007b1d */ /* 0x000fe20000010000 */
[----:B------:R-:W-:Y:S04]  /*b840*/  UIADD3 UR40, UPT, UPT, UR43, 0x1, URZ ;  /* 0x000000012b287890 */ /* 0x000fe8000fffe0ff */
[----:B------:R-:W-:Y:S04]  /*b850*/  UISETP.NE.AND UP0, UPT, UR40, 0x4, UPT ;  /* 0x000000042800788c */ /* 0x000fe8000bf05270 */
[----:B------:R-:W-:Y:S01]  /*b860*/  USEL UR40, UR40, URZ, UP0 ;  /* 0x000000ff28287287 */ /* 0x000fe20008000000 */
[----:B------:R2:W-:Y:S01]  /*b870*/  @P2 SYNCS.ARRIVE.TRANS64.RED.A1T0 RZ, [R107+URZ], RZ ;  /* 0x000000ff6bff29a7 */ /* 0x0005e200081004ff */
[----:B------:R-:W-:Y:S01]  /*b880*/  BSSY B1, `(.L_x_165) ;  /* 0x000001a000017945 */ /* 0x000fe20003800000 */
[----:B------:R-:W3:Y:S02]  /*b890*/  @P2 SYNCS.PHASECHK.TRANS64.TRYWAIT P0, [R0+URZ+0xc0], R2 ;  /* 0x0000c002000025a7 */ /* 0x000ee400080011ff */
[----:B---3--:R-:W-:Y:S01]  /*b8a0*/  @P2 SEL R70, RZ, 0x1, !P0 ;  /* 0x00000001ff462807 */ /* 0x008fe20004000000 */
[----:B--2---:R-:W-:Y:S06]  /*b8b0*/  @!P2 BRA `(.L_x_166) ;  /* 0x000000000058a947 */ /* 0x004fec0003800000 */
[----:B------:R-:W-:Y:S01]  /*b8c0*/  ISETP.NE.AND P1, PT, R71, RZ, PT ;  /* 0x000000ff4700720c */ /* 0x000fe20003f25270 */
[----:B------:R-:W-:Y:S01]  /*b8d0*/  BSSY B0, `(.L_x_167) ;  /* 0x0000009000007945 */ /* 0x000fe20003800000 */
[----:B------:R-:W-:Y:S11]  /*b8e0*/  ISETP.NE.AND P0, PT, R70, RZ, PT ;  /* 0x000000ff4600720c */ /* 0x000ff60003f05270 */
[----:B------:R-:W-:Y:S05]  /*b8f0*/  @P1 IMAD R3, R68, 0x1000, R104 ;  /* 0x0000100044031824 */ /* 0x000fea00078e0268 */
[----:B------:R-:W-:Y:S05]  /*b900*/  @P1 IADD3 R2, PT, PT, R3, UR45, RZ ;  /* 0x0000002d03021c10 */ /* 0x000fea000fffe0ff */
[----:B------:R-:W-:Y:S01]  /*b910*/  @P1 IMAD.IADD R2, R69, 0x1, R2 ;  /* 0x0000000145021824 */ /* 0x000fe200078e0202 */
[----:B------:R-:W-:Y:S06]  /*b920*/  @P0 BRA `(.L_x_168) ;  /* 0x00000000000c0947 */ /* 0x000fec0003800000 */
[----:B-1----:R-:W-:Y:S04]  /*b930*/  SHF.L.U32 R20, R106, 0x1f, RZ ;  /* 0x0000001f6a147819 */ /* 0x002fe800000006ff */
[----:B------:R-:W1:Y:S02]  /*b940*/  SYNCS.PHASECHK.TRANS64.TRYWAIT P0, [R0+URZ+0xc0], R20 ;  /* 0x0000c014000075a7 */ /* 0x000e6400080011ff */
[----:B-1----:R-:W-:Y:S05]  /*b950*/  @!P0 BRA `(.L_x_169) ;  /* 0x0000003c006c8947 */ /* 0x002fea0003800000 */
.L_x_168:
[----:B------:R-:W-:Y:S05]  /*b960*/  BSYNC B0 ;  /* 0x0000000000007941 */ /* 0x000fea0003800000 */
.L_x_167:
[----:B------:R-:W-:Y:S01]  /*b970*/  ISETP.NE.AND P0, PT, R71, RZ, PT ;  /* 0x000000ff4700720c */ /* 0x000fe20003f05270 */
[----:B------:R-:W-:Y:S11]  /*b980*/  VIADD R68, R68, 0x1 ;  /* 0x0000000144447836 */ /* 0x000ff60000000000 */
[----:B------:R-:W-:Y:S01]  /*b990*/  @!UPT UIADD3 URZ, UPT, UPT, URZ, URZ, URZ ;  /* 0x000000fffffff290 */ /* 0x000fe2000fffe0ff */
[----:B------:R2:W3:Y:S04]  /*b9a0*/  @P0 LDS.128 R60, [R3+UR45+0x200] ;  /* 0x0002002d033c0984 */ /* 0x0004e80008000c00 */
[----:B------:R2:W4:Y:S04]  /*b9b0*/  @P0 LDS.128 R72, [R3+UR45+0xa00] ;  /* 0x000a002d03480984 */ /* 0x0005280008000c00 */
[----:B------:R2:W2:Y:S04]  /*b9c0*/  @P0 LDS.128 R64, [R2+0x200] ;  /* 0x0002000002400984 */ /* 0x0004a80000000c00 */
[----:B------:R2:W2:Y:S01]  /*b9d0*/  @P0 LDS.128 R76, [R2+0xa00] ;  /* 0x000a0000024c0984 */ /* 0x0004a20000000c00 */
[C---:B------:R-:W-:Y:S04]  /*b9e0*/  ISETP.NE.AND P0, PT, R68.reuse, 0x4, PT ;  /* 0x000000044400780c */ /* 0x040fe80003f05270 */
[----:B-1----:R-:W-:Y:S02]  /*b9f0*/  SEL R0, RZ, 0x1, P0 ;  /* 0x00000001ff007807 */ /* 0x002fe40000000000 */
[----:B------:R-:W-:Y:S02]  /*ba00*/  SEL R68, R68, RZ, P0 ;  /* 0x000000ff44447207 */ /* 0x000fe40000000000 */
[----:B------:R-:W-:Y:S02]  /*ba10*/  LOP3.LUT R106, R106, R0, RZ, 0x3c, !PT ;  /* 0x000000006a6a7212 */ /* 0x000fe400078e3cff */
.L_x_166:
[----:B------:R-:W-:Y:S05]  /*ba20*/  BSYNC B1 ;  /* 0x0000000000017941 */ /* 0x000fea0003800000 */
.L_x_165:
[----:B--2---:R-:W-:Y:S05]  /*ba30*/  VIADD R3, R59, 0x400020 ;  /* 0x004000203b037836 */ /* 0x004fea0000000000 */
[----:B------:R-:W-:Y:S04]  /*ba40*/  SHF.R.U32.HI R0, RZ, 0x15, R3 ;  /* 0x00000015ff007819 */ /* 0x000fe80000011603 */
[----:B-1----:R-:W-:Y:S04]  /*ba50*/  LOP3.LUT R22, R0, 0x3, RZ, 0xc0, !PT ;  /* 0x0000000300167812 */ /* 0x002fe800078ec0ff */
        /* <DEDUP_REMOVED lines=11> */
[----:B------:R-:W2:Y:S01]  /*bb10*/  LDCU.64 UR6, c[0x4][0x78] ;  /* 0x01000f00ff0677ac */ /* 0x000ea20008000a00 */
[----:B------:R-:W3:Y:S01]  /*bb20*/  LDC.64 R14, c[0x4][R15] ;  /* 0x010000000f0e7b82 */ /* 0x000ee20000000a00 */
[----:B------:R-:W5:Y:S01]  /*bb30*/  LDCU.64 UR4, c[0x4][0x10] ;  /* 0x01000200ff0477ac */ /* 0x000f620008000a00 */
[----:B-1----:R-:W-:Y:S01]  /*bb40*/  MOV R5, UR9 ;  /* 0x0000000900057c02 */ /* 0x002fe20008000f00 */
[----:B------:R-:W-:Y:S01]  /*bb50*/  IMAD.U32 R4, RZ, RZ, UR8 ;  /* 0x00000008ff047e24 */ /* 0x000fe2000f8e00ff */
[----:B--2---:R-:W-:Y:S01]  /*bb60*/  MOV R7, UR7 ;  /* 0x0000000700077c02 */ /* 0x004fe20008000f00 */
[----:B------:R-:W-:Y:S01]  /*bb70*/  IMAD.U32 R6, RZ, RZ, UR6 ;  /* 0x00000006ff067e24 */ /* 0x000fe2000f8e00ff */
[----:B-----5:R-:W-:Y:S01]  /*bb80*/  MOV R11, UR5 ;  /* 0x00000005000b7c02 */ /* 0x020fe20008000f00 */
[----:B------:R-:W-:Y:S02]  /*bb90*/  IMAD.U32 R10, RZ, RZ, UR4 ;  /* 0x00000004ff0a7e24 */ /* 0x000fe4000f8e00ff */
[----:B------:R-:W-:Y:S07]  /*bba0*/  LEPC R20, `(.L_x_171) ;  /* 0x000000001014794e */ /* 0x000fee0000000000 */
[----:B---34-:R-:W-:Y:S05]  /*bbb0*/  CALL.ABS.NOINC R14 ;  /* 0x000000000e007343 */ /* 0x018fea0003c00000 */
.L_x_171:
        /* <DEDUP_REMOVED lines=23> */
.L_x_172:
[----:B------:R-:W-:Y:S05]  /*bd30*/  WARPSYNC.ALL ;  /* 0x0000000000007948 */ /* 0x000fea0003800000 */
[----:B------:R-:W-:Y:S11]  /*bd40*/  R2UR UR4, R2 ;  /* 0x00000000020472ca */ /* 0x000ff600000e0000 */
[----:B------:R-:W-:Y:S02]  /*bd50*/  @!UPT UIADD3 URZ, UPT, UPT, URZ, URZ, URZ ;  /* 0x000000fffffff290 */ /* 0x000fe4000fffe0ff */
[----:B------:R-:W1:Y:S02]  /*bd60*/  LDTM.x16 R4, tmem[UR4+0x40] ;  /* 0x00004004000479ee */ /* 0x000e640008240000 */
[----:B-1----:R-:W-:Y:S01]  /*bd70*/  NOP ;  /* 0x0000000000007918 */ /* 0x002fe20000000000 */
.L_x_170:
[----:B------:R-:W-:Y:S01]  /*bd80*/  ISETP.NE.AND P2, PT, R105, RZ, PT ;  /* 0x000000ff6900720c */ /* 0x000fe20003f45270 */
[----:B------:R-:W-:Y:S01]  /*bd90*/  FMUL R0, R52, R24 ;  /* 0x0000001834007220 */ /* 0x000fe20000400000 */
[----:B---3--:R-:W-:Y:S01]  /*bda0*/  SHF.L.U32 R3, R60, 0x10, RZ ;  /* 0x000000103c037819 */ /* 0x008fe200000006ff */
        /* <DEDUP_REMOVED lines=145> */
[----:B--2---:R-:W-:Y:S04]  /*c6c0*/  DEPBAR.LE SB0, 0x1 ;  /* 0x000080400000791a */ /* 0x004fe80000000000 */
.L_x_174:
[----:B------:R-:W-:Y:S05]  /*c6d0*/  BSYNC.RECONVERGENT B0 ;  /* 0x0000000000007941 */ /* 0x000fea0003800200 */
.L_x_173:
        /* <DEDUP_REMOVED lines=10> */
[----:B------:R-:W2:Y:S02]  /*c780*/  @P2 SYNCS.PHASECHK.TRANS64.TRYWAIT P0, [R0+URZ+0xc0], R2 ;  /* 0x0000c002000025a7 */ /* 0x000ea400080011ff */
[----:B--2---:R-:W-:Y:S01]  /*c790*/  @P2 SEL R70, RZ, 0x1, !P0 ;  /* 0x00000001ff462807 */ /* 0x004fe20004000000 */
        /* <DEDUP_REMOVED lines=11> */
.L_x_178:
[----:B------:R-:W-:Y:S05]  /*c850*/  BSYNC B0 ;  /* 0x0000000000007941 */ /* 0x000fea0003800000 */
.L_x_177:
        /* <DEDUP_REMOVED lines=11> */
.L_x_176:
[----:B------:R-:W-:Y:S05]  /*c910*/  BSYNC B1 ;  /* 0x0000000000017941 */ /* 0x000fea0003800000 */
.L_x_175:
[----:B------:R-:W-:Y:S11]  /*c920*/  ISETP.NE.AND P0, PT, R98, R22, PT ;  /* 0x000000166200720c */ /* 0x000ff60003f05270 */
[----:B------:R-:W-:Y:S02]  /*c930*/  @!UPT UIADD3 URZ, UPT, UPT, URZ, URZ, URZ ;  /* 0x000000fffffff290 */ /* 0x000fe4000fffe0ff */
[----:B------:R-:W-:Y:S05]  /*c940*/  @P0 BRA `(.L_x_180) ;  /* 0x0000000000bc0947 */ /* 0x000fea0003800000 */
[----:B------:R-:W-:Y:S11]  /*c950*/  LOP3.LUT P0, RZ, R21, 0x3, R99, 0x48, !PT ;  /* 0x0000000315ff7812 */ /* 0x000ff60007804863 */
[----:B------:R-:W-:Y:S02]  /*c960*/  @!UPT UIADD3 URZ, UPT, UPT, URZ, URZ, URZ ;  /* 0x000000fffffff290 */ /* 0x000fe4000fffe0ff */
[----:B------:R-:W-:Y:S05]  /*c970*/  @!P0 BRA `(.L_x_181) ;  /* 0x0000000000408947 */ /* 0x000fea0003800000 */
[----:B------:R-:W1:Y:S01]  /*c980*/  LDCU.64 UR8, c[0x4][0x70] ;  /* 0x01000e00ff0877ac */ /* 0x000e620008000a00 */
[----:B--2---:R-:W-:Y:S01]  /*c990*/  MOV R3, 0x0 ;  /* 0x0000000000037802 */ /* 0x004fe20000000f00 */
        /* <DEDUP_REMOVED lines=14> */
.L_x_181:
        /* <DEDUP_REMOVED lines=23> */
.L_x_182:
[----:B------:R-:W-:Y:S05]  /*cbf0*/  WARPSYNC.ALL ;  /* 0x0000000000007948 */ /* 0x000fea0003800000 */
[----:B------:R-:W-:Y:S11]  /*cc00*/  R2UR UR4, R23 ;  /* 0x00000000170472ca */ /* 0x000ff600000e0000 */
[----:B------:R-:W-:Y:S02]  /*cc10*/  @!UPT UIADD3 URZ, UPT, UPT, URZ, URZ, URZ ;  /* 0x000000fffffff290 */ /* 0x000fe4000fffe0ff */
[----:B------:R-:W1:Y:S02]  /*cc20*/  LDTM.x16 R4, tmem[UR4+0x40] ;  /* 0x00004004000479ee */ /* 0x000e640008240000 */
[----:B-1----:R-:W-:Y:S01]  /*cc30*/  NOP ;  /* 0x0000000000007918 */ /* 0x002fe20000000000 */
.L_x_180:
[----:B------:R-:W-:Y:S01]  /*cc40*/  ISETP.NE.AND P2, PT, R105, RZ, PT ;  /* 0x000000ff6900720c */ /* 0x000fe20003f45270 */
[----:B------:R-:W-:Y:S01]  /*cc50*/  FMUL R0, R52, R24 ;  /* 0x0000001834007220 */ /* 0x000fe20000400000 */
[----:B--23--:R-:W-:Y:S01]  /*cc60*/  SHF.L.U32 R3, R60, 0x10, RZ ;  /* 0x000000103c037819 */ /* 0x00cfe200000006ff */
        /* <DEDUP_REMOVED lines=145> */
[----:B--2---:R-:W-:Y:S04]  /*d580*/  DEPBAR.LE SB0, 0x1 ;  /* 0x000080400000791a */ /* 0x004fe80000000000 */
.L_x_184:
[----:B------:R-:W-:Y:S05]  /*d590*/  BSYNC.RECONVERGENT B0 ;  /* 0x0000000000007941 */ /* 0x000fea0003800200 */
.L_x_183:
        /* <DEDUP_REMOVED lines=17> */
[----:B------:R-:W2:Y:S02]  /*d6b0*/  SYNCS.PHASECHK.TRANS64.TRYWAIT P0, [R0+URZ+0xc0], R106 ;  /* 0x0000c06a000075a7 */ /* 0x000ea400080011ff */
[----:B--2---:R-:W-:Y:S05]  /*d6c0*/  @!P0 BRA `(.L_x_189) ;  /* 0x0000002000388947 */ /* 0x004fea0003800000 */
.L_x_188:
[----:B------:R-:W-:Y:S05]  /*d6d0*/  BSYNC B0 ;  /* 0x0000000000007941 */ /* 0x000fea0003800000 */
.L_x_187:
[----:B------:R-:W-:Y:S11]  /*d6e0*/  ISETP.NE.AND P0, PT, R71, RZ, PT ;  /* 0x000000ff4700720c */ /* 0x000ff60003f05270 */
[----:B------:R-:W-:Y:S02]  /*d6f0*/  @!UPT UIADD3 URZ, UPT, UPT, URZ, URZ, URZ ;  /* 0x000000fffffff290 */ /* 0x000fe4000fffe0ff */
[----:B------:R3:W4:Y:S04]  /*d700*/  @P0 LDS.128 R60, [R68+UR45+0x200] ;  /* 0x0002002d443c0984 */ /* 0x0007280008000c00 */
[----:B------:R3:W1:Y:S04]  /*d710*/  @P0 LDS.128 R72, [R68+UR45+0xa00] ;  /* 0x000a002d44480984 */ /* 0x0006680008000c00 */
[----:B------:R3:W1:Y:S04]  /*d720*/  @P0 LDS.128 R64, [R2+0x200] ;  /* 0x0002000002400984 */ /* 0x0006680000000c00 */
[----:B------:R3:W1:Y:S02]  /*d730*/  @P0 LDS.128 R76, [R2+0xa00] ;  /* 0x000a0000024c0984 */ /* 0x0006640000000c00 */
.L_x_186:
[----:B------:R-:W-:Y:S05]  /*d740*/  BSYNC B1 ;  /* 0x0000000000017941 */ /* 0x000fea0003800000 */
.L_x_185:
[----:B------:R-:W-:Y:S05]  /*d750*/  VIADD R59, R59, 0x400030 ;  /* 0x004000303b3b7836 */ /* 0x000fea0000000000 */
[----:B--2---:R-:W-:Y:S04]  /*d760*/  SHF.R.U32.HI R0, RZ, 0x15, R59 ;  /* 0x00000015ff007819 */ /* 0x004fe8000001163b */
[----:B---3--:R-:W-:Y:S04]  /*d770*/  LOP3.LUT R2, R0, 0x3, RZ, 0xc0, !PT ;  /* 0x0000000300027812 */ /* 0x008fe800078ec0ff */
[----:B------:R-:W-:Y:S11]  /*d780*/  ISETP.NE.AND P0, PT, R98, R2, PT ;  /* 0x000000026200720c */ /* 0x000ff60003f05270 */
[----:B------:R-:W-:Y:S02]  /*d790*/  @!UPT UIADD3 URZ, UPT, UPT, URZ, URZ, URZ ;  /* 0x000000fffffff290 */ /* 0x000fe4000fffe0ff */
[----:B------:R-:W-:Y:S05]  /*d7a0*/  @P0 BRA `(.L_x_190) ;  /* 0x0000000000bc0947 */ /* 0x000fea0003800000 */
[----:B------:R-:W-:Y:S02]  /*d7b0*/  LOP3.LUT P0, RZ, R0, 0x3, R99, 0x48, !PT ;  /* 0x0000000300ff7812 */ /* 0x000fe40007804863 */
[----:B------:R-:W-:Y:S11]  /*d7c0*/  MOV R16, R59 ;  /* 0x0000003b00107202 */ /* 0x000ff60000000f00 */
[----:B------:R-:W-:Y:S05]  /*d7d0*/  @!P0 BRA `(.L_x_191) ;  /* 0x0000000000408947 */ /* 0x000fea0003800000 */
[----:B------:R-:W2:Y:S01]  /*d7e0*/  LDCU.64 UR8, c[0x4][0x70] ;  /* 0x01000e00ff0877ac */ /* 0x000ea20008000a00 */
[----:B------:R-:W-:Y:S01]  /*d7f0*/  MOV R15, 0x0 ;  /* 0x00000000000f7802 */ /* 0x000fe20000000f00 */
[----:B------:R-:W-:Y:S02]  /*d800*/  HFMA2 R12, -RZ, RZ, 0, 5.9604644775390625e-08 ;  /* 0x00000001ff0c7431 */ /* 0x000fe400000001ff */
[----:B------:R-:W-:Y:S02]  /*d810*/  IMAD.MOV.U32 R8, RZ, RZ, 0x192 ;  /* 0x00000192ff087424 */ /* 0x000fe400078e00ff */
[----:B------:R-:W-:Y:S01]  /*d820*/  IMAD.MOV.U32 R13, RZ, RZ, RZ ;  /* 0x000000ffff0d7224 */ /* 0x000fe200078e00ff */
[----:B------:R-:W3:Y:S01]  /*d830*/  LDCU.64 UR6, c[0x4][0x78] ;  /* 0x01000f00ff0677ac */ /* 0x000ee20008000a00 */
[----:B------:R-:W1:Y:S01]  /*d840*/  LDC.64 R14, c[0x4][R15] ;  /* 0x010000000f0e7b82 */ /* 0x000e620000000a00 */
[----:B------:R-:W5:Y:S01]  /*d850*/  LDCU.64 UR4, c[0x4][0x10] ;  /* 0x01000200ff0477ac */ /* 0x000f620008000a00 */
[----:B--2---:R-:W-:Y:S01]  /*d860*/  MOV R5, UR9 ;  /* 0x0000000900057c02 */ /* 0x004fe20008000f00 */
[----:B------:R-:W-:Y:S01]  /*d870*/  IMAD.U32 R4, RZ, RZ, UR8 ;  /* 0x00000008ff047e24 */ /* 0x000fe2000f8e00ff */
[----:B---3--:R-:W-:Y:S01]  /*d880*/  MOV R7, UR7 ;  /* 0x0000000700077c02 */ /* 0x008fe20008000f00 */
[----:B------:R-:W-:Y:S01]  /*d890*/  IMAD.U32 R6, RZ, RZ, UR6 ;  /* 0x00000006ff067e24 */ /* 0x000fe2000f8e00ff */
[----:B-----5:R-:W-:Y:S01]  /*d8a0*/  MOV R11, UR5 ;  /* 0x00000005000b7c02 */ /* 0x020fe20008000f00 */
[----:B------:R-:W-:Y:S02]  /*d8b0*/  IMAD.U32 R10, RZ, RZ, UR4 ;  /* 0x00000004ff0a7e24 */ /* 0x000fe4000f8e00ff */
[----:B-1----:R-:W-:Y:S07]  /*d8c0*/  LEPC R20, `(.L_x_191) ;  /* 0x000000001014794e */ /* 0x002fee0000000000 */
[----:B----4-:R-:W-:Y:S05]  /*d8d0*/  CALL.ABS.NOINC R14 ;  /* 0x000000000e007343 */ /* 0x010fea0003c00000 */
.L_x_191:
[----:B------:R-:W-:Y:S05]  /*d8e0*/  WARPSYNC.ALL ;  /* 0x0000000000007948 */ /* 0x000fea0003800000 */
[C---:B------:R-:W-:Y:S01]  /*d8f0*/  R2UR UR4, R16.reuse ;  /* 0x00000000100472ca */ /* 0x040fe200000e0000 */
[----:B------:R-:W-:Y:S05]  /*d900*/  VIADD R0, R16, 0x40 ;  /* 0x0000004010007836 */ /* 0x000fea0000000000 */
[----:B------:R-:W-:Y:S04]  /*d910*/  SHF.R.U32.HI R0, RZ, 0x15, R0 ;  /* 0x00000015ff007819 */ /* 0x000fe80000011600 */
[----:B------:R-:W-:Y:S03]  /*d920*/  LOP3.LUT P0, RZ, R0, 0x3, R99, 0x48, !PT ;  /* 0x0000000300ff7812 */ /* 0x000fe60007804863 */
[----:B------:R-:W2:Y:S10]  /*d930*/  LDTM.x16 R24, tmem[UR4] ;  /* 0x00000004001879ee */ /* 0x000eb40008240000 */
[----:B--2---:R-:W-:Y:S05]  /*d940*/  @!P0 BRA `(.L_x_192) ;  /* 0x0000000000408947 */ /* 0x004fea0003800000 */
        /* <DEDUP_REMOVED lines=16> */
.L_x_192:
[----:B------:R-:W-:Y:S05]  /*da50*/  WARPSYNC.ALL ;  /* 0x0000000000007948 */ /* 0x000fea0003800000 */
[----:B------:R-:W-:Y:S11]  /*da60*/  R2UR UR4, R16 ;  /* 0x00000000100472ca */ /* 0x000ff600000e0000 */
[----:B------:R-:W-:Y:S02]  /*da70*/  @!UPT UIADD3 URZ, UPT, UPT, URZ, URZ, URZ ;  /* 0x000000fffffff290 */ /* 0x000fe4000fffe0ff */
[----:B------:R-:W2:Y:S02]  /*da80*/  LDTM.x16 R4, tmem[UR4+0x40] ;  /* 0x00004004000479ee */ /* 0x000ea40008240000 */
[----:B--2---:R-:W-:Y:S01]  /*da90*/  NOP ;  /* 0x0000000000007918 */ /* 0x004fe20000000000 */
.L_x_190:
[----:B------:R-:W-:Y:S01]  /*daa0*/  ISETP.NE.AND P1, PT, R98, R2, PT ;  /* 0x000000026200720c */ /* 0x000fe20003f25270 */
[----:B------:R-:W-:Y:S05]  /*dab0*/  WARPSYNC.ALL ;  /* 0x0000000000007948 */ /* 0x000fea0003800000 */
[C---:B----4-:R-:W-:Y:S01]  /*dac0*/  SHF.L.U32 R3, R60.reuse, 0x10, RZ ;  /* 0x000000103c037819 */ /* 0x050fe200000006ff */
[----:B------:R-:W-:Y:S01]  /*dad0*/  NOP ;  /* 0x0000000000007918 */ /* 0x000fe20000000000 */
[----:B------:R-:W-:Y:S01]  /*dae0*/  LOP3.LUT R40, R60, 0xffff0000, RZ, 0xc0, !PT ;  /* 0xffff00003c287812 */ /* 0x000fe200078ec0ff */
[C---:B------:R-:W-:Y:S01]  /*daf0*/  FMUL R0, R52.reuse, R24 ;  /* 0x0000001834007220 */ /* 0x040fe20000400000 */
[C---:B------:R-:W-:Y:S01]  /*db00*/  SHF.L.U32 R41, R61.reuse, 0x10, RZ ;  /* 0x000000103d297819 */ /* 0x040fe200000006ff */
[----:B------:R-:W-:Y:S01]  /*db10*/  FMUL R2, R52, R25 ;  /* 0x0000001934027220 */ /* 0x000fe20000400000 */
[----:B------:R-:W-:Y:S01]  /*db20*/  LOP3.LUT R42, R61, 0xffff0000, RZ, 0xc0, !PT ;  /* 0xffff00003d2a7812 */ /* 0x000fe200078ec0ff */
[C---:B------:R-:W-:Y:S01]  /*db30*/  FFMA R0, R53.reuse, R3, R0 ;  /* 0x0000000335007223 */ /* 0x040fe20000000000 */
[----:B------:R-:W-:Y:S01]  /*db40*/  R2UR UR4, R58 ;  /* 0x000000003a0472ca */ /* 0x000fe200000e0000 */
[----:B------:R-:W-:Y:S01]  /*db50*/  FFMA R2, R53, R40, R2 ;  /* 0x0000002835027223 */ /* 0x000fe20000000002 */
[----:B------:R-:W-:Y:S01]  /*db60*/  SHF.L.U32 R54, R62, 0x10, RZ ;  /* 0x000000103e367819 */ /* 0x000fe200000006ff */
[----:B-1----:R-:W-:Y:S01]  /*db70*/  FMUL R20, R52, R4 ;  /* 0x0000000434147220 */ /* 0x002fe20000400000 */
[----:B------:R-:W-:Y:S01]  /*db80*/  LOP3.LUT R55, R62, 0xffff0000, RZ, 0xc0, !PT ;  /* 0xffff00003e377812 */ /* 0x000fe200078ec0ff */
[----:B------:R-:W-:Y:S01]  /*db90*/  FMUL R3, R52, R26 ;  /* 0x0000001a34037220 */ /* 0x000fe20000400000 */
[----:B------:R-:W-:Y:S01]  /*dba0*/  F2FP.BF16.F32.PACK_AB R108, R2, R0 ;  /* 0x00000000026c723e */ /* 0x000fe200000010ff */
[----:B------:R-:W-:Y:S01]  /*dbb0*/  FMUL R4, R52, R27 ;  /* 0x0000001b34047220 */ /* 0x000fe20000400000 */
[----:B------:R-:W-:Y:S01]  /*dbc0*/  SHF.L.U32 R56, R63, 0x10, RZ ;  /* 0x000000103f387819 */ /* 0x000fe200000006ff */
[----:B------:R-:W-:Y:S01]  /*dbd0*/  FFMA R3, R53, R41, R3 ;  /* 0x0000002935037223 */ /* 0x000fe20000000003 */
[----:B------:R-:W-:Y:S01]  /*dbe0*/  LOP3.LUT R57, R63, 0xffff0000, RZ, 0xc0, !PT ;  /* 0xffff00003f397812 */ /* 0x000fe200078ec0ff */
[----:B------:R-:W-:Y:S01]  /*dbf0*/  FFMA R4, R53, R42, R4 ;  /* 0x0000002a35047223 */ /* 0x000fe20000000004 */
[----:B------:R-:W-:Y:S01]  /*dc00*/  SHF.L.U32 R58, R64, 0x10, RZ ;  /* 0x00000010403a7819 */ /* 0x000fe200000006ff */
[----:B------:R-:W-:Y:S01]  /*dc10*/  FMUL R0, R52, R28 ;  /* 0x0000001c34007220 */ /* 0x000fe20000400000 */
[----:B------:R-:W-:Y:S01]  /*dc20*/  LOP3.LUT R59, R64, 0xffff0000, RZ, 0xc0, !PT ;  /* 0xffff0000403b7812 */ /* 0x000fe200078ec0ff */
[----:B------:R-:W-:Y:S01]  /*dc30*/  FMUL R2, R52, R29 ;  /* 0x0000001d34027220 */ /* 0x000fe20000400000 */
[----:B------:R-:W-:Y:S01]  /*dc40*/  F2FP.BF16.F32.PACK_AB R109, R4, R3 ;  /* 0x00000003046d723e */ /* 0x000fe200000010ff */
[C---:B------:R-:W-:Y:S01]  /*dc50*/  FMUL R21, R52.reuse, R5 ;  /* 0x0000000534157220 */ /* 0x040fe20000400000 */
[C---:B------:R-:W-:Y:S01]  /*dc60*/  SHF.L.U32 R60, R65.reuse, 0x10, RZ ;  /* 0x00000010413c7819 */ /* 0x040fe200000006ff */
[C---:B------:R-:W-:Y:S01]  /*dc70*/  FMUL R5, R52.reuse, R30 ;  /* 0x0000001e34057220 */ /* 0x040fe20000400000 */
[----:B------:R-:W-:Y:S01]  /*dc80*/  LOP3.LUT R61, R65, 0xffff0000, RZ, 0xc0, !PT ;  /* 0xffff0000413d7812 */ /* 0x000fe200078ec0ff */
[----:B------:R-:W-:Y:S01]  /*dc90*/  FMUL R22, R52, R6 ;  /* 0x0000000634167220 */ /* 0x000fe20000400000 */
[----:B------:R-:W-:Y:S01]  /*dca0*/  SHF.L.U32 R62, R66, 0x10, RZ ;  /* 0x00000010423e7819 */ /* 0x000fe200000006ff */
        /* <DEDUP_REMOVED lines=10> */
[----:B------:R-:W-:Y:S01]  /*dd50*/  FMUL R3, R52, R33 ;  /* 0x0000002134037220 */ /* 0x000fe20000400000 */
[----:B------:R-:W-:Y:S01]  /*dd60*/  F2FP.BF16.F32.PACK_AB R110, R2, R0 ;  /* 0x00000000026e723e */ /* 0x000fe200000010ff */
[----:B------:R-:W-:Y:S01]  /*dd70*/  FFMA R5, R53, R56, R5 ;  /* 0x0000003835057223 */ /* 0x000fe20000000005 */
[----:B------:R-:W-:Y:S01]  /*dd80*/  SHF.L.U32 R68, R73, 0x10, RZ ;  /* 0x0000001049447819 */ /* 0x000fe200000006ff */
[----:B------:R-:W-:Y:S01]  /*dd90*/  FFMA R6, R53, R57, R6 ;  /* 0x0000003935067223 */ /* 0x000fe20000000006 */
[----:B------:R-:W-:Y:S01]  /*dda0*/  LOP3.LUT R69, R73, 0xffff0000, RZ, 0xc0, !PT ;  /* 0xffff000049457812 */ /* 0x000fe200078ec0ff */
[C---:B------:R-:W-:Y:S01]  /*ddb0*/  FFMA R7, R53.reuse, R58, R7 ;  /* 0x0000003a35077223 */ /* 0x040fe20000000007 */
[----:B------:R-:W-:Y:S01]  /*ddc0*/  SHF.L.U32 R70, R74, 0x10, RZ ;  /* 0x000000104a467819 */ /* 0x000fe200000006ff */
[----:B------:R-:W-:Y:S01]  /*ddd0*/  UIADD3 UR4, UPT, UPT, UR4, 0x140, URZ ;  /* 0x0000014004047890 */ /* 0x000fe2000fffe0ff */
[----:B------:R-:W-:Y:S01]  /*dde0*/  F2FP.BF16.F32.PACK_AB R111, R6, R5 ;  /* 0x00000005066f723e */ /* 0x000fe200000010ff */
[----:B------:R-:W-:Y:S01]  /*ddf0*/  FFMA R3, R53, R59, R3 ;  /* 0x0000003b35037223 */ /* 0x000fe20000000003 */
[----:B------:R-:W-:Y:S01]  /*de00*/  LOP3.LUT R71, R74, 0xffff0000, RZ, 0xc0, !PT ;  /* 0xffff00004a477812 */ /* 0x000fe200078ec0ff */
[C---:B------:R-:W-:Y:S01]  /*de10*/  FMUL R0, R52.reuse, R34 ;  /* 0x0000002234007220 */ /* 0x040fe20000400000 */
[----:B------:R-:W-:Y:S01]  /*de20*/  SHF.L.U32 R72, R75, 0x10, RZ ;  /* 0x000000104b487819 */ /* 0x000fe200000006ff */
[C---:B------:R-:W-:Y:S01]  /*de30*/  FMUL R2, R52.reuse, R35 ;  /* 0x0000002334027220 */ /* 0x040fe20000400000 */
[----:B------:R-:W-:Y:S01]  /*de40*/  UPRMT UR4, UR37, 0x654, UR4 ;  /* 0x0000065425047896 */ /* 0x000fe20008000004 */
[C---:B------:R-:W-:Y:S01]  /*de50*/  FMUL R4, R52.reuse, R36 ;  /* 0x0000002434047220 */ /* 0x040fe20000400000 */
[C---:B------:R-:W-:Y:S01]  /*de60*/  FMUL R5, R52.reuse, R37 ;  /* 0x0000002534057220 */ /* 0x040fe20000400000 */
[----:B------:R-:W-:Y:S01]  /*de70*/  F2FP.BF16.F32.PACK_AB R28, R3, R7 ;  /* 0x00000007031c723e */ /* 0x000fe200000010ff */
[C---:B------:R-:W-:Y:S01]  /*de80*/  FFMA R0, R53.reuse, R60, R0 ;  /* 0x0000003c35007223 */ /* 0x040fe20000000000 */
[C---:B------:R-:W-:Y:S01]  /*de90*/  FMUL R6, R52.reuse, R38 ;  /* 0x0000002634067220 */ /* 0x040fe20000400000 */
[C---:B------:R-:W-:Y:S01]  /*dea0*/  FFMA R2, R53.reuse, R61, R2 ;  /* 0x0000003d35027223 */ /* 0x040fe20000000002 */
[C---:B------:R-:W-:Y:S01]  /*deb0*/  FMUL R3, R52.reuse, R39 ;  /* 0x0000002734037220 */ /* 0x040fe20000400000 */
[C---:B------:R-:W-:Y:S01]  /*dec0*/  FFMA R4, R53.reuse, R62, R4 ;  /* 0x0000003e35047223 */ /* 0x040fe20000000004 */
[C---:B------:R-:W-:Y:S01]  /*ded0*/  FFMA R5, R53.reuse, R63, R5 ;  /* 0x0000003f35057223 */ /* 0x040fe20000000005 */
[C---:B------:R-:W-:Y:S01]  /*dee0*/  FFMA R6, R53.reuse, R64, R6 ;  /* 0x0000004035067223 */ /* 0x040fe20000000006 */
[C---:B------:R-:W-:Y:S01]  /*def0*/  FFMA R3, R53.reuse, R65, R3 ;  /* 0x0000004135037223 */ /* 0x040fe20000000003 */
[----:B------:R-:W-:Y:S01]  /*df00*/  FFMA R20, R53, R66, R20 ;  /* 0x0000004235147223 */ /* 0x000fe20000000014 */
[----:B------:R-:W-:Y:S01]  /*df10*/  FMUL R8, R52, R8 ;  /* 0x0000000834087220 */ /* 0x000fe20000400000 */
[----:B------:R-:W-:Y:S01]  /*df20*/  SYNCS.ARRIVE.TRANS64.RED.A1T0 RZ, [UR4], RZ ;  /* 0x000000ffffff79a7 */ /* 0x000fe20008100404 */
[----:B------:R1:W-:Y:S01]  /*df30*/  @!P1 STS.128 [R104+UR45+0x3200], R108 ;  /* 0x0032006c68009988 */ /* 0x0003e20008000c2d */
[----:B------:R-:W-:Y:S01]  /*df40*/  LOP3.LUT R73, R75, 0xffff0000, RZ, 0xc0, !PT ;  /* 0xffff00004b497812 */ /* 0x000fe200078ec0ff */
[C---:B------:R-:W-:Y:S01]  /*df50*/  FFMA R21, R53.reuse, R67, R21 ;  /* 0x0000004335157223 */ /* 0x040fe20000000015 */
[----:B------:R-:W-:Y:S01]  /*df60*/  SHF.L.U32 R24, R76, 0x10, RZ ;  /* 0x000000104c187819 */ /* 0x000fe200000006ff */
[----:B------:R-:W-:Y:S01]  /*df70*/  FMUL R9, R52, R9 ;  /* 0x0000000934097220 */ /* 0x000fe20000400000 */
[----:B------:R-:W-:Y:S01]  /*df80*/  LOP3.LUT R25, R76, 0xffff0000, RZ, 0xc0, !PT ;  /* 0xffff00004c197812 */ /* 0x000fe200078ec0ff */
[C---:B------:R-:W-:Y:S01]  /*df90*/  FFMA R22, R53.reuse, R68, R22 ;  /* 0x0000004435167223 */ /* 0x040fe20000000016 */
[C---:B------:R-:W-:Y:S01]  /*dfa0*/  FMUL R10, R52.reuse, R10 ;  /* 0x0000000a340a7220 */ /* 0x040fe20000400000 */
[C---:B------:R-:W-:Y:S01]  /*dfb0*/  FFMA R23, R53.reuse, R69, R23 ;  /* 0x0000004535177223 */ /* 0x040fe20000000017 */
[----:B------:R-:W-:Y:S01]  /*dfc0*/  FMUL R11, R52, R11 ;  /* 0x0000000b340b7220 */ /* 0x000fe20000400000 */
[----:B------:R-:W-:Y:S01]  /*dfd0*/  F2FP.BF16.F32.PACK_AB R29, R2, R0 ;  /* 0x00000000021d723e */ /* 0x000fe200000010ff */
[----:B------:R-:W-:Y:S01]  /*dfe0*/  FFMA R8, R53, R70, R8 ;  /* 0x0000004635087223 */ /* 0x000fe20000000008 */
[----:B------:R-:W-:Y:S01]  /*dff0*/  F2FP.BF16.F32.PACK_AB R30, R5, R4 ;  /* 0x00000004051e723e */ /* 0x000fe200000010ff */
[C---:B------:R-:W-:Y:S01]  /*e000*/  FMUL R12, R52.reuse, R12 ;  /* 0x0000000c340c7220 */ /* 0x040fe20000400000 */
[----:B------:R-:W-:Y:S01]  /*e010*/  F2FP.BF16.F32.PACK_AB R31, R3, R6 ;  /* 0x00000006031f723e */ /* 0x000fe200000010ff */
[----:B------:R-:W-:Y:S01]  /*e020*/  FFMA R9, R53, R71, R9 ;  /* 0x0000004735097223 */ /* 0x000fe20000000009 */
[C---:B------:R-:W-:Y:S01]  /*e030*/  FMUL R13, R52.reuse, R13 ;  /* 0x0000000d340d7220 */ /* 0x040fe20000400000 */
[----:B------:R-:W-:Y:S01]  /*e040*/  SHF.L.U32 R26, R77, 0x10, RZ ;  /* 0x000000104d1a7819 */ /* 0x000fe200000006ff */
[----:B------:R-:W-:Y:S01]  /*e050*/  FFMA R10, R53, R72, R10 ;  /* 0x00000048350a7223 */ /* 0x000fe2000000000a */
[----:B------:R1:W-:Y:S01]  /*e060*/  @!P1 STS.128 [R103+0x3200], R28 ;  /* 0x0032001c67009388 */ /* 0x0003e20000000c00 */
[C---:B------:R-:W-:Y:S01]  /*e070*/  FMUL R14, R52.reuse, R14 ;  /* 0x0000000e340e7220 */ /* 0x040fe20000400000 */
[----:B------:R-:W-:Y:S01]  /*e080*/  LOP3.LUT R27, R77, 0xffff0000, RZ, 0xc0, !PT ;  /* 0xffff00004d1b7812 */ /* 0x000fe200078ec0ff */
[C---:B------:R-:W-:Y:S01]  /*e090*/  FFMA R11, R53.reuse, R73, R11 ;  /* 0x00000049350b7223 */ /* 0x040fe2000000000b */
[----:B------:R-:W-:Y:S01]  /*e0a0*/  FMUL R15, R52, R15 ;  /* 0x0000000f340f7220 */ /* 0x000fe20000400000 */
[----:B------:R-:W-:Y:S01]  /*e0b0*/  SHF.L.U32 R40, R78, 0x10, RZ ;  /* 0x000000104e287819 */ /* 0x000fe200000006ff */
[C---:B------:R-:W-:Y:S01]  /*e0c0*/  FFMA R12, R53.reuse, R24, R12 ;  /* 0x00000018350c7223 */ /* 0x040fe2000000000c */
[----:B------:R-:W-:Y:S01]  /*e0d0*/  FMUL R16, R52, R16 ;  /* 0x0000001034107220 */ /* 0x000fe20000400000 */
[----:B------:R-:W-:Y:S01]  /*e0e0*/  LOP3.LUT R74, R78, 0xffff0000, RZ, 0xc0, !PT ;  /* 0xffff00004e4a7812 */ /* 0x000fe200078ec0ff */
[----:B------:R-:W-:Y:S01]  /*e0f0*/  FFMA R13, R53, R25, R13 ;  /* 0x00000019350d7223 */ /* 0x000fe2000000000d */
[C---:B------:R-:W-:Y:S01]  /*e100*/  FMUL R17, R52.reuse, R17 ;  /* 0x0000001134117220 */ /* 0x040fe20000400000 */
[----:B------:R-:W-:Y:S01]  /*e110*/  SHF.L.U32 R75, R79, 0x10, RZ ;  /* 0x000000104f4b7819 */ /* 0x000fe200000006ff */
[----:B------:R-:W-:Y:S01]  /*e120*/  FFMA R14, R53, R26, R14 ;  /* 0x0000001a350e7223 */ /* 0x000fe2000000000e */
[----:B------:R-:W-:Y:S01]  /*e130*/  F2FP.BF16.F32.PACK_AB R20, R21, R20 ;  /* 0x000000141514723e */ /* 0x000fe200000010ff */
[C---:B------:R-:W-:Y:S01]  /*e140*/  FMUL R18, R52.reuse, R18 ;  /* 0x0000001234127220 */ /* 0x040fe20000400000 */
[----:B------:R-:W-:Y:S01]  /*e150*/  LOP3.LUT R76, R79, 0xffff0000, RZ, 0xc0, !PT ;  /* 0xffff00004f4c7812 */ /* 0x000fe200078ec0ff */
[----:B------:R-:W-:Y:S01]  /*e160*/  FFMA R15, R53, R27, R15 ;  /* 0x0000001b350f7223 */ /* 0x000fe2000000000f */
[----:B------:R-:W-:Y:S01]  /*e170*/  F2FP.BF16.F32.PACK_AB R21, R23, R22 ;  /* 0x000000161715723e */ /* 0x000fe200000010ff */
[----:B------:R-:W-:Y:S01]  /*e180*/  FMUL R19, R52, R19 ;  /* 0x0000001334137220 */ /* 0x000fe20000400000 */
[----:B------:R-:W-:Y:S01]  /*e190*/  F2FP.BF16.F32.PACK_AB R22, R9, R8 ;  /* 0x000000080916723e */ /* 0x000fe200000010ff */
[----:B------:R-:W-:Y:S01]  /*e1a0*/  FFMA R16, R53, R40, R16 ;  /* 0x0000002835107223 */ /* 0x000fe20000000010 */
[----:B------:R-:W-:Y:S01]  /*e1b0*/  F2FP.BF16.F32.PACK_AB R23, R11, R10 ;  /* 0x0000000a0b17723e */ /* 0x000fe200000010ff */
[C---:B------:R-:W-:Y:S01]  /*e1c0*/  FFMA R17, R53.reuse, R74, R17 ;  /* 0x0000004a35117223 */ /* 0x040fe20000000011 */
[C---:B------:R-:W-:Y:S01]  /*e1d0*/  FFMA R18, R53.reuse, R75, R18 ;  /* 0x0000004b35127223 */ /* 0x040fe20000000012 */
[----:B------:R-:W-:Y:S01]  /*e1e0*/  FFMA R19, R53, R76, R19 ;  /* 0x0000004c35137223 */ /* 0x000fe20000000013 */
[----:B------:R-:W-:Y:S01]  /*e1f0*/  F2FP.BF16.F32.PACK_AB R12, R13, R12 ;  /* 0x0000000c0d0c723e */ /* 0x000fe200000010ff */
[----:B------:R1:W-:Y:S01]  /*e200*/  @!P1 STS.128 [R104+UR45+0x3a00], R20 ;  /* 0x003a001468009988 */ /* 0x0003e20008000c2d */
[----:B------:R-:W-:Y:S01]  /*e210*/  F2FP.BF16.F32.PACK_AB R13, R15, R14 ;  /* 0x0000000e0f0d723e */ /* 0x000fe200000010ff */
[----:B------:R-:W-:Y:S01]  /*e220*/  BSSY.RECONVERGENT B0, `(.L_x_193) ;  /* 0x000001a000007945 */ /* 0x000fe20003800200 */
[----:B------:R-:W-:Y:S02]  /*e230*/  F2FP.BF16.F32.PACK_AB R14, R17, R16 ;  /* 0x00000010110e723e */ /* 0x000fe400000010ff */
[----:B------:R-:W-:Y:S02]  /*e240*/  F2FP.BF16.F32.PACK_AB R15, R19, R18 ;  /* 0x00000012130f723e */ /* 0x000fe400000010ff */
[----:B------:R-:W-:Y:S03]  /*e250*/  ISETP.NE.AND P0, PT, R98, RZ, PT ;  /* 0x000000ff6200720c */ /* 0x000fe60003f05270 */
[----:B------:R1:W-:Y:S01]  /*e260*/  @!P1 STS.128 [R103+0x3a00], R12 ;  /* 0x003a000c67009388 */ /* 0x0003e20000000c00 */
[----:B------:R-:W-:Y:S01]  /*e270*/  @!PT LDS RZ, [RZ] ;  /* 0x00000000fffff984 */ /* 0x000fe20000000800 */
[----:B------:R-:W-:Y:S01]  /*e280*/  @!PT LDS RZ, [RZ] ;  /* 0x00000000fffff984 */ /* 0x000fe20000000800 */
[----:B------:R-:W-:Y:S01]  /*e290*/  @!PT LDS RZ, [RZ] ;  /* 0x00000000fffff984 */ /* 0x000fe20000000800 */
[----:B------:R-:W-:Y:S01]  /*e2a0*/  @!PT LDS RZ, [RZ] ;  /* 0x00000000fffff984 */ /* 0x000fe20000000800 */
[----:B------:R2:W-:Y:S07]  /*e2b0*/  MEMBAR.ALL.CTA ;  /* 0x0000000000007992 */ /* 0x0005ee0000008000 */
[----:B--2---:R-:W2:Y:S02]  /*e2c0*/  FENCE.VIEW.ASYNC.S ;  /* 0x00000000000073c6 */ /* 0x004ea40000000000 */
        /* <DEDUP_REMOVED lines=15> */
.L_x_194:
[----:B------:R-:W-:Y:S05]  /*e3c0*/  BSYNC.RECONVERGENT B0 ;  /* 0x0000000000007941 */ /* 0x000fea0003800200 */
.L_x_193:
[----:B------:R-:W-:Y:S01]  /*e3d0*/  BAR.SYNC.DEFER_BLOCKING 0x1, 0x80 ;  /* 0x0042000000007b1d */ /* 0x000fe20000010000 */
[----:B------:R-:W-:Y:S01]  /*e3e0*/  UISETP.NE.AND UP0, UPT, UR56, -0x8, UPT ;  /* 0xfffffff83800788c */ /* 0x000fe2000bf05270 */
[----:B------:R-:W-:Y:S08]  /*e3f0*/  IADD3 R94, PT, PT, R94, 0x1, RZ ;  /* 0x000000015e5e7810 */ /* 0x000ff00007ffe0ff */
[----:B------:R-:W-:Y:S05]  /*e400*/  BRA.U !UP0, `(.L_x_195) ;  /* 0x0000000108287547 */ /* 0x000fea000b800000 */
[----:B------:R-:W-:Y:S01]  /*e410*/  ISETP.NE.AND P0, PT, R105, RZ, PT ;  /* 0x000000ff6900720c */ /* 0x000fe20003f05270 */
[----:B------:R-:W-:Y:S01]  /*e420*/  IMAD.U32 R2, RZ, RZ, UR57 ;  /* 0x00000039ff027e24 */ /* 0x000fe2000f8e00ff */
[----:B------:R-:W-:Y:S01]  /*e430*/  UIADD3 UR57, UPT, UPT, UR57, 0x1, URZ ;  /* 0x0000000139397890 */ /* 0x000fe2000fffe0ff */
[----:B------:R-:W-:Y:S03]  /*e440*/  IMAD.U32 R0, RZ, RZ, UR37 ;  /* 0x00000025ff007e24 */ /* 0x000fe6000f8e00ff */
[----:B------:R-:W-:Y:S04]  /*e450*/  UISETP.NE.AND UP0, UPT, UR57, 0x4, UPT ;  /* 0x000000043900788c */ /* 0x000fe8000bf05270 */
[----:B------:R-:W-:Y:S03]  /*e460*/  USEL UR57, UR57, URZ, UP0 ;  /* 0x000000ff39397287 */ /* 0x000fe60008000000 */
[----:B------:R-:W-:Y:S05]  /*e470*/  @P0 LEA R2, R2, UR45, 0x3 ;  /* 0x0000002d02020c11 */ /* 0x000fea000f8e18ff */
[----:B------:R-:W-:Y:S05]  /*e480*/  @P0 VIADD R2, R2, 0xe0 ;  /* 0x000000e002020836 */ /* 0x000fea0000000000 */
[----:B------:R-:W-:Y:S04]  /*e490*/  @P0 PRMT R0, R0, 0x654, R2 ;  /* 0x0000065400000816 */ /* 0x000fe80000000002 */
[----:B------:R2:W-:Y:S03]  /*e4a0*/  @P0 SYNCS.ARRIVE.TRANS64.RED.A1T0 RZ, [R0+URZ], RZ ;  /* 0x000000ff00ff09a7 */ /* 0x0005e600081004ff */
.L_x_195:
[----:B------:R-:W-:Y:S01]  /*e4b0*/  ISETP.NE.AND P2, PT, R100, RZ, PT ;  /* 0x000000ff6400720c */ /* 0x000fe20003f45270 */
[----:B------:R-:W-:Y:S01]  /*e4c0*/  VIADD R2, R50, UR38 ;  /* 0x0000002632027c36 */ /* 0x000fe20008000000 */
[----:B------:R-:W-:Y:S01]  /*e4d0*/  ISETP.NE.AND P0, PT, R102, 0x2, PT ;  /* 0x000000026600780c */ /* 0x000fe20003f05270 */
[----:B--2---:R-:W-:Y:S01]  /*e4e0*/  VIADD R0, R51, UR39 ;  /* 0x0000002733007c36 */ /* 0x004fe20008000000 */
[----:B------:R-:W-:Y:S01]  /*e4f0*/  ISETP.NE.AND P1, PT, R94, 0x2, PT ;  /* 0x000000025e00780c */ /* 0x000fe20003f25270 */
[----:B------:R-:W-:Y:S01]  /*e500*/  UIADD3 UR56, UPT, UPT, UR56, 0x8, URZ ;  /* 0x0000000838387890 */ /* 0x000fe2000fffe0ff */
[----:B------:R-:W-:Y:S02]  /*e510*/  R2UR UR11, R2 ;  /* 0x00000000020b72ca */ /* 0x000fe400000e0000 */
[----:B------:R-:W-:Y:S02]  /*e520*/  R2UR UR27, R0 ;  /* 0x00000000001b72ca */ /* 0x000fe400000e0000 */
[----:B------:R-:W-:Y:S02]  /*e530*/  SEL R2, RZ, 0x1, P0 ;  /* 0x00000001ff027807 */ /* 0x000fe40000000000 */
[----:B------:R-:W-:Y:S02]  /*e540*/  SEL R0, RZ, 0x1, P1 ;  /* 0x00000001ff007807 */ /* 0x000fe40000800000 */
[----:B------:R-:W-:Y:S02]  /*e550*/  @P2 R2UR UR44, R91 ;  /* 0x000000005b2c22ca */ /* 0x000fe400000e0000 */
[----:B------:R-:W-:Y:S02]  /*e560*/  LOP3.LUT R92, R92, R2, RZ, 0x3c, !PT ;  /* 0x000000025c5c7212 */ /* 0x000fe400078e3cff */
[----:B------:R-:W-:Y:S02]  /*e570*/  LOP3.LUT R93, R93, R0, RZ, 0x3c, !PT ;  /* 0x000000005d5d7212 */ /* 0x000fe400078e3cff */
[----:B------:R-:W-:Y:S02]  /*e580*/  SEL R102, R102, RZ, P0 ;  /* 0x000000ff66667207 */ /* 0x000fe40000000000 */
[----:B------:R-:W-:Y:S01]  /*e590*/  SEL R94, R94, RZ, P1 ;  /* 0x000000ff5e5e7207 */ /* 0x000fe20000800000 */
[----:B------:R-:W-:Y:S06]  /*e5a0*/  @P2 BRA `(.L_x_196) ;  /* 0xffffff7c00202947 */ /* 0x000fec000383ffff */
[----:B------:R-:W-:-:S09]  /*e5b0*/  UISETP.NE.AND UP0, UPT, UR36, URZ, UPT ;  /* 0x000000ff2400728c */ /* 0x000fd2000bf05270 */
[----:B------:R-:W-:Y:S05]  /*e5c0*/  BRA.U !UP0, `(.L_x_197) ;  /* 0x0000000108487547 */ /* 0x000fea000b800000 */
[----:B------:R-:W2:Y:S02]  /*e5d0*/  LDCU.64 UR4, c[0x0][0xc90] ;  /* 0x00019200ff0477ac */ /* 0x000ea40008000a00 */
[----:B--2---:R-:W-:-:S04]  /*e5e0*/  UISETP.NE.U32.AND UP0, UPT, UR4, URZ, UPT ;  /* 0x000000ff0400728c */ /* 0x004fc8000bf05070 */
[----:B------:R-:W-:-:S09]  /*e5f0*/  UISETP.NE.AND.EX UP0, UPT, UR5, URZ, UPT, UP0 ;  /* 0x000000ff0500728c */ /* 0x000fd2000bf05300 */
[----:B------:R-:W-:Y:S05]  /*e600*/  BRA.U UP0, `(.L_x_198) ;  /* 0x00000001000c7547 */ /* 0x000fea000b800000 */
[----:B------:R-:W-:-:S13]  /*e610*/  FSETP.NEU.AND P0, PT, R53, RZ, PT ;  /* 0x000000ff3500720b */ /* 0x000fda0003f0d000 */
[----:B------:R-:W-:Y:S05]  /*e620*/  @!P0 EXIT ;  /* 0x000000000000894d */ /* 0x000fea0003800000 */
[----:B------:R-:W-:Y:S05]  /*e630*/  BRA `(.L_x_197) ;  /* 0x00000000002c7947 */ /* 0x000fea0003800000 */
.L_x_198:
[----:B------:R-:W-:Y:S01]  /*e640*/  ISETP.NE.AND P0, PT, R101, RZ, PT ;  /* 0x000000ff6500720c */ /* 0x000fe20003f05270 */
[----:B------:R-:W-:-:S12]  /*e650*/  BSSY.RECONVERGENT B0, `(.L_x_197) ;  /* 0x0000009000007945 */ /* 0x000fd80003800200 */
[----:B------:R-:W-:Y:S05]  /*e660*/  @P0 BRA `(.L_x_199) ;  /* 0x0000000000140947 */ /* 0x000fea0003800000 */
[----:B------:R-:W2:Y:S02]  /*e670*/  LDCU.64 UR4, c[0x0][0xc88] ;  /* 0x00019100ff0477ac */ /* 0x000ea40008000a00 */
[----:B--2---:R-:W-:-:S04]  /*e680*/  ISETP.NE.U32.AND P0, PT, RZ, UR4, PT ;  /* 0x00000004ff007c0c */ /* 0x004fc8000bf05070 */
[----:B------:R-:W-:-:S13]  /*e690*/  ISETP.NE.AND.EX P0, PT, RZ, UR5, PT, P0 ;  /* 0x00000005ff007c0c */ /* 0x000fda000bf05300 */
[----:B------:R-:W-:Y:S05]  /*e6a0*/  @!P0 EXIT ;  /* 0x000000000000894d */ /* 0x000fea0003800000 */
[----:B------:R-:W-:Y:S05]  /*e6b0*/  BRA `(.L_x_200) ;  /* 0x0000000000087947 */ /* 0x000fea0003800000 */
.L_x_199:
[----:B------:R-:W-:-:S13]  /*e6c0*/  FSETP.NEU.AND P0, PT, R53, RZ, PT ;  /* 0x000000ff3500720b */ /* 0x000fda0003f0d000 */
[----:B------:R-:W-:Y:S05]  /*e6d0*/  @!P0 EXIT ;  /* 0x000000000000894d */ /* 0x000fea0003800000 */
.L_x_200:
[----:B------:R-:W-:Y:S05]  /*e6e0*/  BSYNC.RECONVERGENT B0 ;  /* 0x0000000000007941 */ /* 0x000fea0003800200 */
.L_x_197:
[----:B------:R-:W-:Y:S01]  /*e6f0*/  ULEA UR4, UR57, UR45, 0x3 ;  /* 0x0000002d39047291 */ /* 0x000fe2000f8e18ff */
[----:B------:R-:W-:-:S04]  /*e700*/  DEPBAR.LE SB0, 0x0 ;  /* 0x000080000000791a */ /* 0x000fc80000000000 */
[----:B------:R-:W-:-:S04]  /*e710*/  UIADD3 UR4, UPT, UPT, UR4, 0xe0, URZ ;  /* 0x000000e004047890 */ /* 0x000fc8000fffe0ff */
[----:B------:R-:W-:-:S09]  /*e720*/  UPRMT UR4, UR37, 0x654, UR4 ;  /* 0x0000065425047896 */ /* 0x000fd20008000004 */
[----:B------:R-:W-:Y:S01]  /*e730*/  SYNCS.ARRIVE.TRANS64.RED.A1T0 RZ, [UR4], RZ ;  /* 0x000000ffffff79a7 */ /* 0x000fe20008100404 */
[----:B------:R-:W-:Y:S05]  /*e740*/  EXIT ;  /* 0x000000000000794d */ /* 0x000fea0003800000 */
.L_x_25:
[----:B------:R1:W1:Y:S02]  /*e750*/  SYNCS.PHASECHK.TRANS64.TRYWAIT P0, [R2+URZ+0x160], R3 ;  /* 0x00016003020075a7 */ /* 0x00026400080011ff */
[----:B-1----:R-:W-:Y:S05]  /*e760*/  @!P0 NANOSLEEP.SYNCS 0x989680 ;  /* 0x009896800000895d */ /* 0x002fea0003900000 */
[----:B------:R-:W1:Y:S02]  /*e770*/  @!P0 SYNCS.PHASECHK.TRANS64 P0, [R2+URZ+0x160], R3 ;  /* 0x00016003020085a7 */ /* 0x000e6400080010ff */
[----:B-1----:R-:W-:Y:S05]  /*e780*/  @!P0 BRA `(.L_x_25) ;  /* 0xfffffffc00f08947 */ /* 0x002fea000383ffff */
[----:B------:R-:W-:Y:S05]  /*e790*/  BRA `(.L_x_201) ;  /* 0xffffff3000dc7947 */ /* 0x000fea000383ffff */
.L_x_28:
[----:B---3--:R-:W-:-:S07]  /*e7a0*/  MOV R2, UR41 ;  /* 0x0000002900027c02 */ /* 0x008fce0008000f00 */
.L_x_202:
[----:B-1----:R1:W3:Y:S02]  /*e7b0*/  SYNCS.PHASECHK.TRANS64.TRYWAIT P0, [R2+URZ+0x60], R4 ;  /* 0x00006004020075a7 */ /* 0x0022e400080011ff */
[----:B---3--:R-:W-:Y:S05]  /*e7c0*/  @!P0 NANOSLEEP.SYNCS 0x989680 ;  /* 0x009896800000895d */ /* 0x008fea0003900000 */
[----:B------:R-:W3:Y:S02]  /*e7d0*/  @!P0 SYNCS.PHASECHK.TRANS64 P0, [R2+URZ+0x60], R4 ;  /* 0x00006004020085a7 */ /* 0x000ee400080010ff */
[----:B---3--:R-:W-:Y:S05]  /*e7e0*/  @!P0 BRA `(.L_x_202) ;  /* 0xfffffffc00f08947 */ /* 0x008fea000383ffff */
[----:B------:R-:W-:Y:S05]  /*e7f0*/  BRA `(.L_x_27) ;  /* 0xffffff3400287947 */ /* 0x000fea000383ffff */
.L_x_37:
[----:B-1----:R-:W-:-:S07]  /*e800*/  MOV R2, UR41 ;  /* 0x0000002900027c02 */ /* 0x002fce0008000f00 */
.L_x_203:
[----:B-1----:R1:W3:Y:S02]  /*e810*/  SYNCS.PHASECHK.TRANS64.TRYWAIT P0, [R2+URZ+0x60], R4 ;  /* 0x00006004020075a7 */ /* 0x0022e400080011ff */
[----:B---3--:R-:W-:Y:S05]  /*e820*/  @!P0 NANOSLEEP.SYNCS 0x989680 ;  /* 0x009896800000895d */ /* 0x008fea0003900000 */
[----:B------:R-:W3:Y:S02]  /*e830*/  @!P0 SYNCS.PHASECHK.TRANS64 P0, [R2+URZ+0x60], R4 ;  /* 0x00006004020085a7 */ /* 0x000ee400080010ff */
[----:B---3--:R-:W-:Y:S05]  /*e840*/  @!P0 BRA `(.L_x_203) ;  /* 0xfffffffc00f08947 */ /* 0x008fea000383ffff */
[----:B------:R-:W-:Y:S05]  /*e850*/  BRA `(.L_x_36) ;  /* 0xffffff3800407947 */ /* 0x000fea000383ffff */
.L_x_44:
[----:B-1----:R1:W3:Y:S02]  /*e860*/  SYNCS.PHASECHK.TRANS64.TRYWAIT P0, [R2+URZ+0x110], R3 ;  /* 0x00011003020075a7 */ /* 0x0022e400080011ff */
[----:B---3--:R-:W-:Y:S05]  /*e870*/  @!P0 NANOSLEEP.SYNCS 0x989680 ;  /* 0x009896800000895d */ /* 0x008fea0003900000 */
[----:B------:R-:W3:Y:S02]  /*e880*/  @!P0 SYNCS.PHASECHK.TRANS64 P0, [R2+URZ+0x110], R3 ;  /* 0x00011003020085a7 */ /* 0x000ee400080010ff */
[----:B---3--:R-:W-:Y:S05]  /*e890*/  @!P0 BRA `(.L_x_44) ;  /* 0xfffffffc00f08947 */ /* 0x008fea000383ffff */
[----:B------:R-:W-:Y:S05]  /*e8a0*/  BRA `(.L_x_204) ;  /* 0xffffff3c00407947 */ /* 0x000fea000383ffff */
.L_x_48:
[----:B------:R-:W-:-:S07]  /*e8b0*/  MOV R0, UR5 ;  /* 0x0000000500007c02 */ /* 0x000fce0008000f00 */
.L_x_205:
[----:B-1----:R1:W2:Y:S02]  /*e8c0*/  SYNCS.PHASECHK.TRANS64.TRYWAIT P0, [R0+URZ], R2 ;  /* 0x00000002000075a7 */ /* 0x0022a400080011ff */
[----:B--2---:R-:W-:Y:S05]  /*e8d0*/  @!P0 NANOSLEEP.SYNCS 0x989680 ;  /* 0x009896800000895d */ /* 0x004fea0003900000 */
[----:B------:R-:W2:Y:S02]  /*e8e0*/  @!P0 SYNCS.PHASECHK.TRANS64 P0, [R0+URZ], R2 ;  /* 0x00000002000085a7 */ /* 0x000ea400080010ff */
[----:B--2---:R-:W-:Y:S05]  /*e8f0*/  @!P0 BRA `(.L_x_205) ;  /* 0xfffffffc00f08947 */ /* 0x004fea000383ffff */
[----:B------:R-:W-:Y:S05]  /*e900*/  BRA `(.L_x_206) ;  /* 0xffffff4000b87947 */ /* 0x000fea000383ffff */
.L_x_49:
[----:B------:R-:W-:-:S07]  /*e910*/  MOV R0, UR5 ;  /* 0x0000000500007c02 */ /* 0x000fce0008000f00 */
.L_x_207:
[----:B-1----:R1:W2:Y:S02]  /*e920*/  SYNCS.PHASECHK.TRANS64.TRYWAIT P0, [R0+URZ], R3 ;  /* 0x00000003000075a7 */ /* 0x0022a400080011ff */
[----:B--2---:R-:W-:Y:S05]  /*e930*/  @!P0 NANOSLEEP.SYNCS 0x989680 ;  /* 0x009896800000895d */ /* 0x004fea0003900000 */
[----:B------:R-:W2:Y:S02]  /*e940*/  @!P0 SYNCS.PHASECHK.TRANS64 P0, [R0+URZ], R3 ;  /* 0x00000003000085a7 */ /* 0x000ea400080010ff */
[----:B--2---:R-:W-:Y:S05]  /*e950*/  @!P0 BRA `(.L_x_207) ;  /* 0xfffffffc00f08947 */ /* 0x004fea000383ffff */
[----:B------:R-:W-:Y:S05]  /*e960*/  BRA `(.L_x_208) ;  /* 0xffffff4000c47947 */ /* 0x000fea000383ffff */
.L_x_50:
[----:B------:R-:W-:-:S07]  /*e970*/  MOV R0, UR5 ;  /* 0x0000000500007c02 */ /* 0x000fce0008000f00 */
.L_x_209:
[----:B-1----:R1:W2:Y:S02]  /*e980*/  SYNCS.PHASECHK.TRANS64.TRYWAIT P0, [R0+URZ], R3 ;  /* 0x00000003000075a7 */ /* 0x0022a400080011ff */
[----:B--2---:R-:W-:Y:S05]  /*e990*/  @!P0 NANOSLEEP.SYNCS 0x989680 ;  /* 0x009896800000895d */ /* 0x004fea0003900000 */
[----:B------:R-:W2:Y:S02]  /*e9a0*/  @!P0 SYNCS.PHASECHK.TRANS64 P0, [R0+URZ], R3 ;  /* 0x00000003000085a7 */ /* 0x000ea400080010ff */
[----:B--2---:R-:W-:Y:S05]  /*e9b0*/  @!P0 BRA `(.L_x_209) ;  /* 0xfffffffc00f08947 */ /* 0x004fea000383ffff */
[----:B------:R-:W-:Y:S05]  /*e9c0*/  BRA `(.L_x_210) ;  /* 0xffffff4000d07947 */ /* 0x000fea000383ffff */
.L_x_51:
[----:B------:R-:W-:-:S07]  /*e9d0*/  MOV R0, UR5 ;  /* 0x0000000500007c02 */ /* 0x000fce0008000f00 */
.L_x_211:
[----:B-1----:R1:W2:Y:S02]  /*e9e0*/  SYNCS.PHASECHK.TRANS64.TRYWAIT P0, [R0+URZ], R3 ;  /* 0x00000003000075a7 */ /* 0x0022a400080011ff */
[----:B--2---:R-:W-:Y:S05]  /*e9f0*/  @!P0 NANOSLEEP.SYNCS 0x989680 ;  /* 0x009896800000895d */ /* 0x004fea0003900000 */
[----:B------:R-:W2:Y:S02]  /*ea00*/  @!P0 SYNCS.PHASECHK.TRANS64 P0, [R0+URZ], R3 ;  /* 0x00000003000085a7 */ /* 0x000ea400080010ff */
[----:B--2---:R-:W-:Y:S05]  /*ea10*/  @!P0 BRA `(.L_x_211) ;  /* 0xfffffffc00f08947 */ /* 0x004fea000383ffff */
[----:B------:R-:W-:Y:S05]  /*ea20*/  BRA `(.L_x_212) ;  /* 0xffffff4000dc7947 */ /* 0x000fea000383ffff */
.L_x_52:
[----:B------:R-:W-:-:S07]  /*ea30*/  MOV R0, UR5 ;  /* 0x0000000500007c02 */ /* 0x000fce0008000f00 */
.L_x_213:
[----:B-1----:R1:W2:Y:S02]  /*ea40*/  SYNCS.PHASECHK.TRANS64.TRYWAIT P0, [R0+URZ], R3 ;  /* 0x00000003000075a7 */ /* 0x0022a400080011ff */
[----:B--2---:R-:W-:Y:S05]  /*ea50*/  @!P0 NANOSLEEP.SYNCS 0x989680 ;  /* 0x009896800000895d */ /* 0x004fea0003900000 */
[----:B------:R-:W2:Y:S02]  /*ea60*/  @!P0 SYNCS.PHASECHK.TRANS64 P0, [R0+URZ], R3 ;  /* 0x00000003000085a7 */ /* 0x000ea400080010ff */
[----:B--2---:R-:W-:Y:S05]  /*ea70*/  @!P0 BRA `(.L_x_213) ;  /* 0xfffffffc00f08947 */ /* 0x004fea000383ffff */
[----:B------:R-:W-:Y:S05]  /*ea80*/  BRA `(.L_x_214) ;  /* 0xffffff4000e87947 */ /* 0x000fea000383ffff */
.L_x_53:
[----:B------:R-:W-:-:S07]  /*ea90*/  MOV R0, UR5 ;  /* 0x0000000500007c02 */ /* 0x000fce0008000f00 */
.L_x_215:
[----:B-1----:R1:W2:Y:S02]  /*eaa0*/  SYNCS.PHASECHK.TRANS64.TRYWAIT P0, [R0+URZ], R3 ;  /* 0x00000003000075a7 */ /* 0x0022a400080011ff */
[----:B--2---:R-:W-:Y:S05]  /*eab0*/  @!P0 NANOSLEEP.SYNCS 0x989680 ;  /* 0x009896800000895d */ /* 0x004fea0003900000 */
[----:B------:R-:W2:Y:S02]  /*eac0*/  @!P0 SYNCS.PHASECHK.TRANS64 P0, [R0+URZ], R3 ;  /* 0x00000003000085a7 */ /* 0x000ea400080010ff */
[----:B--2---:R-:W-:Y:S05]  /*ead0*/  @!P0 BRA `(.L_x_215) ;  /* 0xfffffffc00f08947 */ /* 0x004fea000383ffff */
[----:B------:R-:W-:Y:S05]  /*eae0*/  BRA `(.L_x_216) ;  /* 0xffffff4000f47947 */ /* 0x000fea000383ffff */
.L_x_54:
[----:B------:R-:W-:-:S07]  /*eaf0*/  MOV R0, UR5 ;  /* 0x0000000500007c02 */ /* 0x000fce0008000f00 */
.L_x_217:
[----:B-1----:R1:W2:Y:S02]  /*eb00*/  SYNCS.PHASECHK.TRANS64.TRYWAIT P0, [R0+URZ], R3 ;  /* 0x00000003000075a7 */ /* 0x0022a400080011ff */
[----:B--2---:R-:W-:Y:S05]  /*eb10*/  @!P0 NANOSLEEP.SYNCS 0x989680 ;  /* 0x009896800000895d */ /* 0x004fea0003900000 */
[----:B------:R-:W2:Y:S02]  /*eb20*/  @!P0 SYNCS.PHASECHK.TRANS64 P0, [R0+URZ], R3 ;  /* 0x00000003000085a7 */ /* 0x000ea400080010ff */
[----:B--2---:R-:W-:Y:S05]  /*eb30*/  @!P0 BRA `(.L_x_217) ;  /* 0xfffffffc00f08947 */ /* 0x004fea000383ffff */
[----:B------:R-:W-:Y:S05]  /*eb40*/  BRA `(.L_x_218) ;  /* 0xffffff4400007947 */ /* 0x000fea000383ffff */
.L_x_55:
[----:B------:R-:W-:-:S07]  /*eb50*/  MOV R0, UR5 ;  /* 0x0000000500007c02 */ /* 0x000fce0008000f00 */
.L_x_219:
[----:B-1----:R1:W2:Y:S02]  /*eb60*/  SYNCS.PHASECHK.TRANS64.TRYWAIT P0, [R0+URZ], R3 ;  /* 0x00000003000075a7 */ /* 0x0022a400080011ff */
[----:B--2---:R-:W-:Y:S05]  /*eb70*/  @!P0 NANOSLEEP.SYNCS 0x989680 ;  /* 0x009896800000895d */ /* 0x004fea0003900000 */
[----:B------:R-:W2:Y:S02]  /*eb80*/  @!P0 SYNCS.PHASECHK.TRANS64 P0, [R0+URZ], R3 ;  /* 0x00000003000085a7 */ /* 0x000ea400080010ff */
[----:B--2---:R-:W-:Y:S05]  /*eb90*/  @!P0 BRA `(.L_x_219) ;  /* 0xfffffffc00f08947 */ /* 0x004fea000383ffff */
[----:B------:R-:W-:Y:S05]  /*eba0*/  BRA `(.L_x_220) ;  /* 0xffffff44000c7947 */ /* 0x000fea000383ffff */
.L_x_56:
[----:B------:R-:W-:-:S07]  /*ebb0*/  MOV R0, UR5 ;  /* 0x0000000500007c02 */ /* 0x000fce0008000f00 */
.L_x_221:
[----:B-1----:R1:W2:Y:S02]  /*ebc0*/  SYNCS.PHASECHK.TRANS64.TRYWAIT P0, [R0+URZ], R3 ;  /* 0x00000003000075a7 */ /* 0x0022a400080011ff */
[----:B--2---:R-:W-:Y:S05]  /*ebd0*/  @!P0 NANOSLEEP.SYNCS 0x989680 ;  /* 0x009896800000895d */ /* 0x004fea0003900000 */
[----:B------:R-:W2:Y:S02]  /*ebe0*/  @!P0 SYNCS.PHASECHK.TRANS64 P0, [R0+URZ], R3 ;  /* 0x00000003000085a7 */ /* 0x000ea400080010ff */
[----:B--2---:R-:W-:Y:S05]  /*ebf0*/  @!P0 BRA `(.L_x_221) ;  /* 0xfffffffc00f08947 */ /* 0x004fea000383ffff */
[----:B------:R-:W-:Y:S05]  /*ec00*/  BRA `(.L_x_222) ;  /* 0xffffff4400187947 */ /* 0x000fea000383ffff */
.L_x_57:
[----:B------:R-:W-:-:S07]  /*ec10*/  MOV R0, UR5 ;  /* 0x0000000500007c02 */ /* 0x000fce0008000f00 */
.L_x_223:
[----:B-1----:R1:W2:Y:S02]  /*ec20*/  SYNCS.PHASECHK.TRANS64.TRYWAIT P0, [R0+URZ], R3 ;  /* 0x00000003000075a7 */ /* 0x0022a400080011ff */
[----:B--2---:R-:W-:Y:S05]  /*ec30*/  @!P0 NANOSLEEP.SYNCS 0x989680 ;  /* 0x009896800000895d */ /* 0x004fea0003900000 */
[----:B------:R-:W2:Y:S02]  /*ec40*/  @!P0 SYNCS.PHASECHK.TRANS64 P0, [R0+URZ], R3 ;  /* 0x00000003000085a7 */ /* 0x000ea400080010ff */
[----:B--2---:R-:W-:Y:S05]  /*ec50*/  @!P0 BRA `(.L_x_223) ;  /* 0xfffffffc00f08947 */ /* 0x004fea000383ffff */
[----:B------:R-:W-:Y:S05]  /*ec60*/  BRA `(.L_x_224) ;  /* 0xffffff4400247947 */ /* 0x000fea000383ffff */
.L_x_58:
[----:B------:R-:W-:-:S07]  /*ec70*/  MOV R0, UR5 ;  /* 0x0000000500007c02 */ /* 0x000fce0008000f00 */
.L_x_225:
[----:B-1----:R1:W2:Y:S02]  /*ec80*/  SYNCS.PHASECHK.TRANS64.TRYWAIT P0, [R0+URZ], R3 ;  /* 0x00000003000075a7 */ /* 0x0022a400080011ff */
[----:B--2---:R-:W-:Y:S05]  /*ec90*/  @!P0 NANOSLEEP.SYNCS 0x989680 ;  /* 0x009896800000895d */ /* 0x004fea0003900000 */
[----:B------:R-:W2:Y:S02]  /*eca0*/  @!P0 SYNCS.PHASECHK.TRANS64 P0, [R0+URZ], R3 ;  /* 0x00000003000085a7 */ /* 0x000ea400080010ff */
[----:B--2---:R-:W-:Y:S05]  /*ecb0*/  @!P0 BRA `(.L_x_225) ;  /* 0xfffffffc00f08947 */ /* 0x004fea000383ffff */
[----:B------:R-:W-:Y:S05]  /*ecc0*/  BRA `(.L_x_226) ;  /* 0xffffff4400307947 */ /* 0x000fea000383ffff */
.L_x_61:
[----:B---3--:R3:W4:Y:S02]  /*ecd0*/  SYNCS.PHASECHK.TRANS64.TRYWAIT P0, [R0+URZ+0x150], R4 ;  /* 0x00015004000075a7 */ /* 0x00872400080011ff */
[----:B----4-:R-:W-:Y:S05]  /*ece0*/  @!P0 NANOSLEEP.SYNCS 0x989680 ;  /* 0x009896800000895d */ /* 0x010fea0003900000 */
[----:B------:R-:W4:Y:S02]  /*ecf0*/  @!P0 SYNCS.PHASECHK.TRANS64 P0, [R0+URZ+0x150], R4 ;  /* 0x00015004000085a7 */ /* 0x000f2400080010ff */
[----:B----4-:R-:W-:Y:S05]  /*ed00*/  @!P0 BRA `(.L_x_61) ;  /* 0xfffffffc00f08947 */ /* 0x010fea000383ffff */
[----:B------:R-:W-:Y:S05]  /*ed10*/  BRA `(.L_x_227) ;  /* 0xffffff44008c7947 */ /* 0x000fea000383ffff */
.L_x_62:
[----:B------:R-:W-:-:S07]  /*ed20*/  MOV R0, UR5 ;  /* 0x0000000500007c02 */ /* 0x000fce0008000f00 */
.L_x_228:
[----:B---3--:R3:W4:Y:S02]  /*ed30*/  SYNCS.PHASECHK.TRANS64.TRYWAIT P0, [R0+URZ+0x120], R5 ;  /* 0x00012005000075a7 */ /* 0x00872400080011ff */
[----:B----4-:R-:W-:Y:S05]  /*ed40*/  @!P0 NANOSLEEP.SYNCS 0x989680 ;  /* 0x009896800000895d */ /* 0x010fea0003900000 */
[----:B------:R-:W4:Y:S02]  /*ed50*/  @!P0 SYNCS.PHASECHK.TRANS64 P0, [R0+URZ+0x120], R5 ;  /* 0x00012005000085a7 */ /* 0x000f2400080010ff */
[----:B----4-:R-:W-:Y:S05]  /*ed60*/  @!P0 BRA `(.L_x_228) ;  /* 0xfffffffc00f08947 */ /* 0x010fea000383ffff */
[----:B------:R-:W-:Y:S05]  /*ed70*/  BRA `(.L_x_229) ;  /* 0xffffff44009c7947 */ /* 0x000fea000383ffff */
.L_x_63:
[----:B---3--:R3:W4:Y:S02]  /*ed80*/  SYNCS.PHASECHK.TRANS64.TRYWAIT P1, [R0+URZ+0x110], R4 ;  /* 0x00011004000075a7 */ /* 0x00872400080211ff */
[----:B----4-:R-:W-:Y:S05]  /*ed90*/  @!P1 NANOSLEEP.SYNCS 0x989680 ;  /* 0x009896800000995d */ /* 0x010fea0003900000 */
[----:B------:R-:W4:Y:S02]  /*eda0*/  @!P1 SYNCS.PHASECHK.TRANS64 P1, [R0+URZ+0x110], R4 ;  /* 0x00011004000095a7 */ /* 0x000f2400080210ff */
[----:B----4-:R-:W-:Y:S05]  /*edb0*/  @!P1 BRA `(.L_x_63) ;  /* 0xfffffffc00f09947 */ /* 0x010fea000383ffff */
[----:B------:R-:W-:Y:S05]  /*edc0*/  BRA `(.L_x_230) ;  /* 0xffffff4400cc7947 */ /* 0x000fea000383ffff */
.L_x_66:
[----:B------:R-:W-:-:S07]  /*edd0*/  MOV R0, UR5 ;  /* 0x0000000500007c02 */ /* 0x000fce0008000f00 */
.L_x_231:
[----:B---3--:R3:W4:Y:S02]  /*ede0*/  SYNCS.PHASECHK.TRANS64.TRYWAIT P0, [R0+URZ+0x120], R2 ;  /* 0x00012002000075a7 */ /* 0x00872400080011ff */
[----:B----4-:R-:W-:Y:S05]  /*edf0*/  @!P0 NANOSLEEP.SYNCS 0x989680 ;  /* 0x009896800000895d */ /* 0x010fea0003900000 */
[----:B------:R-:W4:Y:S02]  /*ee00*/  @!P0 SYNCS.PHASECHK.TRANS64 P0, [R0+URZ+0x120], R2 ;  /* 0x00012002000085a7 */ /* 0x000f2400080010ff */
[----:B----4-:R-:W-:Y:S05]  /*ee10*/  @!P0 BRA `(.L_x_231) ;  /* 0xfffffffc00f08947 */ /* 0x010fea000383ffff */
[----:B------:R-:W-:Y:S05]  /*ee20*/  BRA `(.L_x_65) ;  /* 0xffffff4800207947 */ /* 0x000fea000383ffff */
.L_x_73:
[----:B-1----:R1:W3:Y:S02]  /*ee30*/  SYNCS.PHASECHK.TRANS64.TRYWAIT P1, [R0+URZ+0x110], R2 ;  /* 0x00011002000075a7 */ /* 0x0022e400080211ff */
[----:B---3--:R-:W-:Y:S05]  /*ee40*/  @!P1 NANOSLEEP.SYNCS 0x989680 ;  /* 0x009896800000995d */ /* 0x008fea0003900000 */
[----:B------:R-:W3:Y:S02]  /*ee50*/  @!P1 SYNCS.PHASECHK.TRANS64 P1, [R0+URZ+0x110], R2 ;  /* 0x00011002000095a7 */ /* 0x000ee400080210ff */
[----:B---3--:R-:W-:Y:S05]  /*ee60*/  @!P1 BRA `(.L_x_73) ;  /* 0xfffffffc00f09947 */ /* 0x008fea000383ffff */
[----:B------:R-:W-:Y:S05]  /*ee70*/  BRA `(.L_x_232) ;  /* 0xffffff4c00e47947 */ /* 0x000fea000383ffff */
.L_x_74:
[----:B------:R-:W-:-:S07]  /*ee80*/  MOV R2, UR11 ;  /* 0x0000000b00027c02 */ /* 0x000fce0008000f00 */
.L_x_233:
[----:B-1----:R1:W3:Y:S02]  /*ee90*/  SYNCS.PHASECHK.TRANS64.TRYWAIT P0, [R2+URZ+0x140], R0 ;  /* 0x00014000020075a7 */ /* 0x0022e400080011ff */
[----:B---3--:R-:W-:Y:S05]  /*eea0*/  @!P0 NANOSLEEP.SYNCS 0x989680 ;  /* 0x009896800000895d */ /* 0x008fea0003900000 */
[----:B------:R-:W3:Y:S02]  /*eeb0*/  @!P0 SYNCS.PHASECHK.TRANS64 P0, [R2+URZ+0x140], R0 ;  /* 0x00014000020085a7 */ /* 0x000ee400080010ff */
[----:B---3--:R-:W-:Y:S05]  /*eec0*/  @!P0 BRA `(.L_x_233) ;  /* 0xfffffffc00f08947 */ /* 0x008fea000383ffff */
[----:B------:R-:W-:Y:S05]  /*eed0*/  BRA `(.L_x_234) ;  /* 0xffffff50001c7947 */ /* 0x000fea000383ffff */
.L_x_77:
[----:B------:R-:W-:Y:S07]  /*eee0*/  MOV R0, UR10 ;  /* 0x0000000a00007c02 */ /* 0x000fee0008000f00 */
.L_x_235:
[----:B-1----:R1:W3:Y:S02]  /*eef0*/  SYNCS.PHASECHK.TRANS64.TRYWAIT P0, [R0+URZ], R2 ;  /* 0x00000002000075a7 */ /* 0x0022e400080011ff */
[----:B---3--:R-:W-:Y:S05]  /*ef00*/  @!P0 NANOSLEEP.SYNCS 0x989680 ;  /* 0x009896800000895d */ /* 0x008fea0003900000 */
[----:B------:R-:W3:Y:S02]  /*ef10*/  @!P0 SYNCS.PHASECHK.TRANS64 P0, [R0+URZ], R2 ;  /* 0x00000002000085a7 */ /* 0x000ee400080010ff */
[----:B---3--:R-:W-:Y:S05]  /*ef20*/  @!P0 BRA `(.L_x_235) ;  /* 0xfffffffc00f08947 */ /* 0x008fea000383ffff */
[----:B------:R-:W-:Y:S05]  /*ef30*/  BRA `(.L_x_76) ;  /* 0xffffff5000387947 */ /* 0x000fea000383ffff */
.L_x_80:
[----:B------:R-:W-:-:S07]  /*ef40*/  MOV R0, UR5 ;  /* 0x0000000500007c02 */ /* 0x000fce0008000f00 */
.L_x_236:
[----:B--2---:R2:W3:Y:S02]  /*ef50*/  SYNCS.PHASECHK.TRANS64.TRYWAIT P0, [R0+URZ], R2 ;  /* 0x00000002000075a7 */ /* 0x0044e400080011ff */
[----:B---3--:R-:W-:Y:S05]  /*ef60*/  @!P0 NANOSLEEP.SYNCS 0x989680 ;  /* 0x009896800000895d */ /* 0x008fea0003900000 */
[----:B------:R-:W3:Y:S02]  /*ef70*/  @!P0 SYNCS.PHASECHK.TRANS64 P0, [R0+URZ], R2 ;  /* 0x00000002000085a7 */ /* 0x000ee400080010ff */
[----:B---3--:R-:W-:Y:S05]  /*ef80*/  @!P0 BRA `(.L_x_236) ;  /* 0xfffffffc00f08947 */ /* 0x008fea000383ffff */
[----:B------:R-:W-:Y:S05]  /*ef90*/  BRA `(.L_x_237) ;  /* 0xffffff5400087947 */ /* 0x000fea000383ffff */
.L_x_81:
[----:B------:R-:W-:-:S07]  /*efa0*/  MOV R0, UR6 ;  /* 0x0000000600007c02 */ /* 0x000fce0008000f00 */
.L_x_238:
[----:B--2---:R2:W3:Y:S02]  /*efb0*/  SYNCS.PHASECHK.TRANS64.TRYWAIT P0, [R0+URZ], R2 ;  /* 0x00000002000075a7 */ /* 0x0044e400080011ff */
[----:B---3--:R-:W-:Y:S05]  /*efc0*/  @!P0 NANOSLEEP.SYNCS 0x989680 ;  /* 0x009896800000895d */ /* 0x008fea0003900000 */
[----:B------:R-:W3:Y:S02]  /*efd0*/  @!P0 SYNCS.PHASECHK.TRANS64 P0, [R0+URZ], R2 ;  /* 0x00000002000085a7 */ /* 0x000ee400080010ff */
[----:B---3--:R-:W-:Y:S05]  /*efe0*/  @!P0 BRA `(.L_x_238) ;  /* 0xfffffffc00f08947 */ /* 0x008fea000383ffff */
[----:B------:R-:W-:Y:S05]  /*eff0*/  BRA `(.L_x_239) ;  /* 0xffffff5400147947 */ /* 0x000fea000383ffff */
.L_x_86:
[----:B---3--:R3:W4:Y:S02]  /*f000*/  SYNCS.PHASECHK.TRANS64.TRYWAIT P0, [R0+URZ+0x110], R2 ;  /* 0x00011002000075a7 */ /* 0x00872400080011ff */
[----:B----4-:R-:W-:Y:S05]  /*f010*/  @!P0 NANOSLEEP.SYNCS 0x989680 ;  /* 0x009896800000895d */ /* 0x010fea0003900000 */
[----:B------:R-:W4:Y:S02]  /*f020*/  @!P0 SYNCS.PHASECHK.TRANS64 P0, [R0+URZ+0x110], R2 ;  /* 0x00011002000085a7 */ /* 0x000f2400080010ff */
[----:B----4-:R-:W-:Y:S05]  /*f030*/  @!P0 BRA `(.L_x_86) ;  /* 0xfffffffc00f08947 */ /* 0x010fea000383ffff */
[----:B------:R-:W-:Y:S05]  /*f040*/  BRA `(.L_x_240) ;  /* 0xffffff5800047947 */ /* 0x000fea000383ffff */
.L_x_89:
[----:B------:R-:W-:Y:S07]  /*f050*/  MOV R0, UR5 ;  /* 0x0000000500007c02 */ /* 0x000fee0008000f00 */
.L_x_241:
[----:B-1----:R1:W2:Y:S02]  /*f060*/  SYNCS.PHASECHK.TRANS64.TRYWAIT P0, [R0+URZ+0x108], R2 ;  /* 0x00010802000075a7 */ /* 0x0022a400080011ff */
[----:B--2---:R-:W-:Y:S05]  /*f070*/  @!P0 NANOSLEEP.SYNCS 0x989680 ;  /* 0x009896800000895d */ /* 0x004fea0003900000 */
[----:B------:R-:W2:Y:S02]  /*f080*/  @!P0 SYNCS.PHASECHK.TRANS64 P0, [R0+URZ+0x108], R2 ;  /* 0x00010802000085a7 */ /* 0x000ea400080010ff */
[----:B--2---:R-:W-:Y:S05]  /*f090*/  @!P0 BRA `(.L_x_241) ;  /* 0xfffffffc00f08947 */ /* 0x004fea000383ffff */
[----:B------:R-:W-:Y:S05]  /*f0a0*/  BRA `(.L_x_88) ;  /* 0xffffff5c00047947 */ /* 0x000fea000383ffff */
.L_x_92:
[----:B------:R-:W-:Y:S07]  /*f0b0*/  MOV R0, UR5 ;  /* 0x0000000500007c02 */ /* 0x000fee0008000f00 */
.L_x_242:
[----:B-1----:R1:W2:Y:S02]  /*f0c0*/  SYNCS.PHASECHK.TRANS64.TRYWAIT P0, [R0+URZ+0xe0], R28 ;  /* 0x0000e01c000075a7 */ /* 0x0022a400080011ff */
[----:B--2---:R-:W-:Y:S05]  /*f0d0*/  @!P0 NANOSLEEP.SYNCS 0x989680 ;  /* 0x009896800000895d */ /* 0x004fea0003900000 */
[----:B------:R-:W2:Y:S02]  /*f0e0*/  @!P0 SYNCS.PHASECHK.TRANS64 P0, [R0+URZ+0xe0], R28 ;  /* 0x0000e01c000085a7 */ /* 0x000ea400080010ff */
[----:B--2---:R-:W-:Y:S05]  /*f0f0*/  @!P0 BRA `(.L_x_242) ;  /* 0xfffffffc00f08947 */ /* 0x004fea000383ffff */
[----:B------:R-:W-:Y:S05]  /*f100*/  BRA `(.L_x_243) ;  /* 0xffffff5c005c7947 */ /* 0x000fea000383ffff */
.L_x_93:
[----:B------:R-:W-:Y:S07]  /*f110*/  MOV R0, UR5 ;  /* 0x0000000500007c02 */ /* 0x000fee0008000f00 */
.L_x_244:
[----:B-1----:R1:W2:Y:S02]  /*f120*/  SYNCS.PHASECHK.TRANS64.TRYWAIT P0, [R0+URZ+0xe8], R28 ;  /* 0x0000e81c000075a7 */ /* 0x0022a400080011ff */
[----:B--2---:R-:W-:Y:S05]  /*f130*/  @!P0 NANOSLEEP.SYNCS 0x989680 ;  /* 0x009896800000895d */ /* 0x004fea0003900000 */
[----:B------:R-:W2:Y:S02]  /*f140*/  @!P0 SYNCS.PHASECHK.TRANS64 P0, [R0+URZ+0xe8], R28 ;  /* 0x0000e81c000085a7 */ /* 0x000ea400080010ff */
[----:B--2---:R-:W-:Y:S05]  /*f150*/  @!P0 BRA `(.L_x_244) ;  /* 0xfffffffc00f08947 */ /* 0x004fea000383ffff */
[----:B------:R-:W-:Y:S05]  /*f160*/  BRA `(.L_x_245) ;  /* 0xffffff5c00b47947 */ /* 0x000fea000383ffff */
.L_x_94:
[----:B------:R-:W-:Y:S07]  /*f170*/  MOV R0, UR5 ;  /* 0x0000000500007c02 */ /* 0x000fee0008000f00 */
.L_x_246:
[----:B-1----:R1:W2:Y:S02]  /*f180*/  SYNCS.PHASECHK.TRANS64.TRYWAIT P0, [R0+URZ+0xf0], R28 ;  /* 0x0000f01c000075a7 */ /* 0x0022a400080011ff */
[----:B--2---:R-:W-:Y:S05]  /*f190*/  @!P0 NANOSLEEP.SYNCS 0x989680 ;  /* 0x009896800000895d */ /* 0x004fea0003900000 */
[----:B------:R-:W2:Y:S02]  /*f1a0*/  @!P0 SYNCS.PHASECHK.TRANS64 P0, [R0+URZ+0xf0], R28 ;  /* 0x0000f01c000085a7 */ /* 0x000ea400080010ff */
[----:B--2---:R-:W-:Y:S05]  /*f1b0*/  @!P0 BRA `(.L_x_246) ;  /* 0xfffffffc00f08947 */ /* 0x004fea000383ffff */
[----:B------:R-:W-:Y:S05]  /*f1c0*/  BRA `(.L_x_247) ;  /* 0xffffff6000147947 */ /* 0x000fea000383ffff */
.L_x_95:
[----:B------:R-:W-:Y:S07]  /*f1d0*/  MOV R0, UR5 ;  /* 0x0000000500007c02 */ /* 0x000fee0008000f00 */
.L_x_248:
[----:B-1----:R1:W2:Y:S02]  /*f1e0*/  SYNCS.PHASECHK.TRANS64.TRYWAIT P0, [R0+URZ+0xf8], R28 ;  /* 0x0000f81c000075a7 */ /* 0x0022a400080011ff */
[----:B--2---:R-:W-:Y:S05]  /*f1f0*/  @!P0 NANOSLEEP.SYNCS 0x989680 ;  /* 0x009896800000895d */ /* 0x004fea0003900000 */
[----:B------:R-:W2:Y:S02]  /*f200*/  @!P0 SYNCS.PHASECHK.TRANS64 P0, [R0+URZ+0xf8], R28 ;  /* 0x0000f81c000085a7 */ /* 0x000ea400080010ff */
[----:B--2---:R-:W-:Y:S05]  /*f210*/  @!P0 BRA `(.L_x_248) ;  /* 0xfffffffc00f08947 */ /* 0x004fea000383ffff */
[----:B------:R-:W-:Y:S05]  /*f220*/  BRA `(.L_x_249) ;  /* 0xffffff6000707947 */ /* 0x000fea000383ffff */
.L_x_96:
[----:B------:R-:W-:Y:S07]  /*f230*/  MOV R0, UR5 ;  /* 0x0000000500007c02 */ /* 0x000fee0008000f00 */
.L_x_250:
[----:B-1----:R1:W2:Y:S02]  /*f240*/  SYNCS.PHASECHK.TRANS64.TRYWAIT P0, [R0+URZ+0xe0], R34 ;  /* 0x0000e022000075a7 */ /* 0x0022a400080011ff */
[----:B--2---:R-:W-:Y:S05]  /*f250*/  @!P0 NANOSLEEP.SYNCS 0x989680 ;  /* 0x009896800000895d */ /* 0x004fea0003900000 */
[----:B------:R-:W2:Y:S02]  /*f260*/  @!P0 SYNCS.PHASECHK.TRANS64 P0, [R0+URZ+0xe0], R34 ;  /* 0x0000e022000085a7 */ /* 0x000ea400080010ff */
[----:B--2---:R-:W-:Y:S05]  /*f270*/  @!P0 BRA `(.L_x_250) ;  /* 0xfffffffc00f08947 */ /* 0x004fea000383ffff */
[----:B------:R-:W-:Y:S05]  /*f280*/  BRA `(.L_x_251) ;  /* 0xffffff6000d47947 */ /* 0x000fea000383ffff */
.L_x_97:
[----:B------:R-:W-:Y:S07]  /*f290*/  MOV R0, UR5 ;  /* 0x0000000500007c02 */ /* 0x000fee0008000f00 */
.L_x_252:
[----:B-1----:R1:W2:Y:S02]  /*f2a0*/  SYNCS.PHASECHK.TRANS64.TRYWAIT P0, [R0+URZ+0xe8], R34 ;  /* 0x0000e822000075a7 */ /* 0x0022a400080011ff */
[----:B--2---:R-:W-:Y:S05]  /*f2b0*/  @!P0 NANOSLEEP.SYNCS 0x989680 ;  /* 0x009896800000895d */ /* 0x004fea0003900000 */
[----:B------:R-:W2:Y:S02]  /*f2c0*/  @!P0 SYNCS.PHASECHK.TRANS64 P0, [R0+URZ+0xe8], R34 ;  /* 0x0000e822000085a7 */ /* 0x000ea400080010ff */
[----:B--2---:R-:W-:Y:S05]  /*f2d0*/  @!P0 BRA `(.L_x_252) ;  /* 0xfffffffc00f08947 */ /* 0x004fea000383ffff */
[----:B------:R-:W-:Y:S05]  /*f2e0*/  BRA `(.L_x_253) ;  /* 0xffffff6400347947 */ /* 0x000fea000383ffff */
.L_x_98:
[----:B------:R-:W-:Y:S07]  /*f2f0*/  MOV R0, UR5 ;  /* 0x0000000500007c02 */ /* 0x000fee0008000f00 */
.L_x_254:
[----:B-1----:R1:W2:Y:S02]  /*f300*/  SYNCS.PHASECHK.TRANS64.TRYWAIT P0, [R0+URZ+0xf0], R34 ;  /* 0x0000f022000075a7 */ /* 0x0022a400080011ff */
[----:B--2---:R-:W-:Y:S05]  /*f310*/  @!P0 NANOSLEEP.SYNCS 0x989680 ;  /* 0x009896800000895d */ /* 0x004fea0003900000 */
[----:B------:R-:W2:Y:S02]  /*f320*/  @!P0 SYNCS.PHASECHK.TRANS64 P0, [R0+URZ+0xf0], R34 ;  /* 0x0000f022000085a7 */ /* 0x000ea400080010ff */
[----:B--2---:R-:W-:Y:S05]  /*f330*/  @!P0 BRA `(.L_x_254) ;  /* 0xfffffffc00f08947 */ /* 0x004fea000383ffff */
[----:B------:R-:W-:Y:S05]  /*f340*/  BRA `(.L_x_255) ;  /* 0xffffff6400907947 */ /* 0x000fea000383ffff */
.L_x_99:
[----:B------:R-:W-:Y:S07]  /*f350*/  MOV R0, UR5 ;  /* 0x0000000500007c02 */ /* 0x000fee0008000f00 */
.L_x_256:
[----:B-1----:R1:W2:Y:S02]  /*f360*/  SYNCS.PHASECHK.TRANS64.TRYWAIT P0, [R0+URZ+0xf8], R34 ;  /* 0x0000f822000075a7 */ /* 0x0022a400080011ff */
[----:B--2---:R-:W-:Y:S05]  /*f370*/  @!P0 NANOSLEEP.SYNCS 0x989680 ;  /* 0x009896800000895d */ /* 0x004fea0003900000 */
[----:B------:R-:W2:Y:S02]  /*f380*/  @!P0 SYNCS.PHASECHK.TRANS64 P0, [R0+URZ+0xf8], R34 ;  /* 0x0000f822000085a7 */ /* 0x000ea400080010ff */
[----:B--2---:R-:W-:Y:S05]  /*f390*/  @!P0 BRA `(.L_x_256) ;  /* 0xfffffffc00f08947 */ /* 0x004fea000383ffff */
[----:B------:R-:W-:Y:S05]  /*f3a0*/  BRA `(.L_x_257) ;  /* 0xffffff6800307947 */ /* 0x000fea000383ffff */
.L_x_101:
[----:B------:R-:W-:-:S07]  /*f3b0*/  MOV R0, UR5 ;  /* 0x0000000500007c02 */ /* 0x000fce0008000f00 */
.L_x_258:
[----:B-1----:R1:W2:Y:S02]  /*f3c0*/  SYNCS.PHASECHK.TRANS64.TRYWAIT P0, [R0+URZ+0xe0], R28 ;  /* 0x0000e01c000075a7 */ /* 0x0022a400080011ff */
[----:B--2---:R-:W-:Y:S05]  /*f3d0*/  @!P0 NANOSLEEP.SYNCS 0x989680 ;  /* 0x009896800000895d */ /* 0x004fea0003900000 */
[----:B------:R-:W2:Y:S02]  /*f3e0*/  @!P0 SYNCS.PHASECHK.TRANS64 P0, [R0+URZ+0xe0], R28 ;  /* 0x0000e01c000085a7 */ /* 0x000ea400080010ff */
[----:B--2---:R-:W-:Y:S05]  /*f3f0*/  @!P0 BRA `(.L_x_258) ;  /* 0xfffffffc00f08947 */ /* 0x004fea000383ffff */
[----:B------:R-:W-:Y:S05]  /*f400*/  BRA `(.L_x_259) ;  /* 0xffffff6800b47947 */ /* 0x000fea000383ffff */
.L_x_102:
[----:B-1----:R-:W-:-:S07]  /*f410*/  MOV R0, UR5 ;  /* 0x0000000500007c02 */ /* 0x002fce0008000f00 */
.L_x_260:
[----:B-1----:R1:W2:Y:S02]  /*f420*/  SYNCS.PHASECHK.TRANS64.TRYWAIT P0, [R0+URZ+0xe8], R28 ;  /* 0x0000e81c000075a7 */ /* 0x0022a400080011ff */
[----:B--2---:R-:W-:Y:S05]  /*f430*/  @!P0 NANOSLEEP.SYNCS 0x989680 ;  /* 0x009896800000895d */ /* 0x004fea0003900000 */
[----:B------:R-:W2:Y:S02]  /*f440*/  @!P0 SYNCS.PHASECHK.TRANS64 P0, [R0+URZ+0xe8], R28 ;  /* 0x0000e81c000085a7 */ /* 0x000ea400080010ff */
[----:B--2---:R-:W-:Y:S05]  /*f450*/  @!P0 BRA `(.L_x_260) ;  /* 0xfffffffc00f08947 */ /* 0x004fea000383ffff */
[----:B------:R-:W-:Y:S05]  /*f460*/  BRA `(.L_x_261) ;  /* 0xffffff6800a47947 */ /* 0x000fea000383ffff */
.L_x_103:
[----:B------:R-:W-:-:S07]  /*f470*/  MOV R2, UR5 ;  /* 0x0000000500027c02 */ /* 0x000fce0008000f00 */
.L_x_262:
[----:B-1----:R1:W2:Y:S02]  /*f480*/  SYNCS.PHASECHK.TRANS64.TRYWAIT P0, [R2+URZ+0xf0], R28 ;  /* 0x0000f01c020075a7 */ /* 0x0022a400080011ff */
[----:B--2---:R-:W-:Y:S05]  /*f490*/  @!P0 NANOSLEEP.SYNCS 0x989680 ;  /* 0x009896800000895d */ /* 0x004fea0003900000 */
[----:B------:R-:W2:Y:S02]  /*f4a0*/  @!P0 SYNCS.PHASECHK.TRANS64 P0, [R2+URZ+0xf0], R28 ;  /* 0x0000f01c020085a7 */ /* 0x000ea400080010ff */
[----:B--2---:R-:W-:Y:S05]  /*f4b0*/  @!P0 BRA `(.L_x_262) ;  /* 0xfffffffc00f08947 */ /* 0x004fea000383ffff */
[----:B------:R-:W-:Y:S05]  /*f4c0*/  BRA `(.L_x_263) ;  /* 0xffffff6800987947 */ /* 0x000fea000383ffff */
.L_x_105:
[----:B---3--:R3:W4:Y:S02]  /*f4d0*/  SYNCS.PHASECHK.TRANS64.TRYWAIT P0, [R0+URZ+0x110], R2 ;  /* 0x00011002000075a7 */ /* 0x00872400080011ff */
[----:B----4-:R-:W-:Y:S05]  /*f4e0*/  @!P0 NANOSLEEP.SYNCS 0x989680 ;  /* 0x009896800000895d */ /* 0x010fea0003900000 */
[----:B------:R-:W4:Y:S02]  /*f4f0*/  @!P0 SYNCS.PHASECHK.TRANS64 P0, [R0+URZ+0x110], R2 ;  /* 0x00011002000085a7 */ /* 0x000f2400080010ff */
[----:B----4-:R-:W-:Y:S05]  /*f500*/  @!P0 BRA `(.L_x_105) ;  /* 0xfffffffc00f08947 */ /* 0x010fea000383ffff */
[----:B------:R-:W-:Y:S05]  /*f510*/  BRA `(.L_x_264) ;  /* 0xffffff6c00587947 */ /* 0x000fea000383ffff */
.L_x_116:
[----:B-1----:R-:W-:Y:S04]  /*f520*/  MOV R4, UR45 ;  /* 0x0000002d00047c02 */ /* 0x002fe80008000f00 */
[----:B------:R1:W2:Y:S03]  /*f530*/  SYNCS.PHASECHK.TRANS64.TRYWAIT P1, [R4+URZ+0xc0], R5 ;  /* 0x0000c005040075a7 */ /* 0x0002a600080211ff */
[----:B--2---:R-:W-:Y:S05]  /*f540*/  @!P1 NANOSLEEP.SYNCS 0x989680 ;  /* 0x009896800000995d */ /* 0x004fea0003900000 */
[----:B------:R-:W2:Y:S02]  /*f550*/  @!P1 SYNCS.PHASECHK.TRANS64 P1, [R4+URZ+0xc0], R5 ;  /* 0x0000c005040095a7 */ /* 0x000ea400080210ff */
[----:B--2---:R-:W-:Y:S05]  /*f560*/  @!P1 BRA `(.L_x_116) ;  /* 0xfffffffc00ec9947 */ /* 0x004fea000383ffff */
[----:B------:R-:W-:Y:S05]  /*f570*/  BRA `(.L_x_115) ;  /* 0xffffff7800747947 */ /* 0x000fea000383ffff */
.L_x_118:
[----:B------:R1:W1:Y:S02]  /*f580*/  SYNCS.PHASECHK.TRANS64.TRYWAIT P0, [R58+URZ+0x130], R3 ;  /* 0x000130033a0075a7 */ /* 0x00026400080011ff */
[----:B-1----:R-:W-:Y:S05]  /*f590*/  @!P0 NANOSLEEP.SYNCS 0x989680 ;  /* 0x009896800000895d */ /* 0x002fea0003900000 */
[----:B------:R-:W1:Y:S02]  /*f5a0*/  @!P0 SYNCS.PHASECHK.TRANS64 P0, [R58+URZ+0x130], R3 ;  /* 0x000130033a0085a7 */ /* 0x000e6400080010ff */
[----:B-1----:R-:W-:Y:S05]  /*f5b0*/  @!P0 BRA `(.L_x_118) ;  /* 0xfffffffc00f08947 */ /* 0x002fea000383ffff */
[----:B------:R-:W-:Y:S05]  /*f5c0*/  BRA `(.L_x_117) ;  /* 0xffffff7800987947 */ /* 0x000fea000383ffff */
.L_x_129:
[----:B-1----:R1:W3:Y:S02]  /*f5d0*/  SYNCS.PHASECHK.TRANS64.TRYWAIT P0, [R2+URZ+0xc0], R0 ;  /* 0x0000c000020075a7 */ /* 0x0022e400080011ff */
[----:B---3--:R-:W-:Y:S05]  /*f5e0*/  @!P0 NANOSLEEP.SYNCS 0x989680 ;  /* 0x009896800000895d */ /* 0x008fea0003900000 */
[----:B------:R-:W3:Y:S02]  /*f5f0*/  @!P0 SYNCS.PHASECHK.TRANS64 P0, [R2+URZ+0xc0], R0 ;  /* 0x0000c000020085a7 */ /* 0x000ee400080010ff */
[----:B---3--:R-:W-:Y:S05]  /*f600*/  @!P0 BRA `(.L_x_129) ;  /* 0xfffffffc00f08947 */ /* 0x008fea000383ffff */
[----:B------:R-:W-:Y:S05]  /*f610*/  BRA `(.L_x_128) ;  /* 0xffffff8800347947 */ /* 0x000fea000383ffff */
.L_x_139:
[----:B-1----:R1:W3:Y:S02]  /*f620*/  SYNCS.PHASECHK.TRANS64.TRYWAIT P0, [R0+URZ+0xc0], R20 ;  /* 0x0000c014000075a7 */ /* 0x0022e400080011ff */
[----:B---3--:R-:W-:Y:S05]  /*f630*/  @!P0 NANOSLEEP.SYNCS 0x989680 ;  /* 0x009896800000895d */ /* 0x008fea0003900000 */
[----:B------:R-:W3:Y:S02]  /*f640*/  @!P0 SYNCS.PHASECHK.TRANS64 P0, [R0+URZ+0xc0], R20 ;  /* 0x0000c014000085a7 */ /* 0x000ee400080010ff */
[----:B---3--:R-:W-:Y:S05]  /*f650*/  @!P0 BRA `(.L_x_139) ;  /* 0xfffffffc00f08947 */ /* 0x008fea000383ffff */
[----:B------:R-:W-:Y:S05]  /*f660*/  BRA `(.L_x_138) ;  /* 0xffffff9400cc7947 */ /* 0x000fea000383ffff */
.L_x_149:
[----:B-1----:R1:W3:Y:S02]  /*f670*/  SYNCS.PHASECHK.TRANS64.TRYWAIT P0, [R0+URZ+0xc0], R20 ;  /* 0x0000c014000075a7 */ /* 0x0022e400080011ff */
[----:B---3--:R-:W-:Y:S05]  /*f680*/  @!P0 NANOSLEEP.SYNCS 0x989680 ;  /* 0x009896800000895d */ /* 0x008fea0003900000 */
[----:B------:R-:W3:Y:S02]  /*f690*/  @!P0 SYNCS.PHASECHK.TRANS64 P0, [R0+URZ+0xc0], R20 ;  /* 0x0000c014000085a7 */ /* 0x000ee400080010ff */
[----:B---3--:R-:W-:Y:S05]  /*f6a0*/  @!P0 BRA `(.L_x_149) ;  /* 0xfffffffc00f08947 */ /* 0x008fea000383ffff */
[----:B------:R-:W-:Y:S05]  /*f6b0*/  BRA `(.L_x_148) ;  /* 0xffffffa400487947 */ /* 0x000fea000383ffff */
.L_x_159:
[----:B-1----:R1:W3:Y:S02]  /*f6c0*/  SYNCS.PHASECHK.TRANS64.TRYWAIT P0, [R0+URZ+0xc0], R20 ;  /* 0x0000c014000075a7 */ /* 0x0022e400080011ff */
[----:B---3--:R-:W-:Y:S05]  /*f6d0*/  @!P0 NANOSLEEP.SYNCS 0x989680 ;  /* 0x009896800000895d */ /* 0x008fea0003900000 */
[----:B------:R-:W3:Y:S02]  /*f6e0*/  @!P0 SYNCS.PHASECHK.TRANS64 P0, [R0+URZ+0xc0], R20 ;  /* 0x0000c014000085a7 */ /* 0x000ee400080010ff */
[----:B---3--:R-:W-:Y:S05]  /*f6f0*/  @!P0 BRA `(.L_x_159) ;  /* 0xfffffffc00f08947 */ /* 0x008fea000383ffff */
[----:B------:R-:W-:Y:S05]  /*f700*/  BRA `(.L_x_158) ;  /* 0xffffffb000ec7947 */ /* 0x000fea000383ffff */
.L_x_169:
[----:B-1----:R1:W2:Y:S02]  /*f710*/  SYNCS.PHASECHK.TRANS64.TRYWAIT P0, [R0+URZ+0xc0], R20 ;  /* 0x0000c014000075a7 */ /* 0x0022a400080011ff */
[----:B--2---:R-:W-:Y:S05]  /*f720*/  @!P0 NANOSLEEP.SYNCS 0x989680 ;  /* 0x009896800000895d */ /* 0x004fea0003900000 */
[----:B------:R-:W2:Y:S02]  /*f730*/  @!P0 SYNCS.PHASECHK.TRANS64 P0, [R0+URZ+0xc0], R20 ;  /* 0x0000c014000085a7 */ /* 0x000ea400080010ff */
[----:B--2---:R-:W-:Y:S05]  /*f740*/  @!P0 BRA `(.L_x_169) ;  /* 0xfffffffc00f08947 */ /* 0x004fea000383ffff */
[----:B------:R-:W-:Y:S05]  /*f750*/  BRA `(.L_x_168) ;  /* 0xffffffc000807947 */ /* 0x000fea000383ffff */
.L_x_179:
[----:B-1----:R1:W2:Y:S02]  /*f760*/  SYNCS.PHASECHK.TRANS64.TRYWAIT P0, [R0+URZ+0xc0], R20 ;  /* 0x0000c014000075a7 */ /* 0x0022a400080011ff */
[----:B--2---:R-:W-:Y:S05]  /*f770*/  @!P0 NANOSLEEP.SYNCS 0x989680 ;  /* 0x009896800000895d */ /* 0x004fea0003900000 */
[----:B------:R-:W2:Y:S02]  /*f780*/  @!P0 SYNCS.PHASECHK.TRANS64 P0, [R0+URZ+0xc0], R20 ;  /* 0x0000c014000085a7 */ /* 0x000ea400080010ff */
[----:B--2---:R-:W-:Y:S05]  /*f790*/  @!P0 BRA `(.L_x_179) ;  /* 0xfffffffc00f08947 */ /* 0x004fea000383ffff */
[----:B------:R-:W-:Y:S05]  /*f7a0*/  BRA `(.L_x_178) ;  /* 0xffffffd000287947 */ /* 0x000fea000383ffff */
.L_x_189:
[----:B--2---:R2:W3:Y:S02]  /*f7b0*/  SYNCS.PHASECHK.TRANS64.TRYWAIT P0, [R0+URZ+0xc0], R106 ;  /* 0x0000c06a000075a7 */ /* 0x0044e400080011ff */
[----:B---3--:R-:W-:Y:S05]  /*f7c0*/  @!P0 NANOSLEEP.SYNCS 0x989680 ;  /* 0x009896800000895d */ /* 0x008fea0003900000 */
[----:B------:R-:W3:Y:S02]  /*f7d0*/  @!P0 SYNCS.PHASECHK.TRANS64 P0, [R0+URZ+0xc0], R106 ;  /* 0x0000c06a000085a7 */ /* 0x000ee400080010ff */
[----:B---3--:R-:W-:Y:S05]  /*f7e0*/  @!P0 BRA `(.L_x_189) ;  /* 0xfffffffc00f08947 */ /* 0x008fea000383ffff */
[----:B------:R-:W-:Y:S05]  /*f7f0*/  BRA `(.L_x_188) ;  /* 0xffffffdc00b47947 */ /* 0x000fea000383ffff */
        .weak           $__internal_0_$__cuda_sm10x_tcgen05_guardrail_trap_col_being_dealloced_not_returned_by_alloc
        .type           $__internal_0_$__cuda_sm10x_tcgen05_guardrail_trap_col_being_dealloced_not_returned_by_alloc,@function
        .size           $__internal_0_$__cuda_sm10x_tcgen05_guardrail_trap_col_being_dealloced_not_returned_by_alloc,($__internal_1_$__cuda_sm10x_tcgen05_guardrail_trap_phase_invalid_during_alloc - $__internal_0_$__cuda_sm10x_tcgen05_guardrail_trap_col_being_dealloced_not_returned_by_alloc)
$__internal_0_$__cuda_sm10x_tcgen05_guardrail_trap_col_being_dealloced_not_returned_by_alloc:
[----:B------:R-:W-:Y:S05]  /*f800*/  BPT.TRAP 0x1 ;  /* 0x000000040000795c */ /* 0x000fea0000300000 */
[----:B------:R-:W-:-:S04]  /*f810*/  HFMA2 R3, -RZ, RZ, 0, 0 ;  /* 0x00000000ff037431 */ /* 0x000fc800000001ff */
[----:B------:R-:W-:Y:S05]  /*f820*/  RET.REL.NODEC R2 `(_ZN7cutlass13device_kernelINS_4gemm6kernel13GemmUniversalIN4cute5tupleIJiiiiEEENS1_10collective13CollectiveMmaINS1_46MainloopSm100TmaUmmaWarpSpecializedBlockScaledILi12ELi2ELi2ENS5_IJNS4_1CILi2EEESB_NSA_ILi1EEEEEEEENS5_IJNSA_ILi128EEESF_SF_EEENS5_IJNS_12float_e2m1_tENS_13float_ue8m0_tEEEENS5_IJNS5_IJlSC_lEEENS4_6LayoutINS5_IJNS5_IJNS5_IJNSA_ILi32EEENSA_ILi4EEEEEEiEEESP_NS5_IJSC_iEEEEEENS5_IJNS5_IJNS5_IJNSA_ILi16EEESN_EEEiEEENS5_IJNS5_IJNSA_ILi0EEESC_EEENSA_ILi512EEEEEENS5_IJSV_iEEEEEEEEEEESJ_S12_NS4_8TiledMMAINS4_8MMA_AtomIJNS4_17SM100_MMA_MXF4_SSISH_SH_fSI_Li128ELi128ELi32ELNS4_4UMMA5MajorE0ELS17_0ELNS16_7ScaleInE0ELS18_0EEEEEENSL_INS5_IJSC_SC_SC_EEENS5_IJSV_SV_SV_EEEEENS5_IJNS4_10UnderscoreES1E_S1E_EEEEENS5_IJNS4_23SM90_TMA_LOAD_MULTICASTES1H_EEENS5_IJNS4_14ComposedLayoutINS4_7SwizzleILi2ELi4ELi3EEENS4_18smem_ptr_flag_bitsILi4EEENSL_INS5_IJNSA_ILi8EEESF_EEENS5_IJSF_SC_EEEEEEENSL_INS5_IJNS5_IJNS5_IJSO_SC_EEENS5_IJSM_SB_EEEEEESC_NS5_IJSB_SC_EEEEEENS5_IJNS5_IJNS5_IJST_SX_EEESW_EEESV_NS5_IJSB_SX_EEEEEEEEEEEvNS4_8identityES1I_S23_vS24_EENS_8epilogue10collective18CollectiveEpilogueINS26_23Sm100TmaWarpSpecializedILi4ELi2ELi16ELb1ELb0EEEJNS5_IJNSA_ILi64EEESF_SF_EEENS5_IJNSL_IS2B_SC_EENSL_INS5_IJSS_SB_EEENS5_IJSC_S2B_EEEEEEEENS_10bfloat16_tESK_S2I_SK_NS26_6fusion15FusionCallbacksIS2A_NS2J_17LinearCombinationIS2I_fS2I_fLNS_15FloatRoundStyleE2EEES2C_S2H_JEEENS4_5SM1004TMEM4LOAD26SM100_TMEM_LOAD_32dp32b16xENS4_13SM90_TMA_LOADENS1J_INS1K_ILi1ELi4ELi3EEENS1M_ILi16EEENSL_INS5_IJS1O_SS_EEENS5_IJSS_SC_EEEEEEENS4_39AutoVectorizingCopyWithAssumedAlignmentILi128EEENS4_14SM90_TMA_STOREES2Z_S31_S31_EEEvvEEEEvNT_6ParamsE) ;  /* 0xffffff0402f47950 */ /* 0x000fea0003c3ffff */
        .weak           $__internal_1_$__cuda_sm10x_tcgen05_guardrail_trap_phase_invalid_during_alloc
        .type           $__internal_1_$__cuda_sm10x_tcgen05_guardrail_trap_phase_invalid_during_alloc,@function
        .size           $__internal_1_$__cuda_sm10x_tcgen05_guardrail_trap_phase_invalid_during_alloc,($__internal_2_$__cuda_sm10x_tcgen05_guardrail_trap_unallocated_columns_being_dealloced - $__internal_1_$__cuda_sm10x_tcgen05_guardrail_trap_phase_invalid_during_alloc)
$__internal_1_$__cuda_sm10x_tcgen05_guardrail_trap_phase_invalid_during_alloc:
[----:B------:R-:W-:Y:S05]  /*f830*/  BPT.TRAP 0x1 ;  /* 0x000000040000795c */ /* 0x000fea0000300000 */
[----:B------:R-:W-:-:S04]  /*f840*/  MOV R3, 0x0 ;  /* 0x0000000000037802 */ /* 0x000fc80000000f00 */
[----:B------:R-:W-:Y:S05]  /*f850*/  RET.REL.NODEC R2 `(_ZN7cutlass13device_kernelINS_4gemm6kernel13GemmUniversalIN4cute5tupleIJiiiiEEENS1_10collective13CollectiveMmaINS1_46MainloopSm100TmaUmmaWarpSpecializedBlockScaledILi12ELi2ELi2ENS5_IJNS4_1CILi2EEESB_NSA_ILi1EEEEEEEENS5_IJNSA_ILi128EEESF_SF_EEENS5_IJNS_12float_e2m1_tENS_13float_ue8m0_tEEEENS5_IJNS5_IJlSC_lEEENS4_6LayoutINS5_IJNS5_IJNS5_IJNSA_ILi32EEENSA_ILi4EEEEEEiEEESP_NS5_IJSC_iEEEEEENS5_IJNS5_IJNS5_IJNSA_ILi16EEESN_EEEiEEENS5_IJNS5_IJNSA_ILi0EEESC_EEENSA_ILi512EEEEEENS5_IJSV_iEEEEEEEEEEESJ_S12_NS4_8TiledMMAINS4_8MMA_AtomIJNS4_17SM100_MMA_MXF4_SSISH_SH_fSI_Li128ELi128ELi32ELNS4_4UMMA5MajorE0ELS17_0ELNS16_7ScaleInE0ELS18_0EEEEEENSL_INS5_IJSC_SC_SC_EEENS5_IJSV_SV_SV_EEEEENS5_IJNS4_10UnderscoreES1E_S1E_EEEEENS5_IJNS4_23SM90_TMA_LOAD_MULTICASTES1H_EEENS5_IJNS4_14ComposedLayoutINS4_7SwizzleILi2ELi4ELi3EEENS4_18smem_ptr_flag_bitsILi4EEENSL_INS5_IJNSA_ILi8EEESF_EEENS5_IJSF_SC_EEEEEEENSL_INS5_IJNS5_IJNS5_IJSO_SC_EEENS5_IJSM_SB_EEEEEESC_NS5_IJSB_SC_EEEEEENS5_IJNS5_IJNS5_IJST_SX_EEESW_EEESV_NS5_IJSB_SX_EEEEEEEEEEEvNS4_8identityES1I_S23_vS24_EENS_8epilogue10collective18CollectiveEpilogueINS26_23Sm100TmaWarpSpecializedILi4ELi2ELi16ELb1ELb0EEEJNS5_IJNSA_ILi64EEESF_SF_EEENS5_IJNSL_IS2B_SC_EENSL_INS5_IJSS_SB_EEENS5_IJSC_S2B_EEEEEEEENS_10bfloat16_tESK_S2I_SK_NS26_6fusion15FusionCallbacksIS2A_NS2J_17LinearCombinationIS2I_fS2I_fLNS_15FloatRoundStyleE2EEES2C_S2H_JEEENS4_5SM1004TMEM4LOAD26SM100_TMEM_LOAD_32dp32b16xENS4_13SM90_TMA_LOADENS1J_INS1K_ILi1ELi4ELi3EEENS1M_ILi16EEENSL_INS5_IJS1O_SS_EEENS5_IJSS_SC_EEEEEEENS4_39AutoVectorizingCopyWithAssumedAlignmentILi128EEENS4_14SM90_TMA_STOREES2Z_S31_S31_EEEvvEEEEvNT_6ParamsE) ;  /* 0xffffff0402e87950 */ /* 0x000fea0003c3ffff */
        .weak           $__internal_2_$__cuda_sm10x_tcgen05_guardrail_trap_unallocated_columns_being_dealloced
        .type           $__internal_2_$__cuda_sm10x_tcgen05_guardrail_trap_unallocated_columns_being_dealloced,@function
        .size           $__internal_2_$__cuda_sm10x_tcgen05_guardrail_trap_unallocated_columns_being_dealloced,(.L_x_266 - $__internal_2_$__cuda_sm10x_tcgen05_guardrail_trap_unallocated_columns_being_dealloced)
$__internal_2_$__cuda_sm10x_tcgen05_guardrail_trap_unallocated_columns_being_dealloced:
[----:B------:R-:W-:Y:S05]  /*f860*/  BPT.TRAP 0x1 ;  /* 0x000000040000795c */ /* 0x000fea0000300000 */
[----:B------:R-:W-:-:S04]  /*f870*/  HFMA2 R3, -RZ, RZ, 0, 0 ;  /* 0x00000000ff037431 */ /* 0x000fc800000001ff */
[----:B------:R-:W-:Y:S05]  /*f880*/  RET.REL.NODEC R2 `(_ZN7cutlass13device_kernelINS_4gemm6kernel13GemmUniversalIN4cute5tupleIJiiiiEEENS1_10collective13CollectiveMmaINS1_46MainloopSm100TmaUmmaWarpSpecializedBlockScaledILi12ELi2ELi2ENS5_IJNS4_1CILi2EEESB_NSA_ILi1EEEEEEEENS5_IJNSA_ILi128EEESF_SF_EEENS5_IJNS_12float_e2m1_tENS_13float_ue8m0_tEEEENS5_IJNS5_IJlSC_lEEENS4_6LayoutINS5_IJNS5_IJNS5_IJNSA_ILi32EEENSA_ILi4EEEEEEiEEESP_NS5_IJSC_iEEEEEENS5_IJNS5_IJNS5_IJNSA_ILi16EEESN_EEEiEEENS5_IJNS5_IJNSA_ILi0EEESC_EEENSA_ILi512EEEEEENS5_IJSV_iEEEEEEEEEEESJ_S12_NS4_8TiledMMAINS4_8MMA_AtomIJNS4_17SM100_MMA_MXF4_SSISH_SH_fSI_Li128ELi128ELi32ELNS4_4UMMA5MajorE0ELS17_0ELNS16_7ScaleInE0ELS18_0EEEEEENSL_INS5_IJSC_SC_SC_EEENS5_IJSV_SV_SV_EEEEENS5_IJNS4_10UnderscoreES1E_S1E_EEEEENS5_IJNS4_23SM90_TMA_LOAD_MULTICASTES1H_EEENS5_IJNS4_14ComposedLayoutINS4_7SwizzleILi2ELi4ELi3EEENS4_18smem_ptr_flag_bitsILi4EEENSL_INS5_IJNSA_ILi8EEESF_EEENS5_IJSF_SC_EEEEEEENSL_INS5_IJNS5_IJNS5_IJSO_SC_EEENS5_IJSM_SB_EEEEEESC_NS5_IJSB_SC_EEEEEENS5_IJNS5_IJNS5_IJST_SX_EEESW_EEESV_NS5_IJSB_SX_EEEEEEEEEEEvNS4_8identityES1I_S23_vS24_EENS_8epilogue10collective18CollectiveEpilogueINS26_23Sm100TmaWarpSpecializedILi4ELi2ELi16ELb1ELb0EEEJNS5_IJNSA_ILi64EEESF_SF_EEENS5_IJNSL_IS2B_SC_EENSL_INS5_IJSS_SB_EEENS5_IJSC_S2B_EEEEEEEENS_10bfloat16_tESK_S2I_SK_NS26_6fusion15FusionCallbacksIS2A_NS2J_17LinearCombinationIS2I_fS2I_fLNS_15FloatRoundStyleE2EEES2C_S2H_JEEENS4_5SM1004TMEM4LOAD26SM100_TMEM_LOAD_32dp32b16xENS4_13SM90_TMA_LOADENS1J_INS1K_ILi1ELi4ELi3EEENS1M_ILi16EEENSL_INS5_IJS1O_SS_EEENS5_IJSS_SC_EEEEEEENS4_39AutoVectorizingCopyWithAssumedAlignmentILi128EEENS4_14SM90_TMA_STOREES2Z_S31_S31_EEEvvEEEEvNT_6ParamsE) ;  /* 0xffffff0402dc7950 */ /* 0x000fea0003c3ffff */
.L_x_265:
[----:B------:R-:W-:-:S00]  /*f890*/  BRA `(.L_x_265) ;  /* 0xfffffffc00fc7947 */ /* 0x000fc0000383ffff */
[----:B------:R-:W-:-:S00]  /*f8a0*/  NOP ;  /* 0x0000000000007918 */ /* 0x000fc00000000000 */
        /* <DEDUP_REMOVED lines=13> */
.L_x_266:


//--------------------- .nv.global.init           --------------------------
	.section	.nv.global.init,"aw",@progbits
.nv.global.init:
	.type		$str$29,@object
	.size		$str$29,($str$30 - $str$29)
$str$29:
        /*0000*/ 	.byte	0x28, 0x61, 0x64, 0x64, 0x72, 0x65, 0x73, 0x73, 0x20, 0x26, 0x20, 0x6d, 0x61, 0x73, 0x6b, 0x29
        /*0010*/ 	.byte	0x20, 0x3d, 0x3d, 0x20, 0x30, 0x00
	.type		$str$30,@object
	.size		$str$30,($str$26 - $str$30)
$str$30:
        /*0016*/ 	.byte	0x2f, 0x74, 0x6d, 0x70, 0x2f, 0x63, 0x75, 0x74, 0x6c, 0x61, 0x73, 0x73, 0x5f, 0x73, 0x77, 0x65
        /*0026*/ 	.byte	0x65, 0x70, 0x5f, 0x73, 0x72, 0x63, 0x2f, 0x69, 0x6e, 0x63, 0x6c, 0x75, 0x64, 0x65, 0x2f, 0x63
        /*0036*/ 	.byte	0x75, 0x74, 0x65, 0x2f, 0x70, 0x6f, 0x69, 0x6e, 0x74, 0x65, 0x72, 0x5f, 0x66, 0x6c, 0x61, 0x67
        /*0046*/ 	.byte	0x67, 0x65, 0x64, 0x2e, 0x68, 0x70, 0x70, 0x00
	.type		$str$26,@object
	.size		$str$26,($str$25 - $str$26)
$str$26:
        /*004e*/ 	.byte	0x2f, 0x74, 0x6d, 0x70, 0x2f, 0x63, 0x75, 0x74, 0x6c, 0x61, 0x73, 0x73, 0x5f, 0x73, 0x77, 0x65
        /*005e*/ 	.byte	0x65, 0x70, 0x5f, 0x73, 0x72, 0x63, 0x2f, 0x69, 0x6e, 0x63, 0x6c, 0x75, 0x64, 0x65, 0x2f, 0x63
        /*006e*/ 	.byte	0x75, 0x74, 0x65, 0x2f, 0x61, 0x74, 0x6f, 0x6d, 0x2f, 0x63, 0x6f, 0x70, 0x79, 0x5f, 0x74, 0x72
        /*007e*/ 	.byte	0x61, 0x69, 0x74, 0x73, 0x5f, 0x73, 0x6d, 0x31, 0x30, 0x30, 0x2e, 0x68, 0x70, 0x70, 0x00
	.type		$str$25,@object
	.size		$str$25,(__unnamed_1 - $str$25)
$str$25:
        /*008d*/ 	.byte	0x28, 0x28, 0x75, 0x69, 0x6e, 0x74, 0x33, 0x32, 0x5f, 0x74, 0x28, 0x74, 0x68, 0x72, 0x65, 0x61
        /*009d*/ 	.byte	0x64, 0x49, 0x64, 0x78, 0x2e, 0x78, 0x29, 0x20, 0x2f, 0x20, 0x33, 0x32, 0x29, 0x20, 0x25, 0x20
        /*00ad*/ 	.byte	0x34, 0x29, 0x20, 0x3d, 0x3d, 0x20, 0x28, 0x28, 0x28, 0x74, 0x6d, 0x65, 0x6d, 0x5f, 0x61, 0x64
        /*00bd*/ 	.byte	0x64, 0x72, 0x20, 0x3e, 0x3e, 0x20, 0x31, 0x36, 0x29, 0x20, 0x2f, 0x20, 0x33, 0x32, 0x29, 0x20
        /*00cd*/ 	.byte	0x25, 0x20, 0x34, 0x29, 0x00
	.type		__unnamed_1,@object
	.size		__unnamed_1,(__unnamed_2 - __unnamed_1)
__unnamed_1:
        /*00d2*/ 	.byte	0x61, 0x75, 0x74, 0x6f, 0x20, 0x63, 0x75, 0x74, 0x65, 0x3a, 0x3a, 0x61, 0x73, 0x5f, 0x70, 0x6f
        /* <DEDUP_REMOVED lines=24> */
        /*0262*/ 	.byte	0x43, 0x3c, 0x32, 0x30, 0x34, 0x38, 0x3e, 0x3e, 0x3e, 0x3e, 0x5d, 0x00
	.type		__unnamed_2,@object
	.size		__unnamed_2,(.L_2 - __unnamed_2)
__unnamed_2:
        /* <DEDUP_REMOVED lines=40> */
        /*04ee*/ 	.byte	0x3a, 0x3a, 0x43, 0x3c, 0x30, 0x3e, 0x3e, 0x3e, 0x3e, 0x5d, 0x00
.L_2:


//--------------------- .nv.shared._ZN7cutlass13device_kernelINS_4gemm6kernel13GemmUniversalIN4cute5tupleIJiiiiEEENS1_10collective13CollectiveMmaINS1_46MainloopSm100TmaUmmaWarpSpecializedBlockScaledILi12ELi2ELi2ENS5_IJNS4_1CILi2EEESB_NSA_ILi1EEEEEEEENS5_IJNSA_ILi128EEESF_SF_EEENS5_IJNS_12float_e2m1_tENS_13float_ue8m0_tEEEENS5_IJNS5_IJlSC_lEEENS4_6LayoutINS5_IJNS5_IJNS5_IJNSA_ILi32EEENSA_ILi4EEEEEEiEEESP_NS5_IJSC_iEEEEEENS5_IJNS5_IJNS5_IJNSA_ILi16EEESN_EEEiEEENS5_IJNS5_IJNSA_ILi0EEESC_EEENSA_ILi512EEEEEENS5_IJSV_iEEEEEEEEEEESJ_S12_NS4_8TiledMMAINS4_8MMA_AtomIJNS4_17SM100_MMA_MXF4_SSISH_SH_fSI_Li128ELi128ELi32ELNS4_4UMMA5MajorE0ELS17_0ELNS16_7ScaleInE0ELS18_0EEEEEENSL_INS5_IJSC_SC_SC_EEENS5_IJSV_SV_SV_EEEEENS5_IJNS4_10UnderscoreES1E_S1E_EEEEENS5_IJNS4_23SM90_TMA_LOAD_MULTICASTES1H_EEENS5_IJNS4_14ComposedLayoutINS4_7SwizzleILi2ELi4ELi3EEENS4_18smem_ptr_flag_bitsILi4EEENSL_INS5_IJNSA_ILi8EEESF_EEENS5_IJSF_SC_EEEEEEENSL_INS5_IJNS5_IJNS5_IJSO_SC_EEENS5_IJSM_SB_EEEEEESC_NS5_IJSB_SC_EEEEEENS5_IJNS5_IJNS5_IJST_SX_EEESW_EEESV_NS5_IJSB_SX_EEEEEEEEEEEvNS4_8identityES1I_S23_vS24_EENS_8epilogue10collective18CollectiveEpilogueINS26_23Sm100TmaWarpSpecializedILi4ELi2ELi16ELb1ELb0EEEJNS5_IJNSA_ILi64EEESF_SF_EEENS5_IJNSL_IS2B_SC_EENSL_INS5_IJSS_SB_EEENS5_IJSC_S2B_EEEEEEEENS_10bfloat16_tESK_S2I_SK_NS26_6fusion15FusionCallbacksIS2A_NS2J_17LinearCombinationIS2I_fS2I_fLNS_15FloatRoundStyleE2EEES2C_S2H_JEEENS4_5SM1004TMEM4LOAD26SM100_TMEM_LOAD_32dp32b16xENS4_13SM90_TMA_LOADENS1J_INS1K_ILi1ELi4ELi3EEENS1M_ILi16EEENSL_INS5_IJS1O_SS_EEENS5_IJSS_SC_EEEEEEENS4_39AutoVectorizingCopyWithAssumedAlignmentILi128EEENS4_14SM90_TMA_STOREES2Z_S31_S31_EEEvvEEEEvNT_6ParamsE --------------------------
	.section	.nv.shared._ZN7cutlass13device_kernelINS_4gemm6kernel13GemmUniversalIN4cute5tupleIJiiiiEEENS1_10collective13CollectiveMmaINS1_46MainloopSm100TmaUmmaWarpSpecializedBlockScaledILi12ELi2ELi2ENS5_IJNS4_1CILi2EEESB_NSA_ILi1EEEEEEEENS5_IJNSA_ILi128EEESF_SF_EEENS5_IJNS_12float_e2m1_tENS_13float_ue8m0_tEEEENS5_IJNS5_IJlSC_lEEENS4_6LayoutINS5_IJNS5_IJNS5_IJNSA_ILi32EEENSA_ILi4EEEEEEiEEESP_NS5_IJSC_iEEEEEENS5_IJNS5_IJNS5_IJNSA_ILi16EEESN_EEEiEEENS5_IJNS5_IJNSA_ILi0EEESC_EEENSA_ILi512EEEEEENS5_IJSV_iEEEEEEEEEEESJ_S12_NS4_8TiledMMAINS4_8MMA_AtomIJNS4_17SM100_MMA_MXF4_SSISH_SH_fSI_Li128ELi128ELi32ELNS4_4UMMA5MajorE0ELS17_0ELNS16_7ScaleInE0ELS18_0EEEEEENSL_INS5_IJSC_SC_SC_EEENS5_IJSV_SV_SV_EEEEENS5_IJNS4_10UnderscoreES1E_S1E_EEEEENS5_IJNS4_23SM90_TMA_LOAD_MULTICASTES1H_EEENS5_IJNS4_14ComposedLayoutINS4_7SwizzleILi2ELi4ELi3EEENS4_18smem_ptr_flag_bitsILi4EEENSL_INS5_IJNSA_ILi8EEESF_EEENS5_IJSF_SC_EEEEEEENSL_INS5_IJNS5_IJNS5_IJSO_SC_EEENS5_IJSM_SB_EEEEEESC_NS5_IJSB_SC_EEEEEENS5_IJNS5_IJNS5_IJST_SX_EEESW_EEESV_NS5_IJSB_SX_EEEEEEEEEEEvNS4_8identityES1I_S23_vS24_EENS_8epilogue10collective18CollectiveEpilogueINS26_23Sm100TmaWarpSpecializedILi4ELi2ELi16ELb1ELb0EEEJNS5_IJNSA_ILi64EEESF_SF_EEENS5_IJNSL_IS2B_SC_EENSL_INS5_IJSS_SB_EEENS5_IJSC_S2B_EEEEEEEENS_10bfloat16_tESK_S2I_SK_NS26_6fusion15FusionCallbacksIS2A_NS2J_17LinearCombinationIS2I_fS2I_fLNS_15FloatRoundStyleE2EEES2C_S2H_JEEENS4_5SM1004TMEM4LOAD26SM100_TMEM_LOAD_32dp32b16xENS4_13SM90_TMA_LOADENS1J_INS1K_ILi1ELi4ELi3EEENS1M_ILi16EEENSL_INS5_IJS1O_SS_EEENS5_IJSS_SC_EEEEEEENS4_39AutoVectorizingCopyWithAssumedAlignmentILi128EEENS4_14SM90_TMA_STOREES2Z_S31_S31_EEEvvEEEEvNT_6ParamsE,"aw",@nobits
	.sectionflags	@""
	.align	16
	.zero		1024


//--------------------- .nv.shared.reserved.0     --------------------------
	.section	.nv.shared.reserved.0,"aw",@nobits
	.weak		__nv_reservedSMEM_offset_0_alias
	.size		__nv_reservedSMEM_offset_0_alias, 0, 64
	.other		__nv_reservedSMEM_offset_0_alias,@"STO_CUDA_RESERVED_SHARED STV_DEFAULT"
__nv_reservedSMEM_offset_0_alias:
	.zero		0
.nv.shared.reserved.0:
	.zero		64
	.weak		__nv_reservedSMEM_tcgen05_partition
	.type		__nv_reservedSMEM_tcgen05_partition,@object
	.size		__nv_reservedSMEM_tcgen05_partition,(.L_0 - __nv_reservedSMEM_tcgen05_partition)
__nv_reservedSMEM_tcgen05_partition:
	.zero		32
.L_0:


//--------------------- .nv.global                --------------------------
	.section	.nv.global,"aw",@nobits
.nv.global:
	.type		_ZN40_INTERNAL_5ad995d3_4_k_cu_029af82b_260974cute1_E,@object
	.size		_ZN40_INTERNAL_5ad995d3_4_k_cu_029af82b_260974cute1_E,(_ZN40_INTERNAL_5ad995d3_4_k_cu_029af82b_260974cuda3std3__45__cpo6cbeginE - _ZN40_INTERNAL_5ad995d3_4_k_cu_029af82b_260974cute1_E)
_ZN40_INTERNAL_5ad995d3_4_k_cu_029af82b_260974cute1_E:
	.zero		1
	.type		_ZN40_INTERNAL_5ad995d3_4_k_cu_029af82b_260974cuda3std3__45__cpo6cbeginE,@object
	.size		_ZN40_INTERNAL_5ad995d3_4_k_cu_029af82b_260974cuda3std3__45__cpo6cbeginE,(_ZN40_INTERNAL_5ad995d3_4_k_cu_029af82b_260974cuda3std3__48in_placeE - _ZN40_INTERNAL_5ad995d3_4_k_cu_029af82b_260974cuda3std3__45__cpo6cbeginE)
_ZN40_INTERNAL_5ad995d3_4_k_cu_029af82b_260974cuda3std3__45__cpo6cbeginE:
	.zero		1
	.type		_ZN40_INTERNAL_5ad995d3_4_k_cu_029af82b_260974cuda3std3__48in_placeE,@object
	.size		_ZN40_INTERNAL_5ad995d3_4_k_cu_029af82b_260974cuda3std3__48in_placeE,(_ZN40_INTERNAL_5ad995d3_4_k_cu_029af82b_260974cuda3std6ranges3__45__cpo9iter_moveE - _ZN40_INTERNAL_5ad995d3_4_k_cu_029af82b_260974cuda3std3__48in_placeE)
_ZN40_INTERNAL_5ad995d3_4_k_cu_029af82b_260974cuda3std3__48in_placeE:
	.zero		1
	.type		_ZN40_INTERNAL_5ad995d3_4_k_cu_029af82b_260974cuda3std6ranges3__45__cpo9iter_moveE,@object
	.size		_ZN40_INTERNAL_5ad995d3_4_k_cu_029af82b_260974cuda3std6ranges3__45__cpo9iter_moveE,(_ZN40_INTERNAL_5ad995d3_4_k_cu_029af82b_260974cuda3std3__45__cpo5beginE - _ZN40_INTERNAL_5ad995d3_4_k_cu_029af82b_260974cuda3std6ranges3__45__cpo9iter_moveE)
_ZN40_INTERNAL_5ad995d3_4_k_cu_029af82b_260974cuda3std6ranges3__45__cpo9iter_moveE:
	.zero		1
	.type		_ZN40_INTERNAL_5ad995d3_4_k_cu_029af82b_260974cuda3std3__45__cpo5beginE,@object
	.size		_ZN40_INTERNAL_5ad995d3_4_k_cu_029af82b_260974cuda3std3__45__cpo5beginE,(_ZN40_INTERNAL_5ad995d3_4_k_cu_029af82b_260974cuda3std3__442_GLOBAL__N__5ad995d3_4_k_cu_029af82b_260976ignoreE - _ZN40_INTERNAL_5ad995d3_4_k_cu_029af82b_260974cuda3std3__45__cpo5beginE)
_ZN40_INTERNAL_5ad995d3_4_k_cu_029af82b_260974cuda3std3__45__cpo5beginE:
	.zero		1
	.type		_ZN40_INTERNAL_5ad995d3_4_k_cu_029af82b_260974cuda3std3__442_GLOBAL__N__5ad995d3_4_k_cu_029af82b_260976ignoreE,@object
	.size		_ZN40_INTERNAL_5ad995d3_4_k_cu_029af82b_260974cuda3std3__442_GLOBAL__N__5ad995d3_4_k_cu_029af82b_260976ignoreE,(_ZN40_INTERNAL_5ad995d3_4_k_cu_029af82b_260974cute7productE - _ZN40_INTERNAL_5ad995d3_4_k_cu_029af82b_260974cuda3std3__442_GLOBAL__N__5ad995d3_4_k_cu_029af82b_260976ignoreE)
_ZN40_INTERNAL_5ad995d3_4_k_cu_029af82b_260974cuda3std3__442_GLOBAL__N__5ad995d3_4_k_cu_029af82b_260976ignoreE:
	.zero		1
	.type		_ZN40_INTERNAL_5ad995d3_4_k_cu_029af82b_260974cute7productE,@object
	.size		_ZN40_INTERNAL_5ad995d3_4_k_cu_029af82b_260974cute7productE,(_ZN40_INTERNAL_5ad995d3_4_k_cu_029af82b_260974cuda3std3__45__cpo3endE - _ZN40_INTERNAL_5ad995d3_4_k_cu_029af82b_260974cute7productE)
_ZN40_INTERNAL_5ad995d3_4_k_cu_029af82b_260974cute7productE:
	.zero		1
	.type		_ZN40_INTERNAL_5ad995d3_4_k_cu_029af82b_260974cuda3std3__45__cpo3endE,@object
	.size		_ZN40_INTERNAL_5ad995d3_4_k_cu_029af82b_260974cuda3std3__45__cpo3endE,(_ZN40_INTERNAL_5ad995d3_4_k_cu_029af82b_260974cuda3std3__419piecewise_constructE - _ZN40_INTERNAL_5ad995d3_4_k_cu_029af82b_260974cuda3std3__45__cpo3endE)
_ZN40_INTERNAL_5ad995d3_4_k_cu_029af82b_260974cuda3std3__45__cpo3endE:
	.zero		1
	.type		_ZN40_INTERNAL_5ad995d3_4_k_cu_029af82b_260974cuda3std3__419piecewise_constructE,@object
	.size		_ZN40_INTERNAL_5ad995d3_4_k_cu_029af82b_260974cuda3std3__419piecewise_constructE,(_ZN40_INTERNAL_5ad995d3_4_k_cu_029af82b_260974cuda3std3__45__cpo4cendE - _ZN40_INTERNAL_5ad995d3_4_k_cu_029af82b_260974cuda3std3__419piecewise_constructE)
_ZN40_INTERNAL_5ad995d3_4_k_cu_029af82b_260974cuda3std3__419piecewise_constructE:
	.zero		1
	.type		_ZN40_INTERNAL_5ad995d3_4_k_cu_029af82b_260974cuda3std3__45__cpo4cendE,@object
	.size		_ZN40_INTERNAL_5ad995d3_4_k_cu_029af82b_260974cuda3std3__45__cpo4cendE,(_ZN40_INTERNAL_5ad995d3_4_k_cu_029af82b_260974cuda3std6ranges3__45__cpo4swapE - _ZN40_INTERNAL_5ad995d3_4_k_cu_029af82b_260974cuda3std3__45__cpo4cendE)
_ZN40_INTERNAL_5ad995d3_4_k_cu_029af82b_260974cuda3std3__45__cpo4cendE:
	.zero		1
	.type		_ZN40_INTERNAL_5ad995d3_4_k_cu_029af82b_260974cuda3std6ranges3__45__cpo4swapE,@object
	.size		_ZN40_INTERNAL_5ad995d3_4_k_cu_029af82b_260974cuda3std6ranges3__45__cpo4swapE,(.L_10 - _ZN40_INTERNAL_5ad995d3_4_k_cu_029af82b_260974cuda3std6ranges3__45__cpo4swapE)
_ZN40_INTERNAL_5ad995d3_4_k_cu_029af82b_260974cuda3std6ranges3__45__cpo4swapE:
	.zero		1
.L_10:


//--------------------- .nv.constant0._ZN7cutlass13device_kernelINS_4gemm6kernel13GemmUniversalIN4cute5tupleIJiiiiEEENS1_10collective13CollectiveMmaINS1_46MainloopSm100TmaUmmaWarpSpecializedBlockScaledILi12ELi2ELi2ENS5_IJNS4_1CILi2EEESB_NSA_ILi1EEEEEEEENS5_IJNSA_ILi128EEESF_SF_EEENS5_IJNS_12float_e2m1_tENS_13float_ue8m0_tEEEENS5_IJNS5_IJlSC_lEEENS4_6LayoutINS5_IJNS5_IJNS5_IJNSA_ILi32EEENSA_ILi4EEEEEEiEEESP_NS5_IJSC_iEEEEEENS5_IJNS5_IJNS5_IJNSA_ILi16EEESN_EEEiEEENS5_IJNS5_IJNSA_ILi0EEESC_EEENSA_ILi512EEEEEENS5_IJSV_iEEEEEEEEEEESJ_S12_NS4_8TiledMMAINS4_8MMA_AtomIJNS4_17SM100_MMA_MXF4_SSISH_SH_fSI_Li128ELi128ELi32ELNS4_4UMMA5MajorE0ELS17_0ELNS16_7ScaleInE0ELS18_0EEEEEENSL_INS5_IJSC_SC_SC_EEENS5_IJSV_SV_SV_EEEEENS5_IJNS4_10UnderscoreES1E_S1E_EEEEENS5_IJNS4_23SM90_TMA_LOAD_MULTICASTES1H_EEENS5_IJNS4_14ComposedLayoutINS4_7SwizzleILi2ELi4ELi3EEENS4_18smem_ptr_flag_bitsILi4EEENSL_INS5_IJNSA_ILi8EEESF_EEENS5_IJSF_SC_EEEEEEENSL_INS5_IJNS5_IJNS5_IJSO_SC_EEENS5_IJSM_SB_EEEEEESC_NS5_IJSB_SC_EEEEEENS5_IJNS5_IJNS5_IJST_SX_EEESW_EEESV_NS5_IJSB_SX_EEEEEEEEEEEvNS4_8identityES1I_S23_vS24_EENS_8epilogue10collective18CollectiveEpilogueINS26_23Sm100TmaWarpSpecializedILi4ELi2ELi16ELb1ELb0EEEJNS5_IJNSA_ILi64EEESF_SF_EEENS5_IJNSL_IS2B_SC_EENSL_INS5_IJSS_SB_EEENS5_IJSC_S2B_EEEEEEEENS_10bfloat16_tESK_S2I_SK_NS26_6fusion15FusionCallbacksIS2A_NS2J_17LinearCombinationIS2I_fS2I_fLNS_15FloatRoundStyleE2EEES2C_S2H_JEEENS4_5SM1004TMEM4LOAD26SM100_TMEM_LOAD_32dp32b16xENS4_13SM90_TMA_LOADENS1J_INS1K_ILi1ELi4ELi3EEENS1M_ILi16EEENSL_INS5_IJS1O_SS_EEENS5_IJSS_SC_EEEEEEENS4_39AutoVectorizingCopyWithAssumedAlignmentILi128EEENS4_14SM90_TMA_STOREES2Z_S31_S31_EEEvvEEEEvNT_6ParamsE --------------------------
	.section	.nv.constant0._ZN7cutlass13device_kernelINS_4gemm6kernel13GemmUniversalIN4cute5tupleIJiiiiEEENS1_10collective13CollectiveMmaINS1_46MainloopSm100TmaUmmaWarpSpecializedBlockScaledILi12ELi2ELi2ENS5_IJNS4_1CILi2EEESB_NSA_ILi1EEEEEEEENS5_IJNSA_ILi128EEESF_SF_EEENS5_IJNS_12float_e2m1_tENS_13float_ue8m0_tEEEENS5_IJNS5_IJlSC_lEEENS4_6LayoutINS5_IJNS5_IJNS5_IJNSA_ILi32EEENSA_ILi4EEEEEEiEEESP_NS5_IJSC_iEEEEEENS5_IJNS5_IJNS5_IJNSA_ILi16EEESN_EEEiEEENS5_IJNS5_IJNSA_ILi0EEESC_EEENSA_ILi512EEEEEENS5_IJSV_iEEEEEEEEEEESJ_S12_NS4_8TiledMMAINS4_8MMA_AtomIJNS4_17SM100_MMA_MXF4_SSISH_SH_fSI_Li128ELi128ELi32ELNS4_4UMMA5MajorE0ELS17_0ELNS16_7ScaleInE0ELS18_0EEEEEENSL_INS5_IJSC_SC_SC_EEENS5_IJSV_SV_SV_EEEEENS5_IJNS4_10UnderscoreES1E_S1E_EEEEENS5_IJNS4_23SM90_TMA_LOAD_MULTICASTES1H_EEENS5_IJNS4_14ComposedLayoutINS4_7SwizzleILi2ELi4ELi3EEENS4_18smem_ptr_flag_bitsILi4EEENSL_INS5_IJNSA_ILi8EEESF_EEENS5_IJSF_SC_EEEEEEENSL_INS5_IJNS5_IJNS5_IJSO_SC_EEENS5_IJSM_SB_EEEEEESC_NS5_IJSB_SC_EEEEEENS5_IJNS5_IJNS5_IJST_SX_EEESW_EEESV_NS5_IJSB_SX_EEEEEEEEEEEvNS4_8identityES1I_S23_vS24_EENS_8epilogue10collective18CollectiveEpilogueINS26_23Sm100TmaWarpSpecializedILi4ELi2ELi16ELb1ELb0EEEJNS5_IJNSA_ILi64EEESF_SF_EEENS5_IJNSL_IS2B_SC_EENSL_INS5_IJSS_SB_EEENS5_IJSC_S2B_EEEEEEEENS_10bfloat16_tESK_S2I_SK_NS26_6fusion15FusionCallbacksIS2A_NS2J_17LinearCombinationIS2I_fS2I_fLNS_15FloatRoundStyleE2EEES2C_S2H_JEEENS4_5SM1004TMEM4LOAD26SM100_TMEM_LOAD_32dp32b16xENS4_13SM90_TMA_LOADENS1J_INS1K_ILi1ELi4ELi3EEENS1M_ILi16EEENSL_INS5_IJS1O_SS_EEENS5_IJSS_SC_EEEEEEENS4_39AutoVectorizingCopyWithAssumedAlignmentILi128EEENS4_14SM90_TMA_STOREES2Z_S31_S31_EEEvvEEEEvNT_6ParamsE,"a",@progbits
	.sectionflags	@""
	.align	4
.nv.constant0._ZN7cutlass13device_kernelINS_4gemm6kernel13GemmUniversalIN4cute5tupleIJiiiiEEENS1_10collective13CollectiveMmaINS1_46MainloopSm100TmaUmmaWarpSpecializedBlockScaledILi12ELi2ELi2ENS5_IJNS4_1CILi2EEESB_NSA_ILi1EEEEEEEENS5_IJNSA_ILi128EEESF_SF_EEENS5_IJNS_12float_e2m1_tENS_13float_ue8m0_tEEEENS5_IJNS5_IJlSC_lEEENS4_6LayoutINS5_IJNS5_IJNS5_IJNSA_ILi32EEENSA_ILi4EEEEEEiEEESP_NS5_IJSC_iEEEEEENS5_IJNS5_IJNS5_IJNSA_ILi16EEESN_EEEiEEENS5_IJNS5_IJNSA_ILi0EEESC_EEENSA_ILi512EEEEEENS5_IJSV_iEEEEEEEEEEESJ_S12_NS4_8TiledMMAINS4_8MMA_AtomIJNS4_17SM100_MMA_MXF4_SSISH_SH_fSI_Li128ELi128ELi32ELNS4_4UMMA5MajorE0ELS17_0ELNS16_7ScaleInE0ELS18_0EEEEEENSL_INS5_IJSC_SC_SC_EEENS5_IJSV_SV_SV_EEEEENS5_IJNS4_10UnderscoreES1E_S1E_EEEEENS5_IJNS4_23SM90_TMA_LOAD_MULTICASTES1H_EEENS5_IJNS4_14ComposedLayoutINS4_7SwizzleILi2ELi4ELi3EEENS4_18smem_ptr_flag_bitsILi4EEENSL_INS5_IJNSA_ILi8EEESF_EEENS5_IJSF_SC_EEEEEEENSL_INS5_IJNS5_IJNS5_IJSO_SC_EEENS5_IJSM_SB_EEEEEESC_NS5_IJSB_SC_EEEEEENS5_IJNS5_IJNS5_IJST_SX_EEESW_EEESV_NS5_IJSB_SX_EEEEEEEEEEEvNS4_8identityES1I_S23_vS24_EENS_8epilogue10collective18CollectiveEpilogueINS26_23Sm100TmaWarpSpecializedILi4ELi2ELi16ELb1ELb0EEEJNS5_IJNSA_ILi64EEESF_SF_EEENS5_IJNSL_IS2B_SC_EENSL_INS5_IJSS_SB_EEENS5_IJSC_S2B_EEEEEEEENS_10bfloat16_tESK_S2I_SK_NS26_6fusion15FusionCallbacksIS2A_NS2J_17LinearCombinationIS2I_fS2I_fLNS_15FloatRoundStyleE2EEES2C_S2H_JEEENS4_5SM1004TMEM4LOAD26SM100_TMEM_LOAD_32dp32b16xENS4_13SM90_TMA_LOADENS1J_INS1K_ILi1ELi4ELi3EEENS1M_ILi16EEENSL_INS5_IJS1O_SS_EEENS5_IJSS_SC_EEEEEEENS4_39AutoVectorizingCopyWithAssumedAlignmentILi128EEENS4_14SM90_TMA_STOREES2Z_S31_S31_EEEvvEEEEvNT_6ParamsE:
	.zero		3968


//--------------------- SYMBOLS --------------------------

	.type		.nv.reservedSmem.offset0,@object
	.size		.nv.reservedSmem.offset0,0x4
	.type		.nv.reservedSmem.cap,@object
	.size		.nv.reservedSmem.cap,0x4
	.type		__assertfail,@function
